def attn_fwd(
    Q,
    K,
    V,
    Out,
    Lse,
    sm_scale,
    stride_qz,
    stride_qh,
    stride_qm,
    stride_qk,
    stride_kz,
    stride_kh,
    stride_kn,
    stride_kk,
    stride_vz,
    stride_vh,
    stride_vn,
    stride_vk,
    stride_oz,
    stride_oh,
    stride_om,
    stride_ok,
    seqlen_q,
    seqlen_k,
    BLOCK_M: tl.constexpr,
    BLOCK_N: tl.constexpr,
    HEAD_DIM: tl.constexpr,
    CAUSAL: tl.constexpr,
):
    start_m = tl.program_id(0)
    off_hz = tl.program_id(1)
    q_off = off_hz * stride_qh
    k_off = off_hz * stride_kh
    v_off = off_hz * stride_vh
    offs_m = start_m * BLOCK_M + tl.arange(0, BLOCK_M)
    offs_d = tl.arange(0, HEAD_DIM)
    offs_n = tl.arange(0, BLOCK_N)
    q_ptrs = Q + q_off + offs_m[:, None] * stride_qm + offs_d[None, :] * stride_qk
    k_ptrs = K + k_off + offs_d[:, None] * stride_kk + offs_n[None, :] * stride_kn
    v_ptrs = V + v_off + offs_n[:, None] * stride_vn + offs_d[None, :] * stride_vk
    m_i = tl.full([BLOCK_M], float("-inf"), dtype=tl.float32)
    l_i = tl.zeros([BLOCK_M], dtype=tl.float32) + 1.0
    acc = tl.zeros([BLOCK_M, HEAD_DIM], dtype=tl.float32)
    q = tl.load(q_ptrs)
    acc, l_i, m_i = _attn_fwd_inner(
        acc,
        l_i,
        m_i,
        q,
        k_ptrs,
        v_ptrs,
        sm_scale,
        stride_kn,
        stride_vn,
        start_m,
        seqlen_k,
        BLOCK_M,
        BLOCK_N,
        HEAD_DIM,
        CAUSAL,
    )
    acc = acc / l_i[:, None]
    lse = m_i + tl.math.log2(l_i) / 1.4426950408889634
    o_ptrs = (
        Out
        + off_hz * stride_oh
        + offs_m[:, None] * stride_om
        + offs_d[None, :] * stride_ok
    )
    tl.store(o_ptrs, acc.to(Out.dtype.element_ty))
    tl.store(Lse + off_hz * seqlen_q + offs_m, lse)

# config = {"BLOCK_M": 256, "BLOCK_N": 16, "HEAD_DIM": 256, "arch": "sm_80", "causal": false, "dtype": "fp16", "num_stages": 2, "num_warps": 8}
# arch = sm_80


// ===== COMPILED SASS (sm_80) =====

	.target	sm_80

	.elftype	@"ET_EXEC"


//--------------------- .note.nv.tkinfo           --------------------------
	.section	.note.nv.tkinfo,"",@"SHT_NOTE"
	.sectionflags	@"SHF_NOTE_NV_TKINFO"
	.tkinfo
        /*0018*/ 	.word	0x00000002
        /*0030*/ 	.string	""
        /*0030*/ 	.string	"ptxas"
        /*0030*/ 	.string	"Cuda compilation tools, release 13.0, V13.0.88"
        /*0030*/ 	.string	"Build cuda_13.0.r13.0/compiler.36424714_0"
        /*0030*/ 	.string	"-v  -suppress-debug-info  -lineinfo  -arch sm_80 "



//--------------------- .note.nv.cuinfo           --------------------------
	.section	.note.nv.cuinfo,"",@"SHT_NOTE"
	.sectionflags	@"SHF_NOTE_NV_CUINFO"
        /*0018*/ 	.short	0x0002
        /*001a*/ 	.short	0x0050
        /*001c*/ 	.short	0x0082
	.zero		2


//--------------------- .nv.info                  --------------------------
	.section	.nv.info,"",@"SHT_CUDA_INFO"
	.align	4


	//----- nvinfo : EIATTR_REGCOUNT
	.align		4
        /*0000*/ 	.byte	0x04, 0x2f
        /*0002*/ 	.short	(.L_2 - .L_1)
	.align		4
.L_1:
        /*0004*/ 	.word	index@(attn_fwd)
        /*0008*/ 	.word	0x000000ff


	//----- nvinfo : EIATTR_FRAME_SIZE
	.align		4
.L_2:
        /*000c*/ 	.byte	0x04, 0x11
        /*000e*/ 	.short	(.L_4 - .L_3)
	.align		4
.L_3:
        /*0010*/ 	.word	index@(attn_fwd)
        /*0014*/ 	.word	0x00000240


	//----- nvinfo : EIATTR_MIN_STACK_SIZE
	.align		4
.L_4:
        /*0018*/ 	.byte	0x04, 0x12
        /*001a*/ 	.short	(.L_6 - .L_5)
	.align		4
.L_5:
        /*001c*/ 	.word	index@(attn_fwd)
        /*0020*/ 	.word	0x00000240
.L_6:


//--------------------- .nv.info.attn_fwd         --------------------------
	.section	.nv.info.attn_fwd,"",@"SHT_CUDA_INFO"
	.sectionflags	@""
	.align	4


	//----- nvinfo : EIATTR_CUDA_API_VERSION
	.align		4
        /*0000*/ 	.byte	0x04, 0x37
        /*0002*/ 	.short	(.L_8 - .L_7)
.L_7:
        /*0004*/ 	.word	0x00000082


	//----- nvinfo : EIATTR_SW2861232_WAR
	.align		4
.L_8:
        /*0008*/ 	.byte	0x01, 0x35
	.zero		2


	//----- nvinfo : EIATTR_PARAM_CBANK
	.align		4
        /*000c*/ 	.byte	0x04, 0x0a
        /*000e*/ 	.short	(.L_10 - .L_9)
	.align		4
.L_9:
        /*0010*/ 	.word	index@(.nv.constant0.attn_fwd)
        /*0014*/ 	.short	0x0160
        /*0016*/ 	.short	0x0088


	//----- nvinfo : EIATTR_CBANK_PARAM_SIZE
	.align		4
.L_10:
        /*0018*/ 	.byte	0x03, 0x19
        /*001a*/ 	.short	0x0088


	//----- nvinfo : EIATTR_KPARAM_INFO
	.align		4
        /*001c*/ 	.byte	0x04, 0x17
        /*001e*/ 	.short	(.L_12 - .L_11)
.L_11:
        /*0020*/ 	.word	0x00000000
        /*0024*/ 	.short	0x0019
        /*0026*/ 	.short	0x0080
        /*0028*/ 	.byte	0x00, 0xf4, 0x21, 0x00


	//----- nvinfo : EIATTR_KPARAM_INFO
	.align		4
.L_12:
        /*002c*/ 	.byte	0x04, 0x17
        /*002e*/ 	.short	(.L_14 - .L_13)
.L_13:
        /*0030*/ 	.word	0x00000000
        /*0034*/ 	.short	0x0018
        /*0036*/ 	.short	0x0078
        /*0038*/ 	.byte	0x00, 0xf4, 0x21, 0x00


	//----- nvinfo : EIATTR_KPARAM_INFO
	.align		4
.L_14:
        /*003c*/ 	.byte	0x04, 0x17
        /*003e*/ 	.short	(.L_16 - .L_15)
.L_15:
        /*0040*/ 	.word	0x00000000
        /*0044*/ 	.short	0x0017
        /*0046*/ 	.short	0x0070
        /*0048*/ 	.byte	0x00, 0xf0, 0x11, 0x00


	//----- nvinfo : EIATTR_KPARAM_INFO
	.align		4
.L_16:
        /*004c*/ 	.byte	0x04, 0x17
        /*004e*/ 	.short	(.L_18 - .L_17)
.L_17:
        /*0050*/ 	.word	0x00000000
        /*0054*/ 	.short	0x0016
        /*0056*/ 	.short	0x006c
        /*0058*/ 	.byte	0x00, 0xf0, 0x11, 0x00


	//----- nvinfo : EIATTR_KPARAM_INFO
	.align		4
.L_18:
        /*005c*/ 	.byte	0x04, 0x17
        /*005e*/ 	.short	(.L_20 - .L_19)
.L_19:
        /*0060*/ 	.word	0x00000000
        /*0064*/ 	.short	0x0015
        /*0066*/ 	.short	0x0068
        /*0068*/ 	.byte	0x00, 0xf0, 0x11, 0x00


	//----- nvinfo : EIATTR_KPARAM_INFO
	.align		4
.L_20:
        /*006c*/ 	.byte	0x04, 0x17
        /*006e*/ 	.short	(.L_22 - .L_21)
.L_21:
        /*0070*/ 	.word	0x00000000
        /*0074*/ 	.short	0x0014
        /*0076*/ 	.short	0x0064
        /*0078*/ 	.byte	0x00, 0xf0, 0x11, 0x00


	//----- nvinfo : EIATTR_KPARAM_INFO
	.align		4
.L_22:
        /*007c*/ 	.byte	0x04, 0x17
        /*007e*/ 	.short	(.L_24 - .L_23)
.L_23:
        /*0080*/ 	.word	0x00000000
        /*0084*/ 	.short	0x0013
        /*0086*/ 	.short	0x0060
        /*0088*/ 	.byte	0x00, 0xf0, 0x11, 0x00


	//----- nvinfo : EIATTR_KPARAM_INFO
	.align		4
.L_24:
        /*008c*/ 	.byte	0x04, 0x17
        /*008e*/ 	.short	(.L_26 - .L_25)
.L_25:
        /*0090*/ 	.word	0x00000000
        /*0094*/ 	.short	0x0012
        /*0096*/ 	.short	0x005c
        /*0098*/ 	.byte	0x00, 0xf0, 0x11, 0x00


	//----- nvinfo : EIATTR_KPARAM_INFO
	.align		4
.L_26:
        /*009c*/ 	.byte	0x04, 0x17
        /*009e*/ 	.short	(.L_28 - .L_27)
.L_27:
        /*00a0*/ 	.word	0x00000000
        /*00a4*/ 	.short	0x0011
        /*00a6*/ 	.short	0x0058
        /*00a8*/ 	.byte	0x00, 0xf0, 0x11, 0x00


	//----- nvinfo : EIATTR_KPARAM_INFO
	.align		4
.L_28:
        /*00ac*/ 	.byte	0x04, 0x17
        /*00ae*/ 	.short	(.L_30 - .L_29)
.L_29:
        /*00b0*/ 	.word	0x00000000
        /*00b4*/ 	.short	0x0010
        /*00b6*/ 	.short	0x0054
        /*00b8*/ 	.byte	0x00, 0xf0, 0x11, 0x00


	//----- nvinfo : EIATTR_KPARAM_INFO
	.align		4
.L_30:
        /*00bc*/ 	.byte	0x04, 0x17
        /*00be*/ 	.short	(.L_32 - .L_31)
.L_31:
        /*00c0*/ 	.word	0x00000000
        /*00c4*/ 	.short	0x000f
        /*00c6*/ 	.short	0x0050
        /*00c8*/ 	.byte	0x00, 0xf0, 0x11, 0x00


	//----- nvinfo : EIATTR_KPARAM_INFO
	.align		4
.L_32:
        /*00cc*/ 	.byte	0x04, 0x17
        /*00ce*/ 	.short	(.L_34 - .L_33)
.L_33:
        /*00d0*/ 	.word	0x00000000
        /*00d4*/ 	.short	0x000e
        /*00d6*/ 	.short	0x004c
        /*00d8*/ 	.byte	0x00, 0xf0, 0x11, 0x00


	//----- nvinfo : EIATTR_KPARAM_INFO
	.align		4
.L_34:
        /*00dc*/ 	.byte	0x04, 0x17
        /*00de*/ 	.short	(.L_36 - .L_35)
.L_35:
        /*00e0*/ 	.word	0x00000000
        /*00e4*/ 	.short	0x000d
        /*00e6*/ 	.short	0x0048
        /*00e8*/ 	.byte	0x00, 0xf0, 0x11, 0x00


	//----- nvinfo : EIATTR_KPARAM_INFO
	.align		4
.L_36:
        /*00ec*/ 	.byte	0x04, 0x17
        /*00ee*/ 	.short	(.L_38 - .L_37)
.L_37:
        /*00f0*/ 	.word	0x00000000
        /*00f4*/ 	.short	0x000c
        /*00f6*/ 	.short	0x0044
        /*00f8*/ 	.byte	0x00, 0xf0, 0x11, 0x00


	//----- nvinfo : EIATTR_KPARAM_INFO
	.align		4
.L_38:
        /*00fc*/ 	.byte	0x04, 0x17
        /*00fe*/ 	.short	(.L_40 - .L_39)
.L_39:
        /*0100*/ 	.word	0x00000000
        /*0104*/ 	.short	0x000b
        /*0106*/ 	.short	0x0040
        /*0108*/ 	.byte	0x00, 0xf0, 0x11, 0x00


	//----- nvinfo : EIATTR_KPARAM_INFO
	.align		4
.L_40:
        /*010c*/ 	.byte	0x04, 0x17
        /*010e*/ 	.short	(.L_42 - .L_41)
.L_41:
        /*0110*/ 	.word	0x00000000
        /*0114*/ 	.short	0x000a
        /*0116*/ 	.short	0x003c
        /*0118*/ 	.byte	0x00, 0xf0, 0x11, 0x00


	//----- nvinfo : EIATTR_KPARAM_INFO
	.align		4
.L_42:
        /*011c*/ 	.byte	0x04, 0x17
        /*011e*/ 	.short	(.L_44 - .L_43)
.L_43:
        /*0120*/ 	.word	0x00000000
        /*0124*/ 	.short	0x0009
        /*0126*/ 	.short	0x0038
        /*0128*/ 	.byte	0x00, 0xf0, 0x11, 0x00


	//----- nvinfo : EIATTR_KPARAM_INFO
	.align		4
.L_44:
        /*012c*/ 	.byte	0x04, 0x17
        /*012e*/ 	.short	(.L_46 - .L_45)
.L_45:
        /*0130*/ 	.word	0x00000000
        /*0134*/ 	.short	0x0008
        /*0136*/ 	.short	0x0034
        /*0138*/ 	.byte	0x00, 0xf0, 0x11, 0x00


	//----- nvinfo : EIATTR_KPARAM_INFO
	.align		4
.L_46:
        /*013c*/ 	.byte	0x04, 0x17
        /*013e*/ 	.short	(.L_48 - .L_47)
.L_47:
        /*0140*/ 	.word	0x00000000
        /*0144*/ 	.short	0x0007
        /*0146*/ 	.short	0x0030
        /*0148*/ 	.byte	0x00, 0xf0, 0x11, 0x00


	//----- nvinfo : EIATTR_KPARAM_INFO
	.align		4
.L_48:
        /*014c*/ 	.byte	0x04, 0x17
        /*014e*/ 	.short	(.L_50 - .L_49)
.L_49:
        /*0150*/ 	.word	0x00000000
        /*0154*/ 	.short	0x0006
        /*0156*/ 	.short	0x002c
        /*0158*/ 	.byte	0x00, 0xf0, 0x11, 0x00


	//----- nvinfo : EIATTR_KPARAM_INFO
	.align		4
.L_50:
        /*015c*/ 	.byte	0x04, 0x17
        /*015e*/ 	.short	(.L_52 - .L_51)
.L_51:
        /*0160*/ 	.word	0x00000000
        /*0164*/ 	.short	0x0005
        /*0166*/ 	.short	0x0028
        /*0168*/ 	.byte	0x00, 0xf0, 0x11, 0x00


	//----- nvinfo : EIATTR_KPARAM_INFO
	.align		4
.L_52:
        /*016c*/ 	.byte	0x04, 0x17
        /*016e*/ 	.short	(.L_54 - .L_53)
.L_53:
        /*0170*/ 	.word	0x00000000
        /*0174*/ 	.short	0x0004
        /*0176*/ 	.short	0x0020
        /*0178*/ 	.byte	0x00, 0xf4, 0x21, 0x00


	//----- nvinfo : EIATTR_KPARAM_INFO
	.align		4
.L_54:
        /*017c*/ 	.byte	0x04, 0x17
        /*017e*/ 	.short	(.L_56 - .L_55)
.L_55:
        /*0180*/ 	.word	0x00000000
        /*0184*/ 	.short	0x0003
        /*0186*/ 	.short	0x0018
        /*0188*/ 	.byte	0x00, 0xf4, 0x21, 0x00


	//----- nvinfo : EIATTR_KPARAM_INFO
	.align		4
.L_56:
        /*018c*/ 	.byte	0x04, 0x17
        /*018e*/ 	.short	(.L_58 - .L_57)
.L_57:
        /*0190*/ 	.word	0x00000000
        /*0194*/ 	.short	0x0002
        /*0196*/ 	.short	0x0010
        /*0198*/ 	.byte	0x00, 0xf4, 0x21, 0x00


	//----- nvinfo : EIATTR_KPARAM_INFO
	.align		4
.L_58:
        /*019c*/ 	.byte	0x04, 0x17
        /*019e*/ 	.short	(.L_60 - .L_59)
.L_59:
        /*01a0*/ 	.word	0x00000000
        /*01a4*/ 	.short	0x0001
        /*01a6*/ 	.short	0x0008
        /*01a8*/ 	.byte	0x00, 0xf4, 0x21, 0x00


	//----- nvinfo : EIATTR_KPARAM_INFO
	.align		4
.L_60:
        /*01ac*/ 	.byte	0x04, 0x17
        /*01ae*/ 	.short	(.L_62 - .L_61)
.L_61:
        /*01b0*/ 	.word	0x00000000
        /*01b4*/ 	.short	0x0000
        /*01b6*/ 	.short	0x0000
        /*01b8*/ 	.byte	0x00, 0xf4, 0x21, 0x00


	//----- nvinfo : EIATTR_MAXREG_COUNT
	.align		4
.L_62:
        /*01bc*/ 	.byte	0x03, 0x1b
        /*01be*/ 	.short	0x00ff


	//----- nvinfo : EIATTR_NUM_BARRIERS
	.align		4
        /*01c0*/ 	.byte	0x02, 0x4c
        /*01c2*/ 	.byte	0x01
	.zero		1


	//----- nvinfo : EIATTR_ANNOTATIONS
	.align		4
        /*01c4*/ 	.byte	0x04, 0x55
        /*01c6*/ 	.short	(.L_64 - .L_63)


	//   ....[0]....
.L_63:
        /*01c8*/ 	.word	0x00000001
        /*01cc*/ 	.byte	0x60, 0x13, 0x00, 0x00, 0x01, 0x00, 0x00, 0x00, 0x30, 0x14, 0x00, 0x00, 0x01, 0x00, 0x00, 0x00
        /* <DEDUP_REMOVED lines=220> */
        /*0f9c*/ 	.byte	0x10, 0x50, 0x01, 0x00


	//----- nvinfo : EIATTR_MERCURY_ISA_VERSION
	.align		4
.L_64:
        /*0fa0*/ 	.byte	0x03, 0x5f
        /*0fa2*/ 	.short	0x0000


	//----- nvinfo : EIATTR_COOP_GROUP_MASK_REGIDS
	.align		4
        /*0fa4*/ 	.byte	0x04, 0x29
        /*0fa6*/ 	.short	(.L_66 - .L_65)


	//   ....[0]....
.L_65:
        /*0fa8*/ 	.word	0xffffffff


	//   ....[1]....
        /*0fac*/ 	.word	0xffffffff


	//   ....[2]....
        /*0fb0*/ 	.word	0xffffffff


	//   ....[3]....
        /*0fb4*/ 	.word	0xffffffff


	//   ....[4]....
        /*0fb8*/ 	.word	0xffffffff


	//   ....[5]....
        /*0fbc*/ 	.word	0xffffffff


	//   ....[6]....
        /*0fc0*/ 	.word	0xffffffff


	//   ....[7]....
        /*0fc4*/ 	.word	0xffffffff


	//   ....[8]....
        /*0fc8*/ 	.word	0xffffffff


	//   ....[9]....
        /*0fcc*/ 	.word	0xffffffff


	//   ....[10]....
        /*0fd0*/ 	.word	0xffffffff


	//   ....[11]....
        /*0fd4*/ 	.word	0xffffffff


	//   ....[12]....
        /*0fd8*/ 	.word	0xffffffff


	//   ....[13]....
        /*0fdc*/ 	.word	0xffffffff


	//   ....[14]....
        /*0fe0*/ 	.word	0xffffffff


	//   ....[15]....
        /*0fe4*/ 	.word	0xffffffff


	//----- nvinfo : EIATTR_COOP_GROUP_INSTR_OFFSETS
	.align		4
.L_66:
        /*0fe8*/ 	.byte	0x04, 0x28
        /*0fea*/ 	.short	(.L_68 - .L_67)


	//   ....[0]....
.L_67:
        /*0fec*/ 	.word	0x00008d50


	//   ....[1]....
        /*0ff0*/ 	.word	0x00008dd0


	//   ....[2]....
        /*0ff4*/ 	.word	0x00008ee0


	//   ....[3]....
        /*0ff8*/ 	.word	0x00008f90


	//   ....[4]....
        /*0ffc*/ 	.word	0x00008fa0


	//   ....[5]....
        /*1000*/ 	.word	0x00009060


	//   ....[6]....
        /*1004*/ 	.word	0x00009080


	//   ....[7]....
        /*1008*/ 	.word	0x000090b0


	//   ....[8]....
        /*100c*/ 	.word	0x0000b000


	//   ....[9]....
        /*1010*/ 	.word	0x0000b010


	//   ....[10]....
        /*1014*/ 	.word	0x0000b020


	//   ....[11]....
        /*1018*/ 	.word	0x0000b030


	//   ....[12]....
        /*101c*/ 	.word	0x0000b110


	//   ....[13]....
        /*1020*/ 	.word	0x0000b130


	//   ....[14]....
        /*1024*/ 	.word	0x0000b140


	//   ....[15]....
        /*1028*/ 	.word	0x0000b150


	//----- nvinfo : EIATTR_EXIT_INSTR_OFFSETS
	.align		4
.L_68:
        /*102c*/ 	.byte	0x04, 0x1c
        /*102e*/ 	.short	(.L_70 - .L_69)


	//   ....[0]....
.L_69:
        /*1030*/ 	.word	0x00015bb0


	//----- nvinfo : EIATTR_REQNTID
	.align		4
.L_70:
        /*1034*/ 	.byte	0x04, 0x10
        /*1036*/ 	.short	(.L_72 - .L_71)
.L_71:
        /*1038*/ 	.word	0x00000100
        /*103c*/ 	.word	0x00000001
        /*1040*/ 	.word	0x00000001
.L_72:


//--------------------- .nv.callgraph             --------------------------
	.section	.nv.callgraph,"",@"SHT_CUDA_CALLGRAPH"
	.align	4
	.sectionentsize	8
	.align		4
        /*0000*/ 	.word	0x00000000
	.align		4
        /*0004*/ 	.word	0xffffffff
	.align		4
        /*0008*/ 	.word	0x00000000
	.align		4
        /*000c*/ 	.word	0xfffffffe
	.align		4
        /*0010*/ 	.word	0x00000000
	.align		4
        /*0014*/ 	.word	0xfffffffd
	.align		4
        /*0018*/ 	.word	0x00000000
	.align		4
        /*001c*/ 	.word	0xfffffffc


//--------------------- .nv.rel.action            --------------------------
	.section	.nv.rel.action,"",@"SHT_CUDA_RELOCINFO"
	.align	8
	.sectionentsize	8
        /*0000*/ 	.byte	0x73, 0x00, 0x00, 0x00, 0x00, 0x00, 0x00, 0x00, 0x00, 0x00, 0x00, 0x11, 0x25, 0x00, 0x05, 0x36


//--------------------- .nv.constant4             --------------------------
	.section	.nv.constant4,"a",@progbits
	.align	8
	.align		8
.nv.constant4:
        /*0000*/ 	.dword	_$_str


//--------------------- .nv.constant0.attn_fwd    --------------------------
	.section	.nv.constant0.attn_fwd,"a",@progbits
	.sectionflags	@""
	.align	4
.nv.constant0.attn_fwd:
	.zero		488


//--------------------- .text.attn_fwd            --------------------------
	.section	.text.attn_fwd,"ax",@progbits
	.sectioninfo	@"SHI_REGISTERS=255"
	.align	128
        .global         attn_fwd
        .type           attn_fwd,@function
        .size           attn_fwd,(.L_x_4 - attn_fwd)
        .other          attn_fwd,@"STO_CUDA_ENTRY STV_DEFAULT"
attn_fwd:
.text.attn_fwd:
[----:B------:R-:W-:Y:S02]  /*0000*/  MOV R1, c[0x0][0x28] ;  /* 0x00000a0000017a02 */ /* 0x000fe40000000f00 */
[----:B------:R-:W0:Y:S01]  /*0010*/  S2R R2, SR_TID.X ;  /* 0x0000000000027919 */ /* 0x000e220000002100 */
[----:B------:R-:W-:Y:S01]  /*0020*/  MOV R29, c[0x0][0x198] ;  /* 0x00006600001d7a02 */ /* 0x000fe20000000f00 */
[----:B------:R-:W-:Y:S01]  /*0030*/  ULDC.64 UR4, c[0x0][0x118] ;  /* 0x0000460000047ab9 */ /* 0x000fe20000000a00 */
[----:B------:R-:W-:Y:S01]  /*0040*/  IADD3 R1, R1, -0x240, RZ ;  /* 0xfffffdc001017810 */ /* 0x000fe20007ffe0ff */
[----:B------:R-:W1:Y:S01]  /*0050*/  S2R R0, SR_CTAID.X ;  /* 0x0000000000007919 */ /* 0x000e620000002500 */
[C---:B------:R-:W-:Y:S02]  /*0060*/  SHF.L.U32 R5, R29.reuse, 0x3, RZ ;  /* 0x000000031d057819 */ /* 0x040fe400000006ff */
[----:B------:R-:W-:Y:S01]  /*0070*/  SHF.L.U32 R7, R29, 0x4, RZ ;  /* 0x000000041d077819 */ /* 0x000fe200000006ff */
[----:B------:R-:W2:Y:S01]  /*0080*/  S2R R3, SR_CTAID.Y ;  /* 0x0000000000037919 */ /* 0x000ea20000002600 */
[----:B0-----:R-:W-:-:S04]  /*0090*/  LOP3.LUT R122, R2, 0xff, RZ, 0xc0, !PT ;  /* 0x000000ff027a7812 */ /* 0x001fc800078ec0ff */
[----:B-1----:R-:W-:Y:S01]  /*00a0*/  LEA R2, R0, R122, 0x8 ;  /* 0x0000007a00027211 */ /* 0x002fe200078e40ff */
[----:B--2---:R-:W-:-:S04]  /*00b0*/  IMAD R0, R3, c[0x0][0x190], RZ ;  /* 0x0000640003007a24 */ /* 0x004fc800078e02ff */
[----:B------:R-:W-:Y:S01]  /*00c0*/  IMAD R2, R2, c[0x0][0x194], RZ ;  /* 0x0000650002027a24 */ /* 0x000fe200078e02ff */
[C---:B------:R-:W-:Y:S01]  /*00d0*/  SHF.L.U32 R164, R0.reuse, 0x1, RZ ;  /* 0x0000000100a47819 */ /* 0x040fe200000006ff */
[----:B------:R-:W-:-:S03]  /*00e0*/  IMAD.HI R0, R0, 0x2, RZ ;  /* 0x0000000200007827 */ /* 0x000fc600078e02ff */
[C---:B------:R-:W-:Y:S01]  /*00f0*/  SHF.L.U32 R165, R2.reuse, 0x1, RZ ;  /* 0x0000000102a57819 */ /* 0x040fe200000006ff */
[----:B------:R-:W-:-:S03]  /*0100*/  IMAD.HI R3, R2, 0x2, RZ ;  /* 0x0000000202037827 */ /* 0x000fc600078e02ff */
[----:B------:R-:W-:-:S04]  /*0110*/  IADD3 R164, P0, P1, R165, c[0x0][0x160], R164 ;  /* 0x00005800a5a47a10 */ /* 0x000fc8000791e0a4 */
[----:B------:R-:W-:Y:S02]  /*0120*/  IADD3.X R165, R3, c[0x0][0x164], R0, P0, P1 ;  /* 0x0000590003a57a10 */ /* 0x000fe400007e2400 */
[CC--:B------:R-:W-:Y:S02]  /*0130*/  LEA R102, P0, R29.reuse, R164.reuse, 0x4 ;  /* 0x000000a41d667211 */ /* 0x0c0fe400078020ff */
[CC--:B------:R-:W-:Y:S01]  /*0140*/  LEA R2, P1, R29.reuse, R164.reuse, 0x5 ;  /* 0x000000a41d027211 */ /* 0x0c0fe200078228ff */
[----:B------:R-:W-:Y:S01]  /*0150*/  IMAD R105, R29, 0x110, RZ ;  /* 0x000001101d697824 */ /* 0x000fe200078e02ff */
[-C--:B------:R-:W-:Y:S01]  /*0160*/  LEA.HI.X.SX32 R103, R5, R165.reuse, 0x1, P0 ;  /* 0x000000a505677211 */ /* 0x080fe200000f0eff */
[----:B------:R-:W-:Y:S01]  /*0170*/  IMAD R37, R29, 0x88, RZ ;  /* 0x000000881d257824 */ /* 0x000fe200078e02ff */
[----:B------:R-:W-:Y:S01]  /*0180*/  LEA.HI.X.SX32 R3, R7, R165, 0x1, P1 ;  /* 0x000000a507037211 */ /* 0x000fe200008f0eff */
[C---:B------:R-:W-:Y:S01]  /*0190*/  IMAD R11, R29.reuse, 0x24, RZ ;  /* 0x000000241d0b7824 */ /* 0x040fe200078e02ff */
[C---:B------:R-:W-:Y:S01]  /*01a0*/  SHF.L.U32 R5, R29.reuse, 0x5, RZ ;  /* 0x000000051d057819 */ /* 0x040fe200000006ff */
[C---:B------:R-:W-:Y:S01]  /*01b0*/  IMAD R15, R29.reuse, 0x90, RZ ;  /* 0x000000901d0f7824 */ /* 0x040fe200078e02ff */
[C---:B------:R-:W-:Y:S01]  /*01c0*/  SHF.L.U32 R7, R29.reuse, 0x6, RZ ;  /* 0x000000061d077819 */ /* 0x040fe200000006ff */
[----:B------:R0:W2:Y:S01]  /*01d0*/  LDG.E.U16 R101, [R2.64] ;  /* 0x0000000402657981 */ /* 0x0000a2000c1e1500 */
[----:B------:R-:W-:-:S02]  /*01e0*/  LEA R94, P0, R29, R164, 0x6 ;  /* 0x000000a41d5e7211 */ /* 0x000fc400078030ff */
[CC--:B------:R-:W-:Y:S01]  /*01f0*/  LEA R96, P1, R29.reuse, R164.reuse, 0x7 ;  /* 0x000000a41d607211 */ /* 0x0c0fe200078238ff */
[----:B------:R-:W-:Y:S01]  /*0200*/  IMAD R13, R29, 0x48, RZ ;  /* 0x000000481d0d7824 */ /* 0x000fe200078e02ff */
[-C--:B------:R-:W-:Y:S01]  /*0210*/  LEA.HI.X.SX32 R95, R5, R165.reuse, 0x1, P0 ;  /* 0x000000a5055f7211 */ /* 0x080fe200000f0eff */
[----:B------:R1:W3:Y:S01]  /*0220*/  LDG.E.U16 R102, [R102.64] ;  /* 0x0000000466667981 */ /* 0x0002e2000c1e1500 */
[-C--:B------:R-:W-:Y:S01]  /*0230*/  LEA.HI.X.SX32 R97, R7, R165.reuse, 0x1, P1 ;  /* 0x000000a507617211 */ /* 0x080fe200008f0eff */
[----:B------:R-:W-:Y:S01]  /*0240*/  IMAD R7, R29, 0x12, RZ ;  /* 0x000000121d077824 */ /* 0x000fe200078e02ff */
[-C--:B------:R-:W-:Y:S01]  /*0250*/  IADD3 R104, P0, R105, R164.reuse, RZ ;  /* 0x000000a469687210 */ /* 0x080fe20007f1e0ff */
[C---:B------:R-:W-:Y:S01]  /*0260*/  IMAD R17, R29.reuse, 0x28, RZ ;  /* 0x000000281d117824 */ /* 0x040fe200078e02ff */
[C---:B------:R-:W-:Y:S01]  /*0270*/  SHF.L.U32 R9, R29.reuse, 0x7, RZ ;  /* 0x000000071d097819 */ /* 0x040fe200000006ff */
[----:B------:R-:W-:Y:S01]  /*0280*/  IMAD R19, R29, 0x50, RZ ;  /* 0x000000501d137824 */ /* 0x000fe200078e02ff */
[----:B------:R-:W-:Y:S01]  /*0290*/  LEA.HI.X.SX32 R105, R37, R165, 0x1, P0 ;  /* 0x000000a525697211 */ /* 0x000fe200000f0eff */
[C---:B------:R-:W-:Y:S01]  /*02a0*/  IMAD R21, R29.reuse, 0x140, RZ ;  /* 0x000001401d157824 */ /* 0x040fe200078e02ff */
[CC--:B------:R-:W-:Y:S01]  /*02b0*/  LEA R8, P2, R29.reuse, R164.reuse, 0x8 ;  /* 0x000000a41d087211 */ /* 0x0c0fe200078440ff */
[C---:B------:R-:W-:Y:S01]  /*02c0*/  IMAD R115, R29.reuse, 0x160, RZ ;  /* 0x000001601d737824 */ /* 0x040fe200078e02ff */
[C---:B0-----:R-:W-:Y:S01]  /*02d0*/  LEA R3, R29.reuse, R29, 0x3 ;  /* 0x0000001d1d037211 */ /* 0x041fe200078e18ff */
[----:B------:R-:W-:Y:S01]  /*02e0*/  IMAD R23, R29, 0x150, RZ ;  /* 0x000001501d177824 */ /* 0x000fe200078e02ff */
[-C--:B------:R-:W-:Y:S01]  /*02f0*/  IADD3 R4, P0, R7, R164.reuse, RZ ;  /* 0x000000a407047210 */ /* 0x080fe20007f1e0ff */
[----:B------:R-:W-:Y:S01]  /*0300*/  IMAD R69, R29, 0xa8, RZ ;  /* 0x000000a81d457824 */ /* 0x000fe200078e02ff */
[-C--:B------:R-:W-:Y:S01]  /*0310*/  LEA.HI.X.SX32 R9, R9, R165.reuse, 0x1, P2 ;  /* 0x000000a509097211 */ /* 0x080fe200010f0eff */
[----:B------:R0:W4:Y:S01]  /*0320*/  LDG.E.U16 R104, [R104.64] ;  /* 0x0000000468687981 */ /* 0x000122000c1e1500 */
[----:B------:R-:W-:Y:S01]  /*0330*/  LEA.HI.X.SX32 R5, R3, R165, 0x1, P0 ;  /* 0x000000a503057211 */ /* 0x000fe200000f0eff */
[----:B------:R-:W-:Y:S01]  /*0340*/  IMAD R3, R29, 0x120, RZ ;  /* 0x000001201d037824 */ /* 0x000fe200078e02ff */
[-C--:B------:R-:W-:Y:S01]  /*0350*/  IADD3 R6, P1, R11, R164.reuse, RZ ;  /* 0x000000a40b067210 */ /* 0x080fe20007f3e0ff */
[----:B-1----:R1:W5:Y:S01]  /*0360*/  LDG.E.U16 R103, [R8.64] ;  /* 0x0000000408677981 */ /* 0x002362000c1e1500 */
[----:B------:R-:W-:-:S02]  /*0370*/  IADD3 R106, P2, R15, R164, RZ ;  /* 0x000000a40f6a7210 */ /* 0x000fc40007f5e0ff */
[-C--:B------:R-:W-:Y:S01]  /*0380*/  IADD3 R236, P0, R13, R164.reuse, RZ ;  /* 0x000000a40dec7210 */ /* 0x080fe20007f1e0ff */
[----:B------:R0:W2:Y:S01]  /*0390*/  LDG.E.U16 R2, [R4.64] ;  /* 0x0000000404027981 */ /* 0x0000a2000c1e1500 */
[-C--:B------:R-:W-:Y:S02]  /*03a0*/  LEA.HI.X.SX32 R7, R7, R165.reuse, 0x1, P1 ;  /* 0x000000a507077211 */ /* 0x080fe400008f0eff */
[-C--:B------:R-:W-:Y:S01]  /*03b0*/  LEA.HI.X.SX32 R107, R13, R165.reuse, 0x1, P2 ;  /* 0x000000a50d6b7211 */ /* 0x080fe200010f0eff */
[----:B------:R-:W-:Y:S01]  /*03c0*/  IMAD R13, R29, 0x130, RZ ;  /* 0x000001301d0d7824 */ /* 0x000fe200078e02ff */
[----:B------:R0:W2:Y:S01]  /*03d0*/  LDG.E.U16 R94, [R94.64] ;  /* 0x000000045e5e7981 */ /* 0x0000a2000c1e1500 */
[-C--:B-1----:R-:W-:Y:S01]  /*03e0*/  IADD3 R8, P1, R3, R164.reuse, RZ ;  /* 0x000000a403087210 */ /* 0x082fe20007f3e0ff */
[----:B------:R-:W-:Y:S01]  /*03f0*/  IMAD R3, R29, 0x98, RZ ;  /* 0x000000981d037824 */ /* 0x000fe200078e02ff */
[-C--:B------:R-:W-:Y:S01]  /*0400*/  LEA.HI.X.SX32 R237, R11, R165.reuse, 0x1, P0 ;  /* 0x000000a50bed7211 */ /* 0x080fe200000f0eff */
[----:B------:R1:W2:Y:S01]  /*0410*/  LDG.E.U16 R247, [R6.64] ;  /* 0x0000000406f77981 */ /* 0x0002a2000c1e1500 */
[-C--:B------:R-:W-:Y:S01]  /*0420*/  LEA.HI.X.SX32 R9, R15, R165.reuse, 0x1, P1 ;  /* 0x000000a50f097211 */ /* 0x080fe200008f0eff */
[----:B------:R-:W-:Y:S01]  /*0430*/  IMAD R15, R29, 0x14, RZ ;  /* 0x000000141d0f7824 */ /* 0x000fe200078e02ff */
[-C--:B------:R-:W-:Y:S01]  /*0440*/  IADD3 R12, P1, R13, R164.reuse, RZ ;  /* 0x000000a40d0c7210 */ /* 0x080fe20007f3e0ff */
[----:B------:R-:W-:Y:S01]  /*0450*/  IMAD R11, R29, 0xa, RZ ;  /* 0x0000000a1d0b7824 */ /* 0x000fe200078e02ff */
[----:B------:R-:W-:Y:S01]  /*0460*/  IADD3 R10, P2, R17, R164, RZ ;  /* 0x000000a4110a7210 */ /* 0x000fe20007f5e0ff */
[----:B------:R-:W2:Y:S01]  /*0470*/  LDG.E.U16 R236, [R236.64] ;  /* 0x00000004ecec7981 */ /* 0x000ea2000c1e1500 */
[----:B------:R-:W-:-:S02]  /*0480*/  LEA.HI.X.SX32 R13, R3, R165, 0x1, P1 ;  /* 0x000000a5030d7211 */ /* 0x000fc400008f0eff */
[-C--:B-1----:R-:W-:Y:S01]  /*0490*/  IADD3 R6, P1, R15, R164.reuse, RZ ;  /* 0x000000a40f067210 */ /* 0x082fe20007f3e0ff */
[----:B------:R1:W3:Y:S01]  /*04a0*/  LDG.E.U16 R106, [R106.64] ;  /* 0x000000046a6a7981 */ /* 0x0002e2000c1e1500 */
[----:B0-----:R-:W-:Y:S02]  /*04b0*/  LEA R5, R29, R29, 0x2 ;  /* 0x0000001d1d057211 */ /* 0x001fe400078e10ff */
[CC--:B------:R-:W-:Y:S01]  /*04c0*/  IADD3 R4, P0, R11.reuse, R164.reuse, RZ ;  /* 0x000000a40b047210 */ /* 0x0c0fe20007f1e0ff */
[----:B------:R0:W3:Y:S01]  /*04d0*/  LDG.E.U16 R105, [R8.64] ;  /* 0x0000000408697981 */ /* 0x0000e2000c1e1500 */
[-C--:B------:R-:W-:Y:S02]  /*04e0*/  LEA.HI.X.SX32 R7, R11, R165.reuse, 0x1, P1 ;  /* 0x000000a50b077211 */ /* 0x080fe400008f0eff */
[-C--:B------:R-:W-:Y:S01]  /*04f0*/  LEA.HI.X.SX32 R11, R15, R165.reuse, 0x1, P2 ;  /* 0x000000a50f0b7211 */ /* 0x080fe200010f0eff */
[----:B------:R-:W-:Y:S01]  /*0500*/  IMAD R65, R29, 0x18, RZ ;  /* 0x000000181d417824 */ /* 0x000fe200078e02ff */
[----:B------:R-:W-:Y:S01]  /*0510*/  LEA.HI.X.SX32 R5, R5, R165, 0x1, P0 ;  /* 0x000000a505057211 */ /* 0x000fe200000f0eff */
[----:B------:R0:W3:Y:S04]  /*0520*/  LDG.E.U16 R252, [R6.64] ;  /* 0x0000000406fc7981 */ /* 0x0000e8000c1e1500 */
[----:B------:R0:W3:Y:S04]  /*0530*/  LDG.E.U16 R245, [R10.64] ;  /* 0x000000040af57981 */ /* 0x0000e8000c1e1500 */
[----:B------:R0:W3:Y:S01]  /*0540*/  LDG.E.U16 R0, [R4.64] ;  /* 0x0000000404007981 */ /* 0x0000e2000c1e1500 */
[----:B------:R-:W-:Y:S01]  /*0550*/  IADD3 R108, P0, R19, R164, RZ ;  /* 0x000000a4136c7210 */ /* 0x000fe20007f1e0ff */
[----:B------:R-:W-:-:S02]  /*0560*/  IMAD R15, R29, 0xa0, RZ ;  /* 0x000000a01d0f7824 */ /* 0x000fc400078e02ff */
[----:B-1----:R1:W3:Y:S01]  /*0570*/  LDG.E.U16 R107, [R12.64] ;  /* 0x000000040c6b7981 */ /* 0x0022e2000c1e1500 */
[-C--:B------:R-:W-:Y:S01]  /*0580*/  LEA.HI.X.SX32 R109, R17, R165.reuse, 0x1, P0 ;  /* 0x000000a5116d7211 */ /* 0x080fe200000f0eff */
[C---:B------:R-:W-:Y:S02]  /*0590*/  IMAD R17, R29.reuse, 0xb0, RZ ;  /* 0x000000b01d117824 */ /* 0x040fe400078e02ff */
[----:B------:R-:W-:Y:S01]  /*05a0*/  IMAD R77, R29, 0xc8, RZ ;  /* 0x000000c81d4d7824 */ /* 0x000fe200078e02ff */
[----:B------:R1:W4:Y:S01]  /*05b0*/  LDG.E.U16 R96, [R96.64] ;  /* 0x0000000460607981 */ /* 0x000322000c1e1500 */
[-C--:B0-----:R-:W-:Y:S02]  /*05c0*/  IADD3 R4, P1, R21, R164.reuse, RZ ;  /* 0x000000a415047210 */ /* 0x081fe40007f3e0ff */
[-C--:B------:R-:W-:Y:S01]  /*05d0*/  IADD3 R10, P2, R23, R164.reuse, RZ ;  /* 0x000000a4170a7210 */ /* 0x080fe20007f5e0ff */
[----:B------:R-:W-:Y:S01]  /*05e0*/  IMAD R9, R29, 0x58, RZ ;  /* 0x000000581d097824 */ /* 0x000fe200078e02ff */
[C---:B-1----:R-:W-:Y:S01]  /*05f0*/  IADD3 R12, P0, R15.reuse, R164, RZ ;  /* 0x000000a40f0c7210 */ /* 0x042fe20007f1e0ff */
[----:B------:R0:W4:Y:S01]  /*0600*/  LDG.E.U16 R108, [R108.64] ;  /* 0x000000046c6c7981 */ /* 0x000122000c1e1500 */
[----:B------:R-:W-:-:S02]  /*0610*/  LEA.HI.X.SX32 R5, R15, R165, 0x1, P1 ;  /* 0x000000a50f057211 */ /* 0x000fc400008f0eff */
[-C--:B------:R-:W-:Y:S01]  /*0620*/  IADD3 R114, P1, R115, R164.reuse, RZ ;  /* 0x000000a473727210 */ /* 0x080fe20007f3e0ff */
[----:B------:R-:W-:Y:S01]  /*0630*/  IMAD R93, R29, 0x68, RZ ;  /* 0x000000681d5d7824 */ /* 0x000fe200078e02ff */
[-C--:B------:R-:W-:Y:S01]  /*0640*/  LEA.HI.X.SX32 R13, R19, R165.reuse, 0x1, P0 ;  /* 0x000000a5130d7211 */ /* 0x080fe200000f0eff */
[----:B------:R-:W-:Y:S01]  /*0650*/  IMAD R43, R29, 0xd8, RZ ;  /* 0x000000d81d2b7824 */ /* 0x000fe200078e02ff */
[----:B------:R-:W-:Y:S01]  /*0660*/  IADD3 R112, P0, R17, R164, RZ ;  /* 0x000000a411707210 */ /* 0x000fe20007f1e0ff */
[----:B------:R-:W-:Y:S01]  /*0670*/  IMAD R67, R29, 0x38, RZ ;  /* 0x000000381d437824 */ /* 0x000fe200078e02ff */
[-C--:B------:R-:W-:Y:S01]  /*0680*/  LEA.HI.X.SX32 R115, R17, R165.reuse, 0x1, P1 ;  /* 0x000000a511737211 */ /* 0x080fe200008f0eff */
[----:B------:R-:W-:Y:S01]  /*0690*/  IMAD R17, R29, 0x170, RZ ;  /* 0x000001701d117824 */ /* 0x000fe200078e02ff */
[-C--:B------:R-:W-:Y:S01]  /*06a0*/  LEA.HI.X.SX32 R11, R69, R165.reuse, 0x1, P2 ;  /* 0x000000a5450b7211 */ /* 0x080fe200010f0eff */
[C---:B------:R-:W-:Y:S01]  /*06b0*/  IMAD R15, R29.reuse, 0x30, RZ ;  /* 0x000000301d0f7824 */ /* 0x040fe200078e02ff */
[----:B------:R1:W4:Y:S01]  /*06c0*/  LDG.E.U16 R110, [R12.64] ;  /* 0x000000040c6e7981 */ /* 0x000322000c1e1500 */
[----:B------:R-:W-:Y:S01]  /*06d0*/  IMAD R7, R29, 0xb8, RZ ;  /* 0x000000b81d077824 */ /* 0x000fe200078e02ff */
[----:B------:R-:W-:-:S02]  /*06e0*/  LEA.HI.X.SX32 R113, R9, R165, 0x1, P0 ;  /* 0x000000a509717211 */ /* 0x000fc400000f0eff */
[----:B0-----:R0:W4:Y:S01]  /*06f0*/  LDG.E.U16 R109, [R4.64] ;  /* 0x00000004046d7981 */ /* 0x001122000c1e1500 */
[----:B------:R-:W-:-:S03]  /*0700*/  IMAD R19, R29, 0xc0, RZ ;  /* 0x000000c01d137824 */ /* 0x000fc600078e02ff */
[----:B------:R0:W4:Y:S01]  /*0710*/  LDG.E.U16 R111, [R10.64] ;  /* 0x000000040a6f7981 */ /* 0x000122000c1e1500 */
[-C--:B-1----:R-:W-:Y:S01]  /*0720*/  IADD3 R12, P1, R17, R164.reuse, RZ ;  /* 0x000000a4110c7210 */ /* 0x082fe20007f3e0ff */
[----:B------:R-:W-:Y:S02]  /*0730*/  IMAD R17, R29, 0x60, RZ ;  /* 0x000000601d117824 */ /* 0x000fe400078e02ff */
[----:B------:R1:W4:Y:S01]  /*0740*/  LDG.E.U16 R112, [R112.64] ;  /* 0x0000000470707981 */ /* 0x000322000c1e1500 */
[----:B0-----:R-:W-:-:S03]  /*0750*/  IADD3 R4, P0, R15, R164, RZ ;  /* 0x000000a40f047210 */ /* 0x001fc60007f1e0ff */
[----:B------:R0:W4:Y:S01]  /*0760*/  LDG.E.U16 R114, [R114.64] ;  /* 0x0000000472727981 */ /* 0x000122000c1e1500 */
[----:B------:R-:W-:Y:S01]  /*0770*/  IMAD R11, R29, 0x180, RZ ;  /* 0x000001801d0b7824 */ /* 0x000fe200078e02ff */
[-C--:B------:R-:W-:Y:S01]  /*0780*/  LEA.HI.X.SX32 R13, R7, R165.reuse, 0x1, P1 ;  /* 0x000000a5070d7211 */ /* 0x080fe200008f0eff */
[----:B------:R-:W-:Y:S01]  /*0790*/  IMAD R73, R29, 0xe8, RZ ;  /* 0x000000e81d497824 */ /* 0x000fe200078e02ff */
[-C--:B------:R-:W-:Y:S01]  /*07a0*/  LEA.HI.X.SX32 R5, R65, R165.reuse, 0x1, P0 ;  /* 0x000000a541057211 */ /* 0x080fe200000f0eff */
[----:B------:R-:W-:Y:S01]  /*07b0*/  IMAD R35, R29, 0x78, RZ ;  /* 0x000000781d237824 */ /* 0x000fe200078e02ff */
[-C--:B------:R-:W-:Y:S01]  /*07c0*/  IADD3 R116, P1, R17, R164.reuse, RZ ;  /* 0x000000a411747210 */ /* 0x080fe20007f3e0ff */
[----:B-1----:R1:W4:Y:S01]  /*07d0*/  LDG.E.U16 R113, [R12.64] ;  /* 0x000000040c717981 */ /* 0x002322000c1e1500 */
[-C--:B------:R-:W-:Y:S01]  /*07e0*/  IADD3 R14, P0, R11, R164.reuse, RZ ;  /* 0x000000a40b0e7210 */ /* 0x080fe20007f1e0ff */
[----:B------:R-:W-:Y:S01]  /*07f0*/  IMAD R11, R29, 0x190, RZ ;  /* 0x000001901d0b7824 */ /* 0x000fe200078e02ff */
[----:B------:R-:W-:Y:S01]  /*0800*/  IADD3 R98, P2, R19, R164, RZ ;  /* 0x000000a413627210 */ /* 0x000fe20007f5e0ff */
[----:B0-----:R0:W4:Y:S01]  /*0810*/  LDG.E.U16 R115, [R4.64] ;  /* 0x0000000404737981 */ /* 0x001122000c1e1500 */
[----:B------:R-:W-:-:S02]  /*0820*/  LEA.HI.X.SX32 R117, R15, R165, 0x1, P1 ;  /* 0x000000a50f757211 */ /* 0x000fc400008f0eff */
[-C--:B------:R-:W-:Y:S01]  /*0830*/  LEA.HI.X.SX32 R99, R17, R165.reuse, 0x1, P2 ;  /* 0x000000a511637211 */ /* 0x080fe200010f0eff */
[----:B------:R-:W-:Y:S01]  /*0840*/  IMAD R17, R29, 0xd0, RZ ;  /* 0x000000d01d117824 */ /* 0x000fe200078e02ff */
[-C--:B------:R-:W-:Y:S01]  /*0850*/  LEA.HI.X.SX32 R15, R19, R165.reuse, 0x1, P0 ;  /* 0x000000a5130f7211 */ /* 0x080fe200000f0eff */
[----:B-1----:R-:W-:Y:S01]  /*0860*/  IMAD R13, R29, 0x1a0, RZ ;  /* 0x000001a01d0d7824 */ /* 0x002fe200078e02ff */
[-C--:B------:R-:W-:Y:S01]  /*0870*/  IADD3 R12, P1, R11, R164.reuse, RZ ;  /* 0x000000a40b0c7210 */ /* 0x080fe20007f3e0ff */
[C---:B------:R-:W-:Y:S01]  /*0880*/  IMAD R41, R29.reuse, 0x112, RZ ;  /* 0x000001121d297824 */ /* 0x040fe200078e02ff */
[----:B------:R-:W4:Y:S01]  /*0890*/  LDG.E.U16 R100, [R164.64] ;  /* 0x00000004a4647981 */ /* 0x000f22000c1e1500 */
[----:B0-----:R-:W-:Y:S01]  /*08a0*/  IMAD R5, R29, 0x1b0, RZ ;  /* 0x000001b01d057824 */ /* 0x001fe200078e02ff */
[----:B------:R-:W-:Y:S01]  /*08b0*/  IADD3 R16, P2, R13, R164, RZ ;  /* 0x000000a40d107210 */ /* 0x000fe20007f5e0ff */
[----:B------:R-:W-:Y:S01]  /*08c0*/  IMAD R19, R29, 0x70, RZ ;  /* 0x000000701d137824 */ /* 0x000fe200078e02ff */
[----:B------:R0:W4:Y:S01]  /*08d0*/  LDG.E.U16 R95, [R14.64] ;  /* 0x000000040e5f7981 */ /* 0x000122000c1e1500 */
[----:B------:R-:W-:-:S02]  /*08e0*/  LEA.HI.X.SX32 R13, R77, R165, 0x1, P1 ;  /* 0x000000a54d0d7211 */ /* 0x000fc400008f0eff */
[-C--:B------:R-:W-:Y:S01]  /*08f0*/  IADD3 R10, P0, R17, R164.reuse, RZ ;  /* 0x000000a4110a7210 */ /* 0x080fe20007f1e0ff */
[----:B------:R-:W-:Y:S01]  /*0900*/  IMAD R21, R29, 0xe0, RZ ;  /* 0x000000e01d157824 */ /* 0x000fe200078e02ff */
[-C--:B------:R-:W-:Y:S01]  /*0910*/  LEA.HI.X.SX32 R17, R17, R165.reuse, 0x1, P2 ;  /* 0x000000a511117211 */ /* 0x080fe200010f0eff */
[----:B------:R-:W-:Y:S01]  /*0920*/  IMAD R23, R29, 0x1d0, RZ ;  /* 0x000001d01d177824 */ /* 0x000fe200078e02ff */
[----:B------:R1:W4:Y:S01]  /*0930*/  LDG.E.U16 R116, [R116.64] ;  /* 0x0000000474747981 */ /* 0x000322000c1e1500 */
[-C--:B0-----:R-:W-:Y:S01]  /*0940*/  IADD3 R14, P1, R5, R164.reuse, RZ ;  /* 0x000000a4050e7210 */ /* 0x081fe20007f3e0ff */
[----:B------:R-:W-:Y:S01]  /*0950*/  IMAD R5, R29, 0x1c0, RZ ;  /* 0x000001c01d057824 */ /* 0x000fe200078e02ff */
[-C--:B------:R-:W-:Y:S01]  /*0960*/  LEA.HI.X.SX32 R11, R93, R165.reuse, 0x1, P0 ;  /* 0x000000a55d0b7211 */ /* 0x080fe200000f0eff */
[----:B------:R0:W4:Y:S01]  /*0970*/  LDG.E.U16 R118, [R16.64] ;  /* 0x0000000410767981 */ /* 0x000122000c1e1500 */
[----:B------:R-:W-:Y:S02]  /*0980*/  LEA.HI.X.SX32 R15, R43, R165, 0x1, P1 ;  /* 0x000000a52b0f7211 */ /* 0x000fe400008f0eff */
[-C--:B------:R-:W-:Y:S01]  /*0990*/  IADD3 R4, P0, R19, R164.reuse, RZ ;  /* 0x000000a413047210 */ /* 0x080fe20007f1e0ff */
[----:B-1----:R1:W4:Y:S01]  /*09a0*/  LDG.E.U16 R117, [R12.64] ;  /* 0x000000040c757981 */ /* 0x002322000c1e1500 */
[----:B------:R-:W-:-:S02]  /*09b0*/  IADD3 R18, P2, R5, R164, RZ ;  /* 0x000000a405127210 */ /* 0x000fc40007f5e0ff */
[----:B------:R-:W-:Y:S01]  /*09c0*/  LEA.HI.X.SX32 R5, R67, R165, 0x1, P0 ;  /* 0x000000a543057211 */ /* 0x000fe200000f0eff */
[----:B------:R1:W4:Y:S01]  /*09d0*/  LDG.E.U16 R119, [R14.64] ;  /* 0x000000040e777981 */ /* 0x000322000c1e1500 */
[----:B0-----:R-:W-:-:S03]  /*09e0*/  IADD3 R16, P0, R23, R164, RZ ;  /* 0x000000a417107210 */ /* 0x001fc60007f1e0ff */
[----:B------:R0:W4:Y:S01]  /*09f0*/  LDG.E.U16 R97, [R10.64] ;  /* 0x000000040a617981 */ /* 0x000122000c1e1500 */
[----:B-1----:R-:W-:-:S03]  /*0a00*/  IADD3 R12, P1, R21, R164, RZ ;  /* 0x000000a4150c7210 */ /* 0x002fc60007f3e0ff */
[----:B------:R1:W4:Y:S01]  /*0a10*/  LDG.E.U16 R120, [R4.64] ;  /* 0x0000000404787981 */ /* 0x000322000c1e1500 */
[----:B------:R-:W-:Y:S01]  /*0a20*/  IMAD R15, R29, 0xf0, RZ ;  /* 0x000000f01d0f7824 */ /* 0x000fe200078e02ff */
[-C--:B------:R-:W-:Y:S01]  /*0a30*/  LEA.HI.X.SX32 R13, R19, R165.reuse, 0x1, P1 ;  /* 0x000000a5130d7211 */ /* 0x080fe200008f0eff */
[----:B------:R-:W-:Y:S01]  /*0a40*/  IMAD R23, R29, 0x1e0, RZ ;  /* 0x000001e01d177824 */ /* 0x000fe200078e02ff */
[-C--:B------:R-:W-:Y:S01]  /*0a50*/  LEA.HI.X.SX32 R19, R21, R165.reuse, 0x1, P2 ;  /* 0x000000a515137211 */ /* 0x080fe200010f0eff */
[----:B0-----:R-:W-:Y:S01]  /*0a60*/  IMAD R11, R29, 0x1f0, RZ ;  /* 0x000001f01d0b7824 */ /* 0x001fe200078e02ff */
[-C--:B------:R-:W-:Y:S01]  /*0a70*/  LEA.HI.X.SX32 R17, R73, R165.reuse, 0x1, P0 ;  /* 0x000000a549117211 */ /* 0x080fe200000f0eff */
[----:B------:R-:W-:Y:S01]  /*0a80*/  IMAD R21, R29, 0x102, RZ ;  /* 0x000001021d157824 */ /* 0x000fe200078e02ff */
[-C--:B------:R-:W-:Y:S01]  /*0a90*/  IADD3 R10, P0, R15, R164.reuse, RZ ;  /* 0x000000a40f0a7210 */ /* 0x080fe20007f1e0ff */
[----:B------:R-:W-:Y:S01]  /*0aa0*/  IMAD R27, R29, 0x122, RZ ;  /* 0x000001221d1b7824 */ /* 0x000fe200078e02ff */
[----:B------:R-:W-:Y:S01]  /*0ab0*/  IADD3 R20, P2, R11, R164, RZ ;  /* 0x000000a40b147210 */ /* 0x000fe20007f5e0ff */
[----:B------:R0:W4:Y:S01]  /*0ac0*/  LDG.E.U16 R14, [R16.64] ;  /* 0x00000004100e7981 */ /* 0x000122000c1e1500 */
[----:B------:R-:W-:-:S02]  /*0ad0*/  LEA.HI.X.SX32 R11, R35, R165, 0x1, P0 ;  /* 0x000000a5230b7211 */ /* 0x000fc400000f0eff */
[-C--:B------:R-:W-:Y:S01]  /*0ae0*/  IADD3 R22, P1, R23, R164.reuse, RZ ;  /* 0x000000a417167210 */ /* 0x080fe20007f3e0ff */
[----:B------:R0:W4:Y:S01]  /*0af0*/  LDG.E.U16 R98, [R98.64] ;  /* 0x0000000462627981 */ /* 0x000122000c1e1500 */
[----:B-1----:R-:W-:Y:S02]  /*0b00*/  LEA R5, R29, R29, 0x7 ;  /* 0x0000001d1d057211 */ /* 0x002fe400078e38ff */
[-C--:B------:R-:W-:Y:S01]  /*0b10*/  IADD3 R4, P0, R21, R164.reuse, RZ ;  /* 0x000000a415047210 */ /* 0x080fe20007f1e0ff */
[----:B------:R1:W4:Y:S01]  /*0b20*/  LDG.E.U16 R121, [R18.64] ;  /* 0x0000000412797981 */ /* 0x000322000c1e1500 */
[-C--:B------:R-:W-:Y:S01]  /*0b30*/  LEA.HI.X.SX32 R23, R15, R165.reuse, 0x1, P1 ;  /* 0x000000a50f177211 */ /* 0x080fe200008f0eff */
[----:B------:R-:W-:Y:S01]  /*0b40*/  IMAD R15, R29, 0x89, RZ ;  /* 0x000000891d0f7824 */ /* 0x000fe200078e02ff */
[----:B------:R-:W-:Y:S01]  /*0b50*/  LEA.HI.X.SX32 R5, R5, R165, 0x1, P0 ;  /* 0x000000a505057211 */ /* 0x000fe200000f0eff */
[----:B0-----:R0:W4:Y:S01]  /*0b60*/  LDG.E.U16 R16, [R10.64] ;  /* 0x000000040a107981 */ /* 0x001122000c1e1500 */
[----:B------:R-:W-:Y:S01]  /*0b70*/  IADD3 R40, P0, R41, R164, RZ ;  /* 0x000000a429287210 */ /* 0x000fe20007f1e0ff */
[----:B------:R-:W-:-:S02]  /*0b80*/  IMAD R39, R29, 0xf8, RZ ;  /* 0x000000f81d277824 */ /* 0x000fc400078e02ff */
[----:B------:R0:W4:Y:S01]  /*0b90*/  LDG.E.U16 R17, [R4.64] ;  /* 0x0000000404117981 */ /* 0x000122000c1e1500 */
[-C--:B------:R-:W-:Y:S01]  /*0ba0*/  LEA.HI.X.SX32 R41, R15, R165.reuse, 0x1, P0 ;  /* 0x000000a50f297211 */ /* 0x080fe200000f0eff */
[C---:B-1----:R-:W-:Y:S02]  /*0bb0*/  IMAD R19, R29.reuse, 0x91, RZ ;  /* 0x000000911d137824 */ /* 0x042fe400078e02ff */
[----:B------:R1:W4:Y:S01]  /*0bc0*/  LDG.E.U16 R99, [R12.64] ;  /* 0x000000040c637981 */ /* 0x000322000c1e1500 */
[----:B0-----:R-:W-:Y:S01]  /*0bd0*/  IMAD R11, R29, 0x142, RZ ;  /* 0x000001421d0b7824 */ /* 0x001fe200078e02ff */
[-C--:B------:R-:W-:Y:S01]  /*0be0*/  IADD3 R10, P1, R27, R164.reuse, RZ ;  /* 0x000000a41b0a7210 */ /* 0x080fe20007f3e0ff */
[----:B------:R-:W-:Y:S01]  /*0bf0*/  IMAD R31, R29, 0x132, RZ ;  /* 0x000001321d1f7824 */ /* 0x000fe200078e02ff */
[-C--:B------:R-:W-:Y:S01]  /*0c00*/  LEA.HI.X.SX32 R21, R39, R165.reuse, 0x1, P2 ;  /* 0x000000a527157211 */ /* 0x080fe200010f0eff */
[----:B------:R-:W-:Y:S01]  /*0c10*/  IMAD R5, R29, 0xa1, RZ ;  /* 0x000000a11d057824 */ /* 0x000fe200078e02ff */
[-C--:B------:R-:W-:Y:S01]  /*0c20*/  IADD3 R4, P0, R11, R164.reuse, RZ ;  /* 0x000000a40b047210 */ /* 0x080fe20007f1e0ff */
[----:B------:R-:W-:Y:S01]  /*0c30*/  IMAD R25, R29, 0x99, RZ ;  /* 0x000000991d197824 */ /* 0x000fe200078e02ff */
[----:B------:R0:W4:Y:S04]  /*0c40*/  LDG.E.U16 R40, [R40.64] ;  /* 0x0000000428287981 */ /* 0x000128000c1e1500 */
[----:B-1----:R1:W4:Y:S01]  /*0c50*/  LDG.E.U16 R13, [R22.64] ;  /* 0x00000004160d7981 */ /* 0x002322000c1e1500 */
[-C--:B------:R-:W-:Y:S01]  /*0c60*/  LEA.HI.X.SX32 R11, R19, R165.reuse, 0x1, P1 ;  /* 0x000000a5130b7211 */ /* 0x080fe200008f0eff */
[----:B------:R-:W-:Y:S01]  /*0c70*/  IMAD R15, R29, 0xa9, RZ ;  /* 0x000000a91d0f7824 */ /* 0x000fe200078e02ff */
[----:B------:R-:W-:Y:S01]  /*0c80*/  LEA.HI.X.SX32 R5, R5, R165, 0x1, P0 ;  /* 0x000000a505057211 */ /* 0x000fe200000f0eff */
[----:B------:R-:W-:Y:S01]  /*0c90*/  IMAD R47, R29, 0x172, RZ ;  /* 0x000001721d2f7824 */ /* 0x000fe200078e02ff */
[----:B------:R-:W-:Y:S01]  /*0ca0*/  IADD3 R18, P2, R31, R164, RZ ;  /* 0x000000a41f127210 */ /* 0x000fe20007f5e0ff */
[C---:B------:R-:W-:Y:S01]  /*0cb0*/  IMAD R45, R29.reuse, 0x162, RZ ;  /* 0x000001621d2d7824 */ /* 0x040fe200078e02ff */
[----:B------:R0:W4:Y:S01]  /*0cc0*/  LDG.E.U16 R33, [R10.64] ;  /* 0x000000040a217981 */ /* 0x000122000c1e1500 */
[----:B-1----:R-:W-:-:S03]  /*0cd0*/  IMAD R23, R29, 0x152, RZ ;  /* 0x000001521d177824 */ /* 0x002fc600078e02ff */
[----:B------:R1:W4:Y:S01]  /*0ce0*/  LDG.E.U16 R21, [R20.64] ;  /* 0x0000000414157981 */ /* 0x000322000c1e1500 */
[----:B0-----:R-:W-:Y:S01]  /*0cf0*/  IMAD R41, R29, 0x182, RZ ;  /* 0x000001821d297824 */ /* 0x001fe200078e02ff */
[-C--:B------:R-:W-:Y:S02]  /*0d00*/  IADD3 R22, P0, R23, R164.reuse, RZ ;  /* 0x000000a417167210 */ /* 0x080fe40007f1e0ff */
[----:B------:R0:W4:Y:S01]  /*0d10*/  LDG.E.U16 R27, [R4.64] ;  /* 0x00000004041b7981 */ /* 0x000122000c1e1500 */
[-C--:B------:R-:W-:Y:S01]  /*0d20*/  LEA.HI.X.SX32 R19, R25, R165.reuse, 0x1, P2 ;  /* 0x000000a519137211 */ /* 0x080fe200010f0eff */
[----:B------:R-:W-:Y:S01]  /*0d30*/  IMAD R31, R29, 0xb9, RZ ;  /* 0x000000b91d1f7824 */ /* 0x000fe200078e02ff */
[-C--:B------:R-:W-:Y:S01]  /*0d40*/  IADD3 R10, P2, R47, R164.reuse, RZ ;  /* 0x000000a42f0a7210 */ /* 0x080fe20007f5e0ff */
[----:B------:R-:W-:Y:S01]  /*0d50*/  IMAD R25, R29, 0xb1, RZ ;  /* 0x000000b11d197824 */ /* 0x000fe200078e02ff */
[-C--:B------:R-:W-:Y:S01]  /*0d60*/  LEA.HI.X.SX32 R23, R15, R165.reuse, 0x1, P0 ;  /* 0x000000a50f177211 */ /* 0x080fe200000f0eff */
[----:B------:R-:W-:Y:S01]  /*0d70*/  IMAD R49, R29, 0x1b2, RZ ;  /* 0x000001b21d317824 */ /* 0x000fe200078e02ff */
[-C--:B------:R-:W-:Y:S01]  /*0d80*/  IADD3 R24, P1, R45, R164.reuse, RZ ;  /* 0x000000a42d187210 */ /* 0x080fe20007f3e0ff */
[----:B------:R-:W-:Y:S01]  /*0d90*/  IMAD R45, R29, 0x192, RZ ;  /* 0x000001921d2d7824 */ /* 0x000fe200078e02ff */
[-C--:B------:R-:W-:Y:S01]  /*0da0*/  IADD3 R30, P0, R41, R164.reuse, RZ ;  /* 0x000000a4291e7210 */ /* 0x080fe20007f1e0ff */
[----:B0-----:R-:W-:Y:S01]  /*0db0*/  IMAD R5, R29, 0xc1, RZ ;  /* 0x000000c11d057824 */ /* 0x001fe200078e02ff */
[-C--:B------:R-:W-:Y:S01]  /*0dc0*/  LEA.HI.X.SX32 R11, R31, R165.reuse, 0x1, P2 ;  /* 0x000000a51f0b7211 */ /* 0x080fe200010f0eff */
[----:B------:R0:W4:Y:S01]  /*0dd0*/  LDG.E.U16 R22, [R22.64] ;  /* 0x0000000416167981 */ /* 0x000122000c1e1500 */
[-C--:B------:R-:W-:Y:S01]  /*0de0*/  LEA.HI.X.SX32 R25, R25, R165.reuse, 0x1, P1 ;  /* 0x000000a519197211 */ /* 0x080fe200008f0eff */
[----:B------:R-:W-:Y:S01]  /*0df0*/  IMAD R47, R29, 0x1a2, RZ ;  /* 0x000001a21d2f7824 */ /* 0x000fe200078e02ff */
[-C--:B------:R-:W-:Y:S01]  /*0e00*/  LEA.HI.X.SX32 R31, R5, R165.reuse, 0x1, P0 ;  /* 0x000000a5051f7211 */ /* 0x080fe200000f0eff */
[----:B------:R-:W-:Y:S01]  /*0e10*/  IMAD R5, R29, 0xc9, RZ ;  /* 0x000000c91d057824 */ /* 0x000fe200078e02ff */
[-C--:B------:R-:W-:Y:S01]  /*0e20*/  IADD3 R4, P0, R45, R164.reuse, RZ ;  /* 0x000000a42d047210 */ /* 0x080fe20007f1e0ff */
[----:B------:R-:W-:Y:S01]  /*0e30*/  IMAD R41, R29, 0xd9, RZ ;  /* 0x000000d91d297824 */ /* 0x000fe200078e02ff */
[----:B------:R-:W-:Y:S01]  /*0e40*/  IADD3 R44, P2, R49, R164, RZ ;  /* 0x000000a4312c7210 */ /* 0x000fe20007f5e0ff */
[----:B------:R1:W4:Y:S01]  /*0e50*/  LDG.E.U16 R18, [R18.64] ;  /* 0x0000000412127981 */ /* 0x000322000c1e1500 */
[----:B0-----:R-:W-:Y:S01]  /*0e60*/  IMAD R23, R29, 0x1c2, RZ ;  /* 0x000001c21d177824 */ /* 0x001fe200078e02ff */
[----:B------:R-:W-:-:S02]  /*0e70*/  LEA.HI.X.SX32 R5, R5, R165, 0x1, P0 ;  /* 0x000000a505057211 */ /* 0x000fc400000f0eff */
[----:B------:R0:W4:Y:S01]  /*0e80*/  LDG.E.U16 R10, [R10.64] ;  /* 0x000000040a0a7981 */ /* 0x000122000c1e1500 */
[----:B------:R-:W-:Y:S01]  /*0e90*/  IMAD R15, R29, 0xd1, RZ ;  /* 0x000000d11d0f7824 */ /* 0x000fe200078e02ff */
[----:B------:R-:W-:Y:S01]  /*0ea0*/  LEA.HI.X.SX32 R45, R41, R165, 0x1, P2 ;  /* 0x000000a5292d7211 */ /* 0x000fe200010f0eff */
[----:B------:R-:W-:Y:S01]  /*0eb0*/  IMAD R41, R29, 0x1d2, RZ ;  /* 0x000001d21d297824 */ /* 0x000fe200078e02ff */
[----:B------:R-:W-:Y:S01]  /*0ec0*/  IADD3 R46, P0, R23, R164, RZ ;  /* 0x000000a4172e7210 */ /* 0x000fe20007f1e0ff */
[----:B-1----:R1:W4:Y:S04]  /*0ed0*/  LDG.E.U16 R20, [R4.64] ;  /* 0x0000000404147981 */ /* 0x002328000c1e1500 */
[----:B------:R1:W4:Y:S01]  /*0ee0*/  LDG.E.U16 R19, [R24.64] ;  /* 0x0000000418137981 */ /* 0x000322000c1e1500 */
[----:B0-----:R-:W-:-:S02]  /*0ef0*/  IMAD R11, R29, 0xe1, RZ ;  /* 0x000000e11d0b7824 */ /* 0x001fc400078e02ff */
[C---:B------:R-:W-:Y:S01]  /*0f00*/  IMAD R49, R29.reuse, 0x1e2, RZ ;  /* 0x000001e21d317824 */ /* 0x040fe200078e02ff */
[----:B------:R0:W4:Y:S01]  /*0f10*/  LDG.E.U16 R30, [R30.64] ;  /* 0x000000041e1e7981 */ /* 0x000122000c1e1500 */
[C---:B------:R-:W-:Y:S02]  /*0f20*/  IMAD R91, R29.reuse, 0x22, RZ ;  /* 0x000000221d5b7824 */ /* 0x040fe400078e02ff */
[----:B------:R-:W-:Y:S01]  /*0f30*/  IMAD R123, R29, 0x32, RZ ;  /* 0x000000321d7b7824 */ /* 0x000fe200078e02ff */
[----:B------:R0:W4:Y:S01]  /*0f40*/  LDG.E.U16 R32, [R44.64] ;  /* 0x000000042c207981 */ /* 0x000122000c1e1500 */
[-C--:B-1----:R-:W-:Y:S02]  /*0f50*/  IADD3 R24, P1, R47, R164.reuse, RZ ;  /* 0x000000a42f187210 */ /* 0x082fe40007f3e0ff */
[-C--:B------:R-:W-:Y:S02]  /*0f60*/  LEA.HI.X.SX32 R47, R11, R165.reuse, 0x1, P0 ;  /* 0x000000a50b2f7211 */ /* 0x080fe400000f0eff */
[-C--:B------:R-:W-:Y:S01]  /*0f70*/  LEA.HI.X.SX32 R25, R15, R165.reuse, 0x1, P1 ;  /* 0x000000a50f197211 */ /* 0x080fe200008f0eff */
[----:B------:R-:W-:Y:S01]  /*0f80*/  IMAD R15, R29, 0xe9, RZ ;  /* 0x000000e91d0f7824 */ /* 0x000fe200078e02ff */
[-C--:B------:R-:W-:Y:S01]  /*0f90*/  IADD3 R4, P0, R41, R164.reuse, RZ ;  /* 0x000000a429047210 */ /* 0x080fe20007f1e0ff */
[----:B------:R-:W-:Y:S01]  /*0fa0*/  IMAD R23, R29, 0xf1, RZ ;  /* 0x000000f11d177824 */ /* 0x000fe200078e02ff */
[-C--:B------:R-:W-:Y:S01]  /*0fb0*/  IADD3 R48, P1, R49, R164.reuse, RZ ;  /* 0x000000a431307210 */ /* 0x080fe20007f3e0ff */
[----:B------:R-:W-:Y:S01]  /*0fc0*/  IMAD R51, R29, 0x1f2, RZ ;  /* 0x000001f21d337824 */ /* 0x000fe200078e02ff */
[----:B------:R-:W-:Y:S01]  /*0fd0*/  LEA.HI.X.SX32 R5, R15, R165, 0x1, P0 ;  /* 0x000000a50f057211 */ /* 0x000fe200000f0eff */
[C---:B------:R-:W-:Y:S01]  /*0fe0*/  IMAD R55, R29.reuse, 0x62, RZ ;  /* 0x000000621d377824 */ /* 0x040fe200078e02ff */
[----:B------:R-:W-:Y:S01]  /*0ff0*/  LEA R15, R29, R29, 0x4 ;  /* 0x0000001d1d0f7211 */ /* 0x000fe200078e20ff */
[----:B------:R1:W4:Y:S01]  /*1000*/  LDG.E.U16 R28, [R24.64] ;  /* 0x00000004181c7981 */ /* 0x000322000c1e1500 */
[----:B------:R-:W-:-:S02]  /*1010*/  IADD3 R248, P0, R91, R164, RZ ;  /* 0x000000a45bf87210 */ /* 0x000fc40007f1e0ff */
[-C--:B------:R-:W-:Y:S01]  /*1020*/  LEA.HI.X.SX32 R49, R23, R165.reuse, 0x1, P1 ;  /* 0x000000a517317211 */ /* 0x080fe200008f0eff */
[----:B0-----:R-:W-:Y:S01]  /*1030*/  IMAD R31, R29, 0xf9, RZ ;  /* 0x000000f91d1f7824 */ /* 0x001fe200078e02ff */
[----:B------:R-:W-:Y:S01]  /*1040*/  LEA.HI.X.SX32 R249, R15, R165, 0x1, P0 ;  /* 0x000000a50ff97211 */ /* 0x000fe200000f0eff */
[----:B------:R0:W4:Y:S01]  /*1050*/  LDG.E.U16 R23, [R4.64] ;  /* 0x0000000404177981 */ /* 0x000122000c1e1500 */
[C---:B------:R-:W-:Y:S02]  /*1060*/  IMAD R15, R29.reuse, 0x19, RZ ;  /* 0x000000191d0f7824 */ /* 0x040fe400078e02ff */
[----:B------:R-:W-:Y:S01]  /*1070*/  IMAD R41, R29, 0x42, RZ ;  /* 0x000000421d297824 */ /* 0x000fe200078e02ff */
[-C--:B-1----:R-:W-:Y:S01]  /*1080*/  IADD3 R24, P2, R51, R164.reuse, RZ ;  /* 0x000000a433187210 */ /* 0x082fe20007f5e0ff */
[----:B------:R-:W-:Y:S01]  /*1090*/  IMAD R53, R29, 0x52, RZ ;  /* 0x000000521d357824 */ /* 0x000fe200078e02ff */
[----:B------:R1:W4:Y:S01]  /*10a0*/  LDG.E.U16 R12, [R48.64] ;  /* 0x00000004300c7981 */ /* 0x000322000c1e1500 */
[----:B0-----:R-:W-:Y:S01]  /*10b0*/  IADD3 R4, P0, R123, R164, RZ ;  /* 0x000000a47b047210 */ /* 0x001fe20007f1e0ff */
[----:B------:R-:W-:-:S02]  /*10c0*/  IMAD R51, R29, 0x72, RZ ;  /* 0x000000721d337824 */ /* 0x000fc400078e02ff */
[----:B------:R0:W4:Y:S01]  /*10d0*/  LDG.E.U16 R11, [R46.64] ;  /* 0x000000042e0b7981 */ /* 0x000122000c1e1500 */
[-C--:B------:R-:W-:Y:S01]  /*10e0*/  LEA.HI.X.SX32 R5, R15, R165.reuse, 0x1, P0 ;  /* 0x000000a50f057211 */ /* 0x080fe200000f0eff */
[----:B------:R-:W-:Y:S01]  /*10f0*/  IMAD R15, R29, 0x31, RZ ;  /* 0x000000311d0f7824 */ /* 0x000fe200078e02ff */
[-C--:B------:R-:W-:Y:S01]  /*1100*/  IADD3 R228, P0, R55, R164.reuse, RZ ;  /* 0x000000a437e47210 */ /* 0x080fe20007f1e0ff */
[----:B------:R-:W-:Y:S01]  /*1110*/  IMAD R45, R29, 0x29, RZ ;  /* 0x000000291d2d7824 */ /* 0x000fe200078e02ff */
[----:B------:R-:W-:Y:S01]  /*1120*/  LEA.HI.X.SX32 R25, R31, R165, 0x1, P2 ;  /* 0x000000a51f197211 */ /* 0x000fe200010f0eff */
[C---:B-1----:R-:W-:Y:S01]  /*1130*/  IMAD R49, R29.reuse, 0x92, RZ ;  /* 0x000000921d317824 */ /* 0x042fe200078e02ff */
[----:B------:R-:W-:Y:S01]  /*1140*/  LEA R31, R29, R29, 0x5 ;  /* 0x0000001d1d1f7211 */ /* 0x000fe200078e28ff */
[----:B------:R1:W4:Y:S01]  /*1150*/  LDG.E.U16 R243, [R4.64] ;  /* 0x0000000404f37981 */ /* 0x000322000c1e1500 */
[-C--:B------:R-:W-:Y:S02]  /*1160*/  IADD3 R238, P1, R41, R164.reuse, RZ ;  /* 0x000000a429ee7210 */ /* 0x080fe40007f3e0ff */
[-C--:B------:R-:W-:Y:S01]  /*1170*/  IADD3 R234, P2, R53, R164.reuse, RZ ;  /* 0x000000a435ea7210 */ /* 0x080fe20007f5e0ff */
[----:B------:R-:W-:Y:S01]  /*1180*/  IMAD R63, R29, 0x82, RZ ;  /* 0x000000821d3f7824 */ /* 0x000fe200078e02ff */
[-C--:B------:R-:W-:Y:S01]  /*1190*/  LEA.HI.X.SX32 R229, R15, R165.reuse, 0x1, P0 ;  /* 0x000000a50fe57211 */ /* 0x080fe200000f0eff */
[----:B------:R-:W-:Y:S01]  /*11a0*/  IMAD R15, R29, 0x39, RZ ;  /* 0x000000391d0f7824 */ /* 0x000fe200078e02ff */
[-C--:B------:R-:W-:Y:S01]  /*11b0*/  LEA.HI.X.SX32 R239, R31, R165.reuse, 0x1, P1 ;  /* 0x000000a51fef7211 */ /* 0x080fe200008f0eff */
[----:B------:R-:W-:Y:S01]  /*11c0*/  IMAD R31, R29, 0x49, RZ ;  /* 0x000000491d1f7824 */ /* 0x000fe200078e02ff */
[----:B------:R-:W-:Y:S01]  /*11d0*/  LEA.HI.X.SX32 R235, R45, R165, 0x1, P2 ;  /* 0x000000a52deb7211 */ /* 0x000fe200010f0eff */
[----:B0-----:R-:W-:Y:S01]  /*11e0*/  IMAD R47, R29, 0xa2, RZ ;  /* 0x000000a21d2f7824 */ /* 0x001fe200078e02ff */
[-C--:B-1----:R-:W-:Y:S01]  /*11f0*/  IADD3 R4, P0, R51, R164.reuse, RZ ;  /* 0x000000a433047210 */ /* 0x082fe20007f1e0ff */
[----:B------:R0:W4:Y:S01]  /*1200*/  LDG.E.U16 R24, [R24.64] ;  /* 0x0000000418187981 */ /* 0x000122000c1e1500 */
[----:B------:R-:W-:-:S02]  /*1210*/  IADD3 R58, P2, R49, R164, RZ ;  /* 0x000000a4313a7210 */ /* 0x000fc40007f5e0ff */
[-C--:B------:R-:W-:Y:S01]  /*1220*/  LEA.HI.X.SX32 R5, R15, R165.reuse, 0x1, P0 ;  /* 0x000000a50f057211 */ /* 0x080fe200000f0eff */
[----:B------:R-:W-:Y:S01]  /*1230*/  IMAD R15, R29, 0x51, RZ ;  /* 0x000000511d0f7824 */ /* 0x000fe200078e02ff */
[-C--:B------:R-:W-:Y:S01]  /*1240*/  IADD3 R56, P1, R63, R164.reuse, RZ ;  /* 0x000000a43f387210 */ /* 0x080fe20007f3e0ff */
[----:B------:R-:W-:Y:S01]  /*1250*/  IMAD R71, R29, 0xc2, RZ ;  /* 0x000000c21d477824 */ /* 0x000fe200078e02ff */
[----:B------:R-:W-:Y:S01]  /*1260*/  IADD3 R74, P0, R47, R164, RZ ;  /* 0x000000a42f4a7210 */ /* 0x000fe20007f1e0ff */
[----:B------:R-:W-:Y:S01]  /*1270*/  IMAD R45, R29, 0xb2, RZ ;  /* 0x000000b21d2d7824 */ /* 0x000fe200078e02ff */
[----:B------:R-:W-:Y:S01]  /*1280*/  LEA.HI.X.SX32 R59, R31, R165, 0x1, P2 ;  /* 0x000000a51f3b7211 */ /* 0x000fe200010f0eff */
[C---:B------:R-:W-:Y:S01]  /*1290*/  IMAD R81, R29.reuse, 0x61, RZ ;  /* 0x000000611d517824 */ /* 0x040fe200078e02ff */
[C---:B0-----:R-:W-:Y:S01]  /*12a0*/  LEA R25, R29.reuse, R29, 0x6 ;  /* 0x0000001d1d197211 */ /* 0x041fe200078e30ff */
[----:B------:R-:W-:Y:S01]  /*12b0*/  IMAD R61, R29, 0xd2, RZ ;  /* 0x000000d21d3d7824 */ /* 0x000fe200078e02ff */
[-C--:B------:R-:W-:Y:S01]  /*12c0*/  LEA.HI.X.SX32 R75, R15, R165.reuse, 0x1, P0 ;  /* 0x000000a50f4b7211 */ /* 0x080fe200000f0eff */
[----:B------:R0:W4:Y:S01]  /*12d0*/  LDG.E.U16 R223, [R4.64] ;  /* 0x0000000404df7981 */ /* 0x000122000c1e1500 */
[----:B------:R-:W-:-:S02]  /*12e0*/  LEA.HI.X.SX32 R57, R25, R165, 0x1, P1 ;  /* 0x000000a519397211 */ /* 0x000fc400008f0eff */
[-C--:B------:R-:W-:Y:S01]  /*12f0*/  IADD3 R80, P1, R71, R164.reuse, RZ ;  /* 0x000000a447507210 */ /* 0x080fe20007f3e0ff */
[----:B------:R1:W4:Y:S01]  /*1300*/  LDG.E.U16 R25, [R58.64] ;  /* 0x000000043a197981 */ /* 0x000322000c1e1500 */
[----:B------:R-:W-:Y:S01]  /*1310*/  IMAD R15, R29, 0x59, RZ ;  /* 0x000000591d0f7824 */ /* 0x000fe200078e02ff */
[----:B------:R-:W-:Y:S02]  /*1320*/  IADD3 R78, P0, R45, R164, RZ ;  /* 0x000000a42d4e7210 */ /* 0x000fe40007f1e0ff */
[----:B------:R5:W4:Y:S01]  /*1330*/  LDG.E.U16 R26, [R74.64] ;  /* 0x000000044a1a7981 */ /* 0x000b22000c1e1500 */
[-C--:B------:R-:W-:Y:S01]  /*1340*/  LEA.HI.X.SX32 R81, R81, R165.reuse, 0x1, P1 ;  /* 0x000000a551517211 */ /* 0x080fe200008f0eff */
[C---:B0-----:R-:W-:Y:S02]  /*1350*/  IMAD R5, R29.reuse, 0x69, RZ ;  /* 0x000000691d057824 */ /* 0x041fe400078e02ff */
[----:B--2---:R-:W-:Y:S01]  /*1360*/  STL [R1+0x200], R247 ;  /* 0x000200f701007387 */ /* 0x004fe20000100800 */
[----:B-1----:R-:W-:Y:S01]  /*1370*/  IMAD R59, R29, 0xe2, RZ ;  /* 0x000000e21d3b7824 */ /* 0x002fe200078e02ff */
[----:B------:R-:W-:-:S02]  /*1380*/  LEA.HI.X.SX32 R79, R15, R165, 0x1, P0 ;  /* 0x000000a50f4f7211 */ /* 0x000fc400000f0eff */
[----:B------:R0:W2:Y:S01]  /*1390*/  LDG.E.U16 R31, [R56.64] ;  /* 0x00000004381f7981 */ /* 0x0000a2000c1e1500 */
[----:B-----5:R-:W-:Y:S01]  /*13a0*/  IMAD R75, R29, 0x71, RZ ;  /* 0x000000711d4b7824 */ /* 0x020fe200078e02ff */
[-C--:B------:R-:W-:Y:S02]  /*13b0*/  IADD3 R84, P1, R59, R164.reuse, RZ ;  /* 0x000000a43b547210 */ /* 0x080fe40007f3e0ff */
[----:B------:R1:W5:Y:S01]  /*13c0*/  LDG.E.U16 R15, [R78.64] ;  /* 0x000000044e0f7981 */ /* 0x000362000c1e1500 */
[-C--:B------:R-:W-:Y:S02]  /*13d0*/  IADD3 R4, P0, R61, R164.reuse, RZ ;  /* 0x000000a43d047210 */ /* 0x080fe40007f1e0ff */
[-C--:B------:R-:W-:Y:S01]  /*13e0*/  LEA.HI.X.SX32 R85, R75, R165.reuse, 0x1, P1 ;  /* 0x000000a54b557211 */ /* 0x080fe200008f0eff */
[C---:B------:R-:W-:Y:S01]  /*13f0*/  IMAD R87, R29.reuse, 0x79, RZ ;  /* 0x000000791d577824 */ /* 0x040fe200078e02ff */
[C---:B------:R-:W-:Y:S01]  /*1400*/  SHF.L.U32 R75, R29.reuse, 0x1, RZ ;  /* 0x000000011d4b7819 */ /* 0x040fe200000006ff */
[----:B------:R-:W-:Y:S01]  /*1410*/  IMAD R83, R29, 0x1a, RZ ;  /* 0x0000001a1d537824 */ /* 0x000fe200078e02ff */
[----:B------:R-:W-:Y:S01]  /*1420*/  LEA.HI.X.SX32 R5, R5, R165, 0x1, P0 ;  /* 0x000000a505057211 */ /* 0x000fe200000f0eff */
[----:B------:R-:W-:Y:S01]  /*1430*/  STL [R1+0x1f8], R236 ;  /* 0x0001f8ec01007387 */ /* 0x000fe20000100800 */
[----:B-1----:R-:W-:-:S03]  /*1440*/  IADD3 R78, P0, R75, R164, RZ ;  /* 0x000000a44b4e7210 */ /* 0x002fc60007f1e0ff */
[----:B------:R-:W-:Y:S01]  /*1450*/  STL [R1], R2 ;  /* 0x0000000201007387 */ /* 0x000fe20000100800 */
[----:B------:R-:W-:-:S03]  /*1460*/  LEA.HI.X.SX32 R79, R29, R165, 0x1, P0 ;  /* 0x000000a51d4f7211 */ /* 0x000fc600000f0eff */
[----:B---3--:R-:W-:Y:S04]  /*1470*/  STL [R1+0x204], R252 ;  /* 0x000204fc01007387 */ /* 0x008fe80000100800 */
[----:B------:R-:W-:Y:S04]  /*1480*/  STL [R1+0x1fc], R245 ;  /* 0x0001fcf501007387 */ /* 0x000fe80000100800 */
[----:B------:R1:W-:Y:S01]  /*1490*/  STL [R1+0x4], R0 ;  /* 0x0000040001007387 */ /* 0x0003e20000100800 */
[C---:B0-----:R-:W-:Y:S02]  /*14a0*/  IMAD R57, R29.reuse, 0xf2, RZ ;  /* 0x000000f21d397824 */ /* 0x041fe400078e02ff */
[----:B------:R-:W-:Y:S01]  /*14b0*/  IMAD R125, R29, 0x44, RZ ;  /* 0x000000441d7d7824 */ /* 0x000fe200078e02ff */
[----:B------:R0:W3:Y:S01]  /*14c0*/  LDG.E.U16 R199, [R80.64] ;  /* 0x0000000450c77981 */ /* 0x0000e2000c1e1500 */
[----:B------:R-:W-:-:S03]  /*14d0*/  IADD3 R86, P2, R93, R164, RZ ;  /* 0x000000a45d567210 */ /* 0x000fc60007f5e0ff */
[----:B------:R0:W2:Y:S04]  /*14e0*/  LDG.E.U16 R198, [R84.64] ;  /* 0x0000000454c67981 */ /* 0x0000a8000c1e1500 */
[----:B-1----:R1:W2:Y:S01]  /*14f0*/  LDG.E.U16 R0, [R78.64] ;  /* 0x000000044e007981 */ /* 0x0022a2000c1e1500 */
[----:B------:R-:W-:-:S03]  /*1500*/  IADD3 R88, P1, R57, R164, RZ ;  /* 0x000000a439587210 */ /* 0x000fc60007f3e0ff */
[----:B------:R1:W3:Y:S01]  /*1510*/  LDG.E.U16 R248, [R248.64] ;  /* 0x00000004f8f87981 */ /* 0x0002e2000c1e1500 */
[-C--:B------:R-:W-:Y:S01]  /*1520*/  LEA.HI.X.SX32 R89, R87, R165.reuse, 0x1, P1 ;  /* 0x000000a557597211 */ /* 0x080fe200008f0eff */
[----:B------:R-:W-:Y:S01]  /*1530*/  IMAD R87, R29, 0x34, RZ ;  /* 0x000000341d577824 */ /* 0x000fe200078e02ff */
[-C--:B0-----:R-:W-:Y:S01]  /*1540*/  IADD3 R80, P1, R83, R164.reuse, RZ ;  /* 0x000000a453507210 */ /* 0x081fe20007f3e0ff */
[----:B------:R-:W-:Y:S01]  /*1550*/  IMAD R81, R29, 0xd, RZ ;  /* 0x0000000d1d517824 */ /* 0x000fe200078e02ff */
[----:B------:R0:W3:Y:S02]  /*1560*/  LDG.E.U16 R238, [R238.64] ;  /* 0x00000004eeee7981 */ /* 0x0000e4000c1e1500 */
[----:B------:R-:W-:Y:S01]  /*1570*/  IADD3 R82, P0, R87, R164, RZ ;  /* 0x000000a457527210 */ /* 0x000fe20007f1e0ff */
[----:B------:R-:W-:Y:S01]  /*1580*/  IMAD R93, R29, 0x2a, RZ ;  /* 0x0000002a1d5d7824 */ /* 0x000fe200078e02ff */
[----:B------:R0:W3:Y:S02]  /*1590*/  LDG.E.U16 R197, [R88.64] ;  /* 0x0000000458c57981 */ /* 0x0000e4000c1e1500 */
[----:B------:R-:W-:-:S02]  /*15a0*/  LEA.HI.X.SX32 R83, R83, R165, 0x1, P0 ;  /* 0x000000a553537211 */ /* 0x000fc400000f0eff */
[-C--:B------:R-:W-:Y:S01]  /*15b0*/  IADD3 R84, P0, R125, R164.reuse, RZ ;  /* 0x000000a47d547210 */ /* 0x080fe20007f1e0ff */
[----:B------:R1:W3:Y:S01]  /*15c0*/  LDG.E.U16 R5, [R4.64] ;  /* 0x0000000404057981 */ /* 0x0002e2000c1e1500 */
[-C--:B------:R-:W-:Y:S02]  /*15d0*/  LEA.HI.X.SX32 R81, R81, R165.reuse, 0x1, P1 ;  /* 0x000000a551517211 */ /* 0x080fe400008f0eff */
[-C--:B------:R-:W-:Y:S01]  /*15e0*/  LEA.HI.X.SX32 R85, R91, R165.reuse, 0x1, P0 ;  /* 0x000000a55b557211 */ /* 0x080fe200000f0eff */
[----:B------:R-:W-:Y:S01]  /*15f0*/  IMAD R91, R29, 0x54, RZ ;  /* 0x000000541d5b7824 */ /* 0x000fe200078e02ff */
[-C--:B0-----:R-:W-:Y:S01]  /*1600*/  IADD3 R88, P1, R37, R164.reuse, RZ ;  /* 0x000000a425587210 */ /* 0x081fe20007f3e0ff */
[----:B------:R0:W3:Y:S01]  /*1610*/  LDG.E.U16 R242, [R82.64] ;  /* 0x0000000452f27981 */ /* 0x0000e2000c1e1500 */
[----:B------:R-:W-:Y:S01]  /*1620*/  IMAD R37, R29, 0x15, RZ ;  /* 0x000000151d257824 */ /* 0x000fe200078e02ff */
[----:B------:R-:W-:Y:S02]  /*1630*/  IADD3 R36, P0, R93, R164, RZ ;  /* 0x000000a45d247210 */ /* 0x000fe40007f1e0ff */
[-C--:B------:R-:W-:Y:S01]  /*1640*/  LEA.HI.X.SX32 R89, R125, R165.reuse, 0x1, P1 ;  /* 0x000000a57d597211 */ /* 0x080fe200008f0eff */
[----:B-1----:R1:W3:Y:S01]  /*1650*/  LDG.E.U16 R249, [R80.64] ;  /* 0x0000000450f97981 */ /* 0x0022e2000c1e1500 */
[----:B------:R-:W-:-:S03]  /*1660*/  LEA.HI.X.SX32 R87, R87, R165, 0x1, P2 ;  /* 0x000000a557577211 */ /* 0x000fc600010f0eff */
[----:B------:R1:W3:Y:S01]  /*1670*/  LDG.E.U16 R237, [R84.64] ;  /* 0x0000000454ed7981 */ /* 0x0002e2000c1e1500 */
[----:B0-----:R-:W-:Y:S01]  /*1680*/  IMAD R83, R29, 0x64, RZ ;  /* 0x000000641d537824 */ /* 0x001fe200078e02ff */
[-C--:B------:R-:W-:Y:S02]  /*1690*/  IADD3 R78, P1, R91, R164.reuse, RZ ;  /* 0x000000a45b4e7210 */ /* 0x080fe40007f3e0ff */
[-C--:B------:R-:W-:Y:S01]  /*16a0*/  LEA.HI.X.SX32 R37, R37, R165.reuse, 0x1, P0 ;  /* 0x000000a525257211 */ /* 0x080fe200000f0eff */
[----:B------:R0:W3:Y:S01]  /*16b0*/  LDG.E.U16 R225, [R86.64] ;  /* 0x0000000456e17981 */ /* 0x0000e2000c1e1500 */
[-C--:B------:R-:W-:Y:S02]  /*16c0*/  IADD3 R68, P2, R69, R164.reuse, RZ ;  /* 0x000000a445447210 */ /* 0x080fe40007f5e0ff */
[----:B-1----:R-:W-:Y:S01]  /*16d0*/  IADD3 R80, P0, R83, R164, RZ ;  /* 0x000000a453507210 */ /* 0x002fe20007f1e0ff */
[----:B------:R1:W3:Y:S01]  /*16e0*/  LDG.E.U16 R244, [R36.64] ;  /* 0x0000000424f47981 */ /* 0x0002e2000c1e1500 */
[----:B------:R-:W-:Y:S01]  /*16f0*/  IMAD R85, R29, 0x3a, RZ ;  /* 0x0000003a1d557824 */ /* 0x000fe200078e02ff */
[----:B------:R-:W-:-:S02]  /*1700*/  LEA.HI.X.SX32 R79, R93, R165, 0x1, P1 ;  /* 0x000000a55d4f7211 */ /* 0x000fc400008f0eff */
[-C--:B------:R-:W-:Y:S01]  /*1710*/  IADD3 R82, P1, R77, R164.reuse, RZ ;  /* 0x000000a44d527210 */ /* 0x080fe20007f3e0ff */
[----:B------:R-:W-:Y:S01]  /*1720*/  IMAD R77, R29, 0x1d, RZ ;  /* 0x0000001d1d4d7824 */ /* 0x000fe200078e02ff */
[-C--:B------:R-:W-:Y:S01]  /*1730*/  LEA.HI.X.SX32 R69, R91, R165.reuse, 0x1, P2 ;  /* 0x000000a55b457211 */ /* 0x080fe200010f0eff */
[----:B0-----:R-:W-:Y:S01]  /*1740*/  IMAD R87, R29, 0x74, RZ ;  /* 0x000000741d577824 */ /* 0x001fe200078e02ff */
[-C--:B------:R-:W-:Y:S01]  /*1750*/  LEA.HI.X.SX32 R81, R123, R165.reuse, 0x1, P0 ;  /* 0x000000a57b517211 */ /* 0x080fe200000f0eff */
[----:B------:R0:W3:Y:S01]  /*1760*/  LDG.E.U16 R233, [R78.64] ;  /* 0x000000044ee97981 */ /* 0x0000e2000c1e1500 */
[----:B------:R-:W-:Y:S02]  /*1770*/  IADD3 R76, P0, R85, R164, RZ ;  /* 0x000000a4554c7210 */ /* 0x000fe40007f1e0ff */
[-C--:B------:R-:W-:Y:S01]  /*1780*/  LEA.HI.X.SX32 R83, R83, R165.reuse, 0x1, P1 ;  /* 0x000000a553537211 */ /* 0x080fe200008f0eff */
[----:B------:R1:W3:Y:S01]  /*1790*/  LDG.E.U16 R68, [R68.64] ;  /* 0x0000000444447981 */ /* 0x0002e2000c1e1500 */
[----:B------:R-:W-:-:S02]  /*17a0*/  LEA.HI.X.SX32 R77, R77, R165, 0x1, P0 ;  /* 0x000000a54d4d7211 */ /* 0x000fc400000f0eff */
[-C--:B------:R-:W-:Y:S01]  /*17b0*/  IADD3 R84, P0, R73, R164.reuse, RZ ;  /* 0x000000a449547210 */ /* 0x080fe20007f1e0ff */
[----:B------:R1:W3:Y:S01]  /*17c0*/  LDG.E.U16 R227, [R80.64] ;  /* 0x0000000450e37981 */ /* 0x0002e2000c1e1500 */
[----:B0-----:R-:W-:-:S03]  /*17d0*/  IADD3 R78, P1, R87, R164, RZ ;  /* 0x000000a4574e7210 */ /* 0x001fc60007f3e0ff */
[----:B------:R0:W3:Y:S01]  /*17e0*/  LDG.E.U16 R66, [R82.64] ;  /* 0x0000000452427981 */ /* 0x0000e2000c1e1500 */
[----:B-1----:R-:W-:Y:S01]  /*17f0*/  IMAD R69, R29, 0x6, RZ ;  /* 0x000000061d457824 */ /* 0x002fe200078e02ff */
[-C--:B------:R-:W-:Y:S02]  /*1800*/  LEA.HI.X.SX32 R79, R85, R165.reuse, 0x1, P1 ;  /* 0x000000a5554f7211 */ /* 0x080fe400008f0eff */
[----:B------:R1:W3:Y:S01]  /*1810*/  LDG.E.U16 R239, [R76.64] ;  /* 0x000000044cef7981 */ /* 0x0002e2000c1e1500 */
[----:B------:R-:W-:Y:S01]  /*1820*/  LEA.HI.X.SX32 R85, R87, R165, 0x1, P0 ;  /* 0x000000a557557211 */ /* 0x000fe200000f0eff */
[C---:B------:R-:W-:Y:S01]  /*1830*/  IMAD R81, R29.reuse, 0xc, RZ ;  /* 0x0000000c1d517824 */ /* 0x040fe200078e02ff */
[----:B------:R-:W-:Y:S01]  /*1840*/  LEA R37, R29, R29, 0x1 ;  /* 0x0000001d1d257211 */ /* 0x000fe200078e08ff */
[----:B------:R2:W3:Y:S01]  /*1850*/  LDG.E.U16 R222, [R78.64] ;  /* 0x000000044ede7981 */ /* 0x0004e2000c1e1500 */
[-C--:B------:R-:W-:Y:S01]  /*1860*/  IADD3 R36, P0, R69, R164.reuse, RZ ;  /* 0x000000a445247210 */ /* 0x080fe20007f1e0ff */
[----:B0-----:R-:W-:Y:S01]  /*1870*/  IMAD R83, R29, 0xe, RZ ;  /* 0x0000000e1d537824 */ /* 0x001fe200078e02ff */
[----:B------:R-:W-:Y:S01]  /*1880*/  IADD3 R72, P1, R81, R164, RZ ;  /* 0x000000a451487210 */ /* 0x000fe20007f3e0ff */
[----:B------:R-:W-:Y:S01]  /*1890*/  IMAD R52, R29, 0xa4, RZ ;  /* 0x000000a41d347824 */ /* 0x000fe200078e02ff */
[----:B------:R-:W-:Y:S01]  /*18a0*/  LEA.HI.X.SX32 R37, R37, R165, 0x1, P0 ;  /* 0x000000a525257211 */ /* 0x000fe200000f0eff */
[----:B------:R0:W3:Y:S01]  /*18b0*/  LDG.E.U16 R228, [R228.64] ;  /* 0x00000004e4e47981 */ /* 0x0000e2000c1e1500 */
[----:B-1----:R-:W-:-:S02]  /*18c0*/  LEA R77, R29, -R29, 0x3 ;  /* 0x8000001d1d4d7211 */ /* 0x002fc400078e18ff */
[----:B------:R-:W-:Y:S01]  /*18d0*/  IADD3 R76, P0, R83, R164, RZ ;  /* 0x000000a4534c7210 */ /* 0x000fe20007f1e0ff */
[----:B------:R1:W3:Y:S01]  /*18e0*/  LDG.E.U16 R236, [R36.64] ;  /* 0x0000000424ec7981 */ /* 0x0002e2000c1e1500 */
[-C--:B------:R-:W-:Y:S02]  /*18f0*/  LEA.HI.X.SX32 R73, R69, R165.reuse, 0x1, P1 ;  /* 0x000000a545497211 */ /* 0x080fe400008f0eff */
[----:B------:R-:W-:Y:S01]  /*1900*/  LEA.HI.X.SX32 R77, R77, R165, 0x1, P0 ;  /* 0x000000a54d4d7211 */ /* 0x000fe200000f0eff */
[----:B------:R0:W3:Y:S04]  /*1910*/  LDG.E.U16 R70, [R88.64] ;  /* 0x0000000458467981 */ /* 0x0000e8000c1e1500 */
[----:B------:R-:W3:Y:S01]  /*1920*/  LDG.E.U16 R4, [R72.64] ;  /* 0x0000000448047981 */ /* 0x000ee2000c1e1500 */
[----:B------:R-:W-:-:S03]  /*1930*/  IMAD R54, R29, 0xc4, RZ ;  /* 0x000000c41d367824 */ /* 0x000fc600078e02ff */
[----:B------:R0:W4:Y:S04]  /*1940*/  LDG.E.U16 R234, [R234.64] ;  /* 0x00000004eaea7981 */ /* 0x000128000c1e1500 */
[----:B--2---:R2:W-:Y:S01]  /*1950*/  STL [R1+0x10], R0 ;  /* 0x0000100001007387 */ /* 0x0045e20000100800 */
[----:B------:R-:W-:Y:S01]  /*1960*/  IADD3 R250, P2, R65, R164, RZ ;  /* 0x000000a441fa7210 */ /* 0x000fe20007f5e0ff */
[C---:B------:R-:W-:Y:S02]  /*1970*/  IMAD R92, R29.reuse, 0xf4, RZ ;  /* 0x000000f41d5c7824 */ /* 0x040fe400078e02ff */
[----:B------:R0:W4:Y:S04]  /*1980*/  LDG.E.U16 R64, [R84.64] ;  /* 0x0000000454407981 */ /* 0x000128000c1e1500 */
[----:B--2---:R2:W4:Y:S01]  /*1990*/  LDG.E.U16 R0, [R76.64] ;  /* 0x000000044c007981 */ /* 0x004522000c1e1500 */
[----:B------:R-:W-:-:S05]  /*19a0*/  IMAD R69, R29, 0x1c, RZ ;  /* 0x0000001c1d457824 */ /* 0x000fca00078e02ff */
[----:B------:R-:W-:-:S04]  /*19b0*/  IADD3 R78, P0, R69, R164, RZ ;  /* 0x000000a4454e7210 */ /* 0x000fc80007f1e0ff */
[----:B------:R-:W-:-:S05]  /*19c0*/  LEA.HI.X.SX32 R79, R83, R165, 0x1, P0 ;  /* 0x000000a5534f7211 */ /* 0x000fca00000f0eff */
[----:B------:R0:W5:Y:S01]  /*19d0*/  LDG.E.U16 R2, [R78.64] ;  /* 0x000000044e027981 */ /* 0x000162000c1e1500 */
[----:B------:R-:W-:Y:S01]  /*19e0*/  IMAD R65, R29, 0x16, RZ ;  /* 0x000000161d417824 */ /* 0x000fe200078e02ff */
[-C--:B------:R-:W-:Y:S01]  /*19f0*/  LEA.HI.X.SX32 R251, R81, R165.reuse, 0x1, P2 ;  /* 0x000000a551fb7211 */ /* 0x080fe200010f0eff */
[----:B-1----:R-:W-:Y:S01]  /*1a00*/  IMAD R37, R29, 0xb, RZ ;  /* 0x0000000b1d257824 */ /* 0x002fe200078e02ff */
[-C--:B------:R-:W-:Y:S01]  /*1a10*/  IADD3 R240, P1, R67, R164.reuse, RZ ;  /* 0x000000a443f07210 */ /* 0x080fe20007f3e0ff */
[----:B------:R-:W-:Y:S01]  /*1a20*/  IMAD R81, R29, 0x2c, RZ ;  /* 0x0000002c1d517824 */ /* 0x000fe200078e02ff */
[-C--:B------:R-:W-:Y:S01]  /*1a30*/  IADD3 R36, P0, R65, R164.reuse, RZ ;  /* 0x000000a441247210 */ /* 0x080fe20007f1e0ff */
[----:B------:R-:W-:Y:S01]  /*1a40*/  IMAD R67, R29, 0x1e, RZ ;  /* 0x0000001e1d437824 */ /* 0x000fe200078e02ff */
[-C--:B------:R-:W-:Y:S01]  /*1a50*/  LEA.HI.X.SX32 R241, R69, R165.reuse, 0x1, P1 ;  /* 0x000000a545f17211 */ /* 0x080fe200008f0eff */
[----:B------:R1:W5:Y:S01]  /*1a60*/  LDG.E.U16 R250, [R250.64] ;  /* 0x00000004fafa7981 */ /* 0x000362000c1e1500 */
[----:B------:R-:W-:Y:S01]  /*1a70*/  LEA.HI.X.SX32 R37, R37, R165, 0x1, P0 ;  /* 0x000000a525257211 */ /* 0x000fe200000f0eff */
[----:B0-----:R-:W-:Y:S01]  /*1a80*/  IMAD R79, R29, 0x3c, RZ ;  /* 0x0000003c1d4f7824 */ /* 0x001fe200078e02ff */
[-C--:B------:R-:W-:Y:S01]  /*1a90*/  IADD3 R8, P1, R81, R164.reuse, RZ ;  /* 0x000000a451087210 */ /* 0x080fe20007f3e0ff */
[----:B---3--:R0:W-:Y:S01]  /*1aa0*/  STL [R1+0x30], R4 ;  /* 0x0000300401007387 */ /* 0x0081e20000100800 */
[----:B------:R-:W-:-:S02]  /*1ab0*/  IADD3 R80, P0, R9, R164, RZ ;  /* 0x000000a409507210 */ /* 0x000fc40007f1e0ff */
[-C--:B------:R-:W-:Y:S01]  /*1ac0*/  LEA.HI.X.SX32 R9, R65, R165.reuse, 0x1, P1 ;  /* 0x000000a541097211 */ /* 0x080fe200008f0eff */
[----:B------:R-:W-:Y:S01]  /*1ad0*/  IMAD R69, R29, 0x26, RZ ;  /* 0x000000261d457824 */ /* 0x000fe200078e02ff */
[----:B------:R-:W-:Y:S01]  /*1ae0*/  LEA.HI.X.SX32 R81, R81, R165, 0x1, P0 ;  /* 0x000000a551517211 */ /* 0x000fe200000f0eff */
[----:B-1----:R1:W2:Y:S01]  /*1af0*/  LDG.E.U16 R251, [R36.64] ;  /* 0x0000000424fb7981 */ /* 0x0022a2000c1e1500 */
[----:B------:R-:W-:Y:S02]  /*1b00*/  LEA R65, R29, -R29, 0x4 ;  /* 0x8000001d1d417211 */ /* 0x000fe400078e20ff */
[-C--:B------:R-:W-:Y:S01]  /*1b10*/  IADD3 R72, P0, R67, R164.reuse, RZ ;  /* 0x000000a443487210 */ /* 0x080fe20007f1e0ff */
[----:B------:R1:W2:Y:S02]  /*1b20*/  LDG.E.U16 R42, [R8.64] ;  /* 0x00000004082a7981 */ /* 0x0002a4000c1e1500 */
[----:B--2---:R-:W-:Y:S02]  /*1b30*/  IADD3 R76, P1, R79, R164, RZ ;  /* 0x000000a44f4c7210 */ /* 0x004fe40007f3e0ff */
[-C--:B------:R-:W-:Y:S01]  /*1b40*/  LEA.HI.X.SX32 R73, R65, R165.reuse, 0x1, P0 ;  /* 0x000000a541497211 */ /* 0x080fe200000f0eff */
[----:B------:R2:W2:Y:S01]  /*1b50*/  LDG.E.U16 R232, [R80.64] ;  /* 0x0000000450e87981 */ /* 0x0004a2000c1e1500 */
[----:B------:R-:W-:-:S03]  /*1b60*/  LEA.HI.X.SX32 R77, R67, R165, 0x1, P1 ;  /* 0x000000a5434d7211 */ /* 0x000fc600008f0eff */
[----:B0-----:R0:W2:Y:S01]  /*1b70*/  LDG.E.U16 R4, [R72.64] ;  /* 0x0000000448047981 */ /* 0x0010a2000c1e1500 */
[----:B-1----:R-:W-:Y:S01]  /*1b80*/  IMAD R37, R29, 0x13, RZ ;  /* 0x000000131d257824 */ /* 0x002fe200078e02ff */
[-C--:B------:R-:W-:Y:S01]  /*1b90*/  IADD3 R34, P0, R69, R164.reuse, RZ ;  /* 0x000000a445227210 */ /* 0x080fe20007f1e0ff */
[----:B------:R-:W-:Y:S01]  /*1ba0*/  IMAD R9, R29, 0x4c, RZ ;  /* 0x0000004c1d097824 */ /* 0x000fe200078e02ff */
[----:B------:R-:W-:Y:S01]  /*1bb0*/  IADD3 R218, P2, R35, R164, RZ ;  /* 0x000000a423da7210 */ /* 0x000fe20007f5e0ff */
[----:B------:R-:W-:Y:S01]  /*1bc0*/  IMAD R83, R29, 0x7c, RZ ;  /* 0x0000007c1d537824 */ /* 0x000fe200078e02ff */
[----:B------:R1:W2:Y:S04]  /*1bd0*/  LDG.E.U16 R240, [R240.64] ;  /* 0x00000004f0f07981 */ /* 0x0002a8000c1e1500 */
[----:B----4-:R4:W-:Y:S04]  /*1be0*/  STL [R1+0x40], R0 ;  /* 0x0000400001007387 */ /* 0x0109e80000100800 */
[----:B----4-:R4:W3:Y:S01]  /*1bf0*/  LDG.E.U16 R0, [R76.64] ;  /* 0x000000044c007981 */ /* 0x0108e2000c1e1500 */
[----:B------:R-:W-:-:S02]  /*1c00*/  LEA.HI.X.SX32 R35, R37, R165, 0x1, P0 ;  /* 0x000000a525237211 */ /* 0x000fc400000f0eff */
[-C--:B------:R-:W-:Y:S01]  /*1c10*/  IADD3 R36, P0, R9, R164.reuse, RZ ;  /* 0x000000a409247210 */ /* 0x080fe20007f1e0ff */
[----:B------:R-:W-:Y:S01]  /*1c20*/  IMAD R65, R29, 0x2e, RZ ;  /* 0x0000002e1d417824 */ /* 0x000fe200078e02ff */
[-C--:B------:R-:W-:Y:S01]  /*1c30*/  LEA.HI.X.SX32 R219, R79, R165.reuse, 0x1, P2 ;  /* 0x000000a54fdb7211 */ /* 0x080fe200010f0eff */
[----:B------:R-:W-:Y:S01]  /*1c40*/  IMAD R67, R29, 0x5c, RZ ;  /* 0x0000005c1d437824 */ /* 0x000fe200078e02ff */
[----:B------:R-:W-:Y:S01]  /*1c50*/  LEA.HI.X.SX32 R37, R69, R165, 0x1, P0 ;  /* 0x000000a545257211 */ /* 0x000fe200000f0eff */
[----:B-----5:R5:W-:Y:S01]  /*1c60*/  STL [R1+0x2c], R2 ;  /* 0x00002c0201007387 */ /* 0x020be20000100800 */
[----:B------:R-:W-:-:S03]  /*1c70*/  IADD3 R8, P2, R3, R164, RZ ;  /* 0x000000a403087210 */ /* 0x000fc60007f5e0ff */
[----:B------:R1:W3:Y:S01]  /*1c80*/  LDG.E.U16 R38, [R36.64] ;  /* 0x0000000424267981 */ /* 0x0002e2000c1e1500 */
[----:B------:R-:W-:Y:S01]  /*1c90*/  IMAD R3, R29, 0x17, RZ ;  /* 0x000000171d037824 */ /* 0x000fe200078e02ff */
[-C--:B------:R-:W-:Y:S02]  /*1ca0*/  IADD3 R6, P0, R65, R164.reuse, RZ ;  /* 0x000000a441067210 */ /* 0x080fe40007f1e0ff */
[-C--:B------:R-:W-:Y:S01]  /*1cb0*/  LEA.HI.X.SX32 R9, R9, R165.reuse, 0x1, P2 ;  /* 0x000000a509097211 */ /* 0x080fe200010f0eff */
[----:B----4-:R-:W-:Y:S01]  /*1cc0*/  IMAD R77, R29, 0x36, RZ ;  /* 0x000000361d4d7824 */ /* 0x010fe200078e02ff */
[-C--:B0-----:R-:W-:Y:S01]  /*1cd0*/  IADD3 R72, P2, R7, R164.reuse, RZ ;  /* 0x000000a407487210 */ /* 0x081fe20007f5e0ff */
[----:B--2---:R-:W-:Y:S01]  /*1ce0*/  IMAD R81, R29, 0x6c, RZ ;  /* 0x0000006c1d517824 */ /* 0x004fe200078e02ff */
[----:B------:R-:W-:Y:S01]  /*1cf0*/  LEA.HI.X.SX32 R7, R3, R165, 0x1, P0 ;  /* 0x000000a503077211 */ /* 0x000fe200000f0eff */
[----:B------:R0:W2:Y:S04]  /*1d00*/  LDG.E.U16 R246, [R34.64] ;  /* 0x0000000422f67981 */ /* 0x0000a8000c1e1500 */
[----:B------:R4:W2:Y:S01]  /*1d10*/  LDG.E.U16 R48, [R6.64] ;  /* 0x0000000406307981 */ /* 0x0008a2000c1e1500 */
[----:B-----5:R-:W-:Y:S01]  /*1d20*/  IADD3 R2, P1, R67, R164, RZ ;  /* 0x000000a443027210 */ /* 0x020fe20007f3e0ff */
[----:B------:R-:W-:-:S02]  /*1d30*/  IMAD R79, R29, 0x3e, RZ ;  /* 0x0000003e1d4f7824 */ /* 0x000fc400078e02ff */
[----:B------:R5:W2:Y:S01]  /*1d40*/  LDG.E.U16 R69, [R8.64] ;  /* 0x0000000408457981 */ /* 0x000aa2000c1e1500 */
[-C--:B------:R-:W-:Y:S01]  /*1d50*/  LEA.HI.X.SX32 R3, R65, R165.reuse, 0x1, P1 ;  /* 0x000000a541037211 */ /* 0x080fe200008f0eff */
[C---:B------:R-:W-:Y:S02]  /*1d60*/  IMAD R88, R29.reuse, 0xd4, RZ ;  /* 0x000000d41d587824 */ /* 0x040fe400078e02ff */
[C---:B------:R-:W-:Y:S02]  /*1d70*/  IMAD R89, R29.reuse, 0xe4, RZ ;  /* 0x000000e41d597824 */ /* 0x040fe400078e02ff */
[C---:B------:R-:W-:Y:S01]  /*1d80*/  IMAD R136, R29.reuse, 0x96, RZ ;  /* 0x000000961d887824 */ /* 0x040fe200078e02ff */
[----:B------:R4:W2:Y:S01]  /*1d90*/  LDG.E.U16 R46, [R2.64] ;  /* 0x00000004022e7981 */ /* 0x0008a2000c1e1500 */
[----:B0-----:R-:W-:Y:S01]  /*1da0*/  IMAD R35, R29, 0x1b, RZ ;  /* 0x0000001b1d237824 */ /* 0x001fe200078e02ff */
[-C--:B-1----:R-:W-:Y:S02]  /*1db0*/  IADD3 R36, P0, R77, R164.reuse, RZ ;  /* 0x000000a44d247210 */ /* 0x082fe40007f1e0ff */
[-C--:B------:R-:W-:Y:S01]  /*1dc0*/  IADD3 R34, P1, R81, R164.reuse, RZ ;  /* 0x000000a451227210 */ /* 0x080fe20007f3e0ff */
[----:B------:R-:W-:Y:S01]  /*1dd0*/  IMAD R135, R29, 0x86, RZ ;  /* 0x000000861d877824 */ /* 0x000fe200078e02ff */
[-C--:B------:R-:W-:Y:S01]  /*1de0*/  LEA.HI.X.SX32 R37, R35, R165.reuse, 0x1, P0 ;  /* 0x000000a523257211 */ /* 0x080fe200000f0eff */
[----:B------:R-:W-:Y:S01]  /*1df0*/  IMAD R137, R29, 0xa6, RZ ;  /* 0x000000a61d897824 */ /* 0x000fe200078e02ff */
[----:B------:R-:W-:Y:S01]  /*1e00*/  LEA.HI.X.SX32 R35, R77, R165, 0x1, P1 ;  /* 0x000000a54d237211 */ /* 0x000fe200008f0eff */
[C---:B------:R-:W-:Y:S01]  /*1e10*/  IMAD R138, R29.reuse, 0xb6, RZ ;  /* 0x000000b61d8a7824 */ /* 0x040fe200078e02ff */
[C---:B------:R-:W-:Y:S01]  /*1e20*/  LEA R65, R29.reuse, -R29, 0x5 ;  /* 0x8000001d1d417211 */ /* 0x040fe200078e28ff */
[----:B------:R-:W-:Y:S01]  /*1e30*/  IMAD R139, R29, 0xc6, RZ ;  /* 0x000000c61d8b7824 */ /* 0x000fe200078e02ff */
[-C--:B-----5:R-:W-:Y:S01]  /*1e40*/  IADD3 R8, P0, R79, R164.reuse, RZ ;  /* 0x000000a44f087210 */ /* 0x0a0fe20007f1e0ff */
[----:B------:R0:W5:Y:S01]  /*1e50*/  LDG.E.U16 R44, [R34.64] ;  /* 0x00000004222c7981 */ /* 0x000162000c1e1500 */
[----:B----4-:R-:W-:-:S02]  /*1e60*/  IADD3 R6, P1, R83, R164, RZ ;  /* 0x000000a453067210 */ /* 0x010fc40007f3e0ff */
[-C--:B------:R-:W-:Y:S01]  /*1e70*/  LEA.HI.X.SX32 R9, R65, R165.reuse, 0x1, P0 ;  /* 0x000000a541097211 */ /* 0x080fe200000f0eff */
[----:B------:R-:W-:Y:S01]  /*1e80*/  IMAD R141, R29, 0xd6, RZ ;  /* 0x000000d61d8d7824 */ /* 0x000fe200078e02ff */
[----:B------:R-:W-:Y:S01]  /*1e90*/  LEA.HI.X.SX32 R7, R79, R165, 0x1, P1 ;  /* 0x000000a54f077211 */ /* 0x000fe200008f0eff */
[C---:B------:R-:W-:Y:S02]  /*1ea0*/  IMAD R56, R29.reuse, 0xe6, RZ ;  /* 0x000000e61d387824 */ /* 0x040fe400078e02ff */
[C---:B------:R-:W-:Y:S02]  /*1eb0*/  IMAD R50, R29.reuse, 0xf6, RZ ;  /* 0x000000f61d327824 */ /* 0x040fe400078e02ff */
[C---:B------:R-:W-:Y:S02]  /*1ec0*/  IMAD R201, R29.reuse, 0x1e8, RZ ;  /* 0x000001e81dc97824 */ /* 0x040fe400078e02ff */
[C---:B------:R-:W-:Y:S02]  /*1ed0*/  IMAD R203, R29.reuse, 0x1f8, RZ ;  /* 0x000001f81dcb7824 */ /* 0x040fe400078e02ff */
[----:B------:R-:W-:-:S02]  /*1ee0*/  IMAD R127, R29, 0x11a, RZ ;  /* 0x0000011a1d7f7824 */ /* 0x000fc400078e02ff */
[C---:B------:R-:W-:Y:S02]  /*1ef0*/  IMAD R129, R29.reuse, 0x12a, RZ ;  /* 0x0000012a1d817824 */ /* 0x040fe400078e02ff */
[C---:B------:R-:W-:Y:S02]  /*1f00*/  IMAD R133, R29.reuse, 0x16a, RZ ;  /* 0x0000016a1d857824 */ /* 0x040fe400078e02ff */
[C---:B------:R-:W-:Y:S01]  /*1f10*/  IMAD R131, R29.reuse, 0x15a, RZ ;  /* 0x0000015a1d837824 */ /* 0x040fe200078e02ff */
[----:B------:R-:W-:Y:S01]  /*1f20*/  SHF.L.U32 R247, R122, 0x1, RZ ;  /* 0x000000017af77819 */ /* 0x000fe200000006ff */
[----:B------:R-:W-:Y:S01]  /*1f30*/  IMAD R87, R29, 0x138, RZ ;  /* 0x000001381d577824 */ /* 0x000fe200078e02ff */
[----:B------:R1:W5:Y:S04]  /*1f40*/  LDG.E.U16 R218, [R218.64] ;  /* 0x00000004dada7981 */ /* 0x000368000c1e1500 */
[----:B------:R0:W-:Y:S01]  /*1f50*/  STL [R1+0x28], R42 ;  /* 0x0000282a01007387 */ /* 0x0001e20000100800 */
[----:B------:R-:W-:Y:S01]  /*1f60*/  LEA.HI.X.SX32 R73, R67, R165, 0x1, P2 ;  /* 0x000000a543497211 */ /* 0x000fe200010f0eff */
[----:B------:R-:W-:-:S02]  /*1f70*/  IMAD R3, R29, 0x104, RZ ;  /* 0x000001041d037824 */ /* 0x000fc400078e02ff */
[----:B------:R1:W5:Y:S04]  /*1f80*/  LDG.E.U16 R241, [R36.64] ;  /* 0x0000000424f17981 */ /* 0x000368000c1e1500 */
[----:B------:R1:W-:Y:S01]  /*1f90*/  STL [R1+0x3c], R4 ;  /* 0x00003c0401007387 */ /* 0x0003e20000100800 */
[----:B0-----:R-:W-:Y:S01]  /*1fa0*/  IADD3 R42, P2, R43, R164, RZ ;  /* 0x000000a42b2a7210 */ /* 0x001fe20007f5e0ff */
[C---:B------:R-:W-:Y:S02]  /*1fb0*/  IMAD R77, R29.reuse, 0x8a, RZ ;  /* 0x0000008a1d4d7824 */ /* 0x040fe400078e02ff */
[----:B------:R0:W5:Y:S04]  /*1fc0*/  LDG.E.U16 R67, [R72.64] ;  /* 0x0000000448437981 */ /* 0x000168000c1e1500 */
[----:B-1----:R1:W5:Y:S04]  /*1fd0*/  LDG.E.U16 R4, [R8.64] ;  /* 0x0000000408047981 */ /* 0x002368000c1e1500 */
[----:B---3--:R3:W-:Y:S04]  /*1fe0*/  STL [R1+0x24], R0 ;  /* 0x0000240001007387 */ /* 0x0087e80000100800 */
[----:B---3--:R3:W4:Y:S01]  /*1ff0*/  LDG.E.U16 R0, [R6.64] ;  /* 0x0000000406007981 */ /* 0x008722000c1e1500 */
[----:B------:R-:W-:-:S03]  /*2000*/  IMAD R37, R29, 0x114, RZ ;  /* 0x000001141d257824 */ /* 0x000fc600078e02ff */
[----:B------:R0:W-:Y:S01]  /*2010*/  STL [R1+0x20], R38 ;  /* 0x0000202601007387 */ /* 0x0001e20000100800 */
[----:B------:R-:W-:Y:S01]  /*2020*/  LEA.HI.X.SX32 R43, R81, R165, 0x1, P2 ;  /* 0x000000a5512b7211 */ /* 0x000fe200010f0eff */
[C---:B-1----:R-:W-:Y:S01]  /*2030*/  IMAD R9, R29.reuse, 0x124, RZ ;  /* 0x000001241d097824 */ /* 0x042fe200078e02ff */
[-C--:B------:R-:W-:Y:S02]  /*2040*/  LEA R36, P0, R29, R164.reuse, 0x2 ;  /* 0x000000a41d247211 */ /* 0x080fe400078010ff */
[-C--:B------:R-:W-:Y:S01]  /*2050*/  IADD3 R2, P2, R3, R164.reuse, RZ ;  /* 0x000000a403027210 */ /* 0x080fe20007f5e0ff */
[----:B---3--:R-:W-:Y:S01]  /*2060*/  IMAD R7, R29, 0x9a, RZ ;  /* 0x0000009a1d077824 */ /* 0x008fe200078e02ff */
[----:B------:R1:W3:Y:S01]  /*2070*/  LDG.E.U16 R65, [R42.64] ;  /* 0x000000042a417981 */ /* 0x0002e2000c1e1500 */
[----:B0-----:R-:W-:-:S04]  /*2080*/  IADD3 R38, P1, R39, R164, RZ ;  /* 0x000000a427267210 */ /* 0x001fc80007f3e0ff */
[-C--:B------:R-:W-:Y:S02]  /*2090*/  LEA.HI.X.SX32 R39, R83, R165.reuse, 0x1, P1 ;  /* 0x000000a553277211 */ /* 0x080fe400008f0eff */
[-C--:B------:R-:W-:Y:S02]  /*20a0*/  IADD3 R34, P1, R37, R164.reuse, RZ ;  /* 0x000000a425227210 */ /* 0x080fe40007f3e0ff */
[-C--:B------:R-:W-:Y:S01]  /*20b0*/  LEA.HI.X.SX32 R37, R75, R165.reuse, 0x1, P0 ;  /* 0x000000a54b257211 */ /* 0x080fe200000f0eff */
[----:B------:R-:W-:Y:S01]  /*20c0*/  IMAD R75, R29, 0x134, RZ ;  /* 0x000001341d4b7824 */ /* 0x000fe200078e02ff */
[-C--:B------:R-:W-:Y:S02]  /*20d0*/  LEA.HI.X.SX32 R3, R63, R165.reuse, 0x1, P2 ;  /* 0x000000a53f037211 */ /* 0x080fe400010f0eff */
[-C--:B------:R-:W-:Y:S01]  /*20e0*/  IADD3 R8, P0, R9, R164.reuse, RZ ;  /* 0x000000a409087210 */ /* 0x080fe20007f1e0ff */
[----:B------:R0:W3:Y:S01]  /*20f0*/  LDG.E.U16 R63, [R38.64] ;  /* 0x00000004263f7981 */ /* 0x0000e2000c1e1500 */
[-C--:B------:R-:W-:Y:S01]  /*2100*/  LEA.HI.X.SX32 R35, R77, R165.reuse, 0x1, P1 ;  /* 0x000000a54d237211 */ /* 0x080fe200008f0eff */
[----:B------:R-:W-:Y:S01]  /*2110*/  IMAD R73, R29, 0x4d, RZ ;  /* 0x0000004d1d497824 */ /* 0x000fe200078e02ff */
[----:B------:R-:W-:Y:S01]  /*2120*/  IADD3 R6, P2, R75, R164, RZ ;  /* 0x000000a44b067210 */ /* 0x000fe20007f5e0ff */
[----:B------:R0:W3:Y:S01]  /*2130*/  LDG.E.U16 R196, [R2.64] ;  /* 0x0000000402c47981 */ /* 0x0000e2000c1e1500 */
[----:B------:R-:W-:Y:S01]  /*2140*/  LEA.HI.X.SX32 R9, R49, R165, 0x1, P0 ;  /* 0x000000a531097211 */ /* 0x000fe200000f0eff */
[----:B-1----:R-:W-:-:S02]  /*2150*/  IMAD R43, R29, 0x45, RZ ;  /* 0x000000451d2b7824 */ /* 0x002fc400078e02ff */
[----:B--2---:R1:W-:Y:S01]  /*2160*/  STL [R1+0x38], R48 ;  /* 0x0000383001007387 */ /* 0x0043e20000100800 */
[----:B0-----:R-:W-:-:S03]  /*2170*/  IMAD R39, R29, 0x144, RZ ;  /* 0x000001441d277824 */ /* 0x001fc600078e02ff */
[----:B------:R0:W2:Y:S01]  /*2180*/  LDG.E.U16 R245, [R36.64] ;  /* 0x0000000424f57981 */ /* 0x0000a2000c1e1500 */
[----:B------:R-:W-:-:S03]  /*2190*/  IADD3 R2, P1, R7, R164, RZ ;  /* 0x000000a407027210 */ /* 0x000fc60007f3e0ff */
[----:B------:R0:W2:Y:S01]  /*21a0*/  LDG.E.U16 R195, [R34.64] ;  /* 0x0000000422c37981 */ /* 0x0000a2000c1e1500 */
[-C--:B-1----:R-:W-:Y:S02]  /*21b0*/  IADD3 R48, P0, R77, R164.reuse, RZ ;  /* 0x000000a44d307210 */ /* 0x082fe40007f1e0ff */
[-C--:B------:R-:W-:Y:S01]  /*21c0*/  LEA.HI.X.SX32 R7, R7, R165.reuse, 0x1, P2 ;  /* 0x000000a507077211 */ /* 0x080fe200010f0eff */
[----:B------:R1:W2:Y:S01]  /*21d0*/  LDG.E.U16 R194, [R8.64] ;  /* 0x0000000408c27981 */ /* 0x0002a2000c1e1500 */
[----:B0-----:R-:W-:Y:S01]  /*21e0*/  IMAD R37, R29, 0xaa, RZ ;  /* 0x000000aa1d257824 */ /* 0x001fe200078e02ff */
[-C--:B------:R-:W-:Y:S02]  /*21f0*/  IADD3 R38, P2, R39, R164.reuse, RZ ;  /* 0x000000a427267210 */ /* 0x080fe40007f5e0ff */
[-C--:B------:R-:W-:Y:S01]  /*2200*/  LEA.HI.X.SX32 R3, R73, R165.reuse, 0x1, P1 ;  /* 0x000000a549037211 */ /* 0x080fe200008f0eff */
[----:B------:R-:W-:Y:S01]  /*2210*/  IMAD R35, R29, 0x154, RZ ;  /* 0x000001541d237824 */ /* 0x000fe200078e02ff */
[-C--:B------:R-:W-:Y:S01]  /*2220*/  LEA.HI.X.SX32 R49, R43, R165.reuse, 0x1, P0 ;  /* 0x000000a52b317211 */ /* 0x080fe200000f0eff */
[----:B------:R-:W-:Y:S01]  /*2230*/  IMAD R43, R29, 0xba, RZ ;  /* 0x000000ba1d2b7824 */ /* 0x000fe200078e02ff */
[----:B------:R-:W-:Y:S01]  /*2240*/  IADD3 R34, P0, R37, R164, RZ ;  /* 0x000000a425227210 */ /* 0x000fe20007f1e0ff */
[----:B------:R0:W2:Y:S01]  /*2250*/  LDG.E.U16 R193, [R6.64] ;  /* 0x0000000406c17981 */ /* 0x0000a2000c1e1500 */
[----:B-1----:R-:W-:Y:S01]  /*2260*/  IMAD R9, R29, 0x55, RZ ;  /* 0x000000551d097824 */ /* 0x002fe200078e02ff */
[----:B------:R-:W-:-:S02]  /*2270*/  LEA.HI.X.SX32 R39, R47, R165, 0x1, P2 ;  /* 0x000000a52f277211 */ /* 0x000fc400010f0eff */
[----:B------:R1:W2:Y:S01]  /*2280*/  LDG.E.U16 R47, [R2.64] ;  /* 0x00000004022f7981 */ /* 0x0002a2000c1e1500 */
[-C--:B------:R-:W-:Y:S02]  /*2290*/  IADD3 R8, P1, R35, R164.reuse, RZ ;  /* 0x000000a423087210 */ /* 0x080fe40007f3e0ff */
[-C--:B------:R-:W-:Y:S01]  /*22a0*/  LEA.HI.X.SX32 R35, R9, R165.reuse, 0x1, P0 ;  /* 0x000000a509237211 */ /* 0x080fe200000f0eff */
[----:B------:R-:W-:Y:S01]  /*22b0*/  IMAD R73, R29, 0x164, RZ ;  /* 0x000001641d497824 */ /* 0x000fe200078e02ff */
[-C--:B------:R-:W-:Y:S01]  /*22c0*/  IADD3 R36, P0, R43, R164.reuse, RZ ;  /* 0x000000a42b247210 */ /* 0x080fe20007f1e0ff */
[----:B------:R0:W2:Y:S01]  /*22d0*/  LDG.E.U16 R48, [R48.64] ;  /* 0x0000000430307981 */ /* 0x0000a2000c1e1500 */
[----:B-1----:R-:W-:Y:S01]  /*22e0*/  IMAD R3, R29, 0x5d, RZ ;  /* 0x0000005d1d037824 */ /* 0x002fe200078e02ff */
[-C--:B------:R-:W-:Y:S02]  /*22f0*/  LEA.HI.X.SX32 R9, R37, R165.reuse, 0x1, P1 ;  /* 0x000000a525097211 */ /* 0x080fe400008f0eff */
[----:B------:R1:W-:Y:S02]  /*2300*/  STL [R1+0x1c], R46 ;  /* 0x00001c2e01007387 */ /* 0x0003e40000100800 */
[-C--:B------:R-:W-:Y:S01]  /*2310*/  LEA.HI.X.SX32 R37, R3, R165.reuse, 0x1, P0 ;  /* 0x000000a503257211 */ /* 0x080fe200000f0eff */
[----:B------:R-:W-:Y:S01]  /*2320*/  IMAD R3, R29, 0x174, RZ ;  /* 0x000001741d037824 */ /* 0x000fe200078e02ff */
[-C--:B0-----:R-:W-:Y:S01]  /*2330*/  IADD3 R6, P2, R73, R164.reuse, RZ ;  /* 0x000000a449067210 */ /* 0x081fe20007f5e0ff */
[----:B------:R-:W-:Y:S01]  /*2340*/  IMAD R73, R29, 0x184, RZ ;  /* 0x000001841d497824 */ /* 0x000fe200078e02ff */
[----:B------:R0:W2:Y:S02]  /*2350*/  LDG.E.U16 R191, [R8.64] ;  /* 0x0000000408bf7981 */ /* 0x0000a4000c1e1500 */
[----:B------:R-:W-:Y:S01]  /*2360*/  IADD3 R2, P0, R3, R164, RZ ;  /* 0x000000a403027210 */ /* 0x000fe20007f1e0ff */
[----:B------:R-:W-:Y:S01]  /*2370*/  IMAD R49, R29, 0xca, RZ ;  /* 0x000000ca1d317824 */ /* 0x000fe200078e02ff */
[----:B-1----:R1:W2:Y:S02]  /*2380*/  LDG.E.U16 R46, [R34.64] ;  /* 0x00000004222e7981 */ /* 0x0022a4000c1e1500 */
[----:B------:R-:W-:-:S02]  /*2390*/  LEA.HI.X.SX32 R3, R43, R165, 0x1, P0 ;  /* 0x000000a52b037211 */ /* 0x000fc400000f0eff */
[----:B------:R5:W2:Y:S01]  /*23a0*/  LDG.E.U16 R192, [R38.64] ;  /* 0x0000000426c07981 */ /* 0x000aa2000c1e1500 */
[----:B0-----:R-:W-:Y:S01]  /*23b0*/  IMAD R9, R29, 0x1a4, RZ ;  /* 0x000001a41d097824 */ /* 0x001fe200078e02ff */
[-C--:B------:R-:W-:Y:S01]  /*23c0*/  LEA.HI.X.SX32 R7, R45, R165.reuse, 0x1, P2 ;  /* 0x000000a52d077211 */ /* 0x080fe200010f0eff */
[----:B------:R-:W-:Y:S01]  /*23d0*/  IMAD R75, R29, 0x194, RZ ;  /* 0x000001941d4b7824 */ /* 0x000fe200078e02ff */
[-C--:B-1----:R-:W-:Y:S01]  /*23e0*/  IADD3 R34, P1, R73, R164.reuse, RZ ;  /* 0x000000a449227210 */ /* 0x082fe20007f3e0ff */
[----:B------:R0:W2:Y:S01]  /*23f0*/  LDG.E.U16 R189, [R2.64] ;  /* 0x0000000402bd7981 */ /* 0x0000a2000c1e1500 */
[----:B------:R-:W-:Y:S01]  /*2400*/  IADD3 R8, P0, R49, R164, RZ ;  /* 0x000000a431087210 */ /* 0x000fe20007f1e0ff */
[----:B-----5:R-:W-:Y:S01]  /*2410*/  IMAD R39, R29, 0x65, RZ ;  /* 0x000000651d277824 */ /* 0x020fe200078e02ff */
[----:B------:R-:W-:Y:S01]  /*2420*/  LEA.HI.X.SX32 R35, R71, R165, 0x1, P1 ;  /* 0x000000a547237211 */ /* 0x000fe200008f0eff */
[----:B------:R1:W5:Y:S01]  /*2430*/  LDG.E.U16 R190, [R6.64] ;  /* 0x0000000406be7981 */ /* 0x000362000c1e1500 */
[----:B------:R-:W-:-:S03]  /*2440*/  IMAD R43, R29, 0x1b4, RZ ;  /* 0x000001b41d2b7824 */ /* 0x000fc600078e02ff */
[----:B------:R1:W2:Y:S01]  /*2450*/  LDG.E.U16 R45, [R36.64] ;  /* 0x00000004242d7981 */ /* 0x0002a2000c1e1500 */
[-C--:B0-----:R-:W-:Y:S02]  /*2460*/  IADD3 R2, P1, R9, R164.reuse, RZ ;  /* 0x000000a409027210 */ /* 0x081fe40007f3e0ff */
[-C--:B------:R-:W-:Y:S01]  /*2470*/  LEA.HI.X.SX32 R9, R39, R165.reuse, 0x1, P0 ;  /* 0x000000a527097211 */ /* 0x080fe200000f0eff */
[----:B------:R-:W-:Y:S01]  /*2480*/  IMAD R39, R29, 0xda, RZ ;  /* 0x000000da1d277824 */ /* 0x000fe200078e02ff */
[----:B------:R0:W2:Y:S01]  /*2490*/  LDG.E.U16 R188, [R34.64] ;  /* 0x0000000422bc7981 */ /* 0x0000a2000c1e1500 */
[-C--:B-1----:R-:W-:Y:S02]  /*24a0*/  IADD3 R6, P2, R75, R164.reuse, RZ ;  /* 0x000000a44b067210 */ /* 0x082fe40007f5e0ff */
[-C--:B------:R-:W-:Y:S01]  /*24b0*/  LEA.HI.X.SX32 R3, R61, R165.reuse, 0x1, P1 ;  /* 0x000000a53d037211 */ /* 0x080fe200008f0eff */
[----:B------:R-:W-:Y:S01]  /*24c0*/  IMAD R37, R29, 0x6d, RZ ;  /* 0x0000006d1d257824 */ /* 0x000fe200078e02ff */
[----:B------:R-:W-:Y:S01]  /*24d0*/  LEA.HI.X.SX32 R7, R49, R165, 0x1, P2 ;  /* 0x000000a531077211 */ /* 0x000fe200010f0eff */
[----:B------:R-:W-:Y:S01]  /*24e0*/  IMAD R49, R29, 0xea, RZ ;  /* 0x000000ea1d317824 */ /* 0x000fe200078e02ff */
[----:B------:R1:W-:Y:S01]  /*24f0*/  STL [R1+0x18], R44 ;  /* 0x0000182c01007387 */ /* 0x0003e20000100800 */
[----:B0-----:R-:W-:Y:S01]  /*2500*/  IADD3 R34, P0, R39, R164, RZ ;  /* 0x000000a427227210 */ /* 0x001fe20007f1e0ff */
[----:B------:R-:W-:-:S02]  /*2510*/  IMAD R61, R29, 0x1c4, RZ ;  /* 0x000001c41d3d7824 */ /* 0x000fc400078e02ff */
[----:B------:R0:W2:Y:S01]  /*2520*/  LDG.E.U16 R186, [R2.64] ;  /* 0x0000000402ba7981 */ /* 0x0000a2000c1e1500 */
[----:B------:R-:W-:Y:S01]  /*2530*/  LEA.HI.X.SX32 R35, R37, R165, 0x1, P0 ;  /* 0x000000a525237211 */ /* 0x000fe200000f0eff */
[----:B------:R-:W-:Y:S02]  /*2540*/  IMAD R37, R29, 0x75, RZ ;  /* 0x000000751d257824 */ /* 0x000fe400078e02ff */
[----:B------:R0:W2:Y:S04]  /*2550*/  LDG.E.U16 R187, [R6.64] ;  /* 0x0000000406bb7981 */ /* 0x0000a8000c1e1500 */
[----:B-1----:R1:W2:Y:S01]  /*2560*/  LDG.E.U16 R44, [R8.64] ;  /* 0x00000004082c7981 */ /* 0x0022a2000c1e1500 */
[----:B0-----:R-:W-:-:S04]  /*2570*/  IADD3 R2, P0, R49, R164, RZ ;  /* 0x000000a431027210 */ /* 0x001fc80007f1e0ff */
[----:B------:R-:W-:Y:S02]  /*2580*/  LEA.HI.X.SX32 R3, R37, R165, 0x1, P0 ;  /* 0x000000a525037211 */ /* 0x000fe400000f0eff */
[----:B-1----:R-:W-:-:S03]  /*2590*/  IADD3 R8, P1, R43, R164, RZ ;  /* 0x000000a42b087210 */ /* 0x002fc60007f3e0ff */
[----:B------:R0:W2:Y:S01]  /*25a0*/  LDG.E.U16 R42, [R2.64] ;  /* 0x00000004022a7981 */ /* 0x0000a2000c1e1500 */
[-C--:B------:R-:W-:Y:S02]  /*25b0*/  IADD3 R6, P2, R61, R164.reuse, RZ ;  /* 0x000000a43d067210 */ /* 0x080fe40007f5e0ff */
[-C--:B------:R-:W-:Y:S01]  /*25c0*/  LEA.HI.X.SX32 R9, R39, R165.reuse, 0x1, P1 ;  /* 0x000000a527097211 */ /* 0x080fe200008f0eff */
[----:B------:R-:W-:Y:S01]  /*25d0*/  IMAD R39, R29, 0x1d4, RZ ;  /* 0x000001d41d277824 */ /* 0x000fe200078e02ff */
[-C--:B------:R-:W-:Y:S01]  /*25e0*/  LEA.HI.X.SX32 R7, R59, R165.reuse, 0x1, P2 ;  /* 0x000000a53b077211 */ /* 0x080fe200010f0eff */
[C---:B------:R-:W-:Y:S01]  /*25f0*/  IMAD R59, R29.reuse, 0x1e4, RZ ;  /* 0x000001e41d3b7824 */ /* 0x040fe200078e02ff */
[----:B------:R1:W2:Y:S01]  /*2600*/  LDG.E.U16 R43, [R34.64] ;  /* 0x00000004222b7981 */ /* 0x0002a2000c1e1500 */
[----:B------:R-:W-:Y:S01]  /*2610*/  IMAD R61, R29, 0x1f4, RZ ;  /* 0x000001f41d3d7824 */ /* 0x000fe200078e02ff */
[-C--:B0-----:R-:W-:Y:S02]  /*2620*/  IADD3 R2, P0, R39, R164.reuse, RZ ;  /* 0x000000a427027210 */ /* 0x081fe40007f1e0ff */
[----:B------:R0:W2:Y:S01]  /*2630*/  LDG.E.U16 R184, [R6.64] ;  /* 0x0000000406b87981 */ /* 0x0000a2000c1e1500 */
[----:B------:R-:W-:Y:S01]  /*2640*/  IMAD R39, R29, 0xfa, RZ ;  /* 0x000000fa1d277824 */ /* 0x000fe200078e02ff */
[----:B------:R-:W-:Y:S01]  /*2650*/  LEA.HI.X.SX32 R3, R49, R165, 0x1, P0 ;  /* 0x000000a531037211 */ /* 0x000fe200000f0eff */
[----:B------:R-:W-:Y:S01]  /*2660*/  IMAD R38, R29, 0x84, RZ ;  /* 0x000000841d267824 */ /* 0x000fe200078e02ff */
[----:B------:R0:W2:Y:S01]  /*2670*/  LDG.E.U16 R185, [R8.64] ;  /* 0x0000000408b97981 */ /* 0x0000a2000c1e1500 */
[----:B-1----:R-:W-:Y:S01]  /*2680*/  IADD3 R34, P2, R59, R164, RZ ;  /* 0x000000a43b227210 */ /* 0x002fe20007f5e0ff */
[----:B------:R-:W-:-:S02]  /*2690*/  IMAD R37, R29, 0x7d, RZ ;  /* 0x0000007d1d257824 */ /* 0x000fc400078e02ff */
[----:B------:R1:W2:Y:S01]  /*26a0*/  LDG.E.U16 R183, [R2.64] ;  /* 0x0000000402b77981 */ /* 0x0002a2000c1e1500 */
[-C--:B0-----:R-:W-:Y:S02]  /*26b0*/  IADD3 R6, P3, R61, R164.reuse, RZ ;  /* 0x000000a43d067210 */ /* 0x081fe40007f7e0ff */
[-C--:B------:R-:W-:Y:S02]  /*26c0*/  LEA.HI.X.SX32 R35, R57, R165.reuse, 0x1, P2 ;  /* 0x000000a539237211 */ /* 0x080fe400010f0eff */
[C---:B------:R-:W-:Y:S02]  /*26d0*/  LEA.HI.X.SX32 R7, R39.reuse, R165, 0x1, P3 ;  /* 0x000000a527077211 */ /* 0x040fe400018f0eff */
[-C--:B------:R-:W-:Y:S01]  /*26e0*/  IADD3 R8, P1, R39, R164.reuse, RZ ;  /* 0x000000a427087210 */ /* 0x080fe20007f3e0ff */
[----:B------:R-:W-:Y:S01]  /*26f0*/  IMAD R39, R29, 0x4a, RZ ;  /* 0x0000004a1d277824 */ /* 0x000fe200078e02ff */
[----:B------:R0:W2:Y:S01]  /*2700*/  LDG.E.U16 R182, [R34.64] ;  /* 0x0000000422b67981 */ /* 0x0000a2000c1e1500 */
[----:B-1----:R-:W-:-:S02]  /*2710*/  IADD3 R2, P0, R38, R164, RZ ;  /* 0x000000a426027210 */ /* 0x002fc40007f1e0ff */
[-C--:B------:R-:W-:Y:S01]  /*2720*/  LEA.HI.X.SX32 R9, R37, R165.reuse, 0x1, P1 ;  /* 0x000000a525097211 */ /* 0x080fe200008f0eff */
[----:B------:R-:W-:Y:S01]  /*2730*/  IMAD R37, R29, 0x25, RZ ;  /* 0x000000251d257824 */ /* 0x000fe200078e02ff */
[----:B------:R-:W-:Y:S01]  /*2740*/  LEA.HI.X.SX32 R3, R41, R165, 0x1, P0 ;  /* 0x000000a529037211 */ /* 0x000fe200000f0eff */
[----:B------:R-:W-:Y:S01]  /*2750*/  IMAD R49, R29, 0x5a, RZ ;  /* 0x0000005a1d317824 */ /* 0x000fe200078e02ff */
[----:B------:R-:W-:Y:S01]  /*2760*/  STL [R1+0x34], R4 ;  /* 0x0000340401007387 */ /* 0x000fe20000100800 */
[----:B0-----:R-:W-:-:S03]  /*2770*/  IADD3 R34, P0, R39, R164, RZ ;  /* 0x000000a427227210 */ /* 0x001fc60007f1e0ff */
[----:B------:R0:W2:Y:S01]  /*2780*/  LDG.E.U16 R181, [R6.64] ;  /* 0x0000000406b57981 */ /* 0x0000a2000c1e1500 */
[----:B------:R-:W-:-:S03]  /*2790*/  LEA.HI.X.SX32 R35, R37, R165, 0x1, P0 ;  /* 0x000000a525237211 */ /* 0x000fc600000f0eff */
[----:B------:R1:W2:Y:S01]  /*27a0*/  LDG.E.U16 R180, [R2.64] ;  /* 0x0000000402b47981 */ /* 0x0002a2000c1e1500 */
[----:B------:R-:W-:-:S03]  /*27b0*/  IMAD R37, R29, 0x2d, RZ ;  /* 0x0000002d1d257824 */ /* 0x000fc600078e02ff */
[----:B------:R4:W2:Y:S01]  /*27c0*/  LDG.E.U16 R41, [R8.64] ;  /* 0x0000000408297981 */ /* 0x0008a2000c1e1500 */
[----:B0-----:R-:W-:-:S03]  /*27d0*/  IADD3 R6, P2, R52, R164, RZ ;  /* 0x000000a434067210 */ /* 0x001fc60007f5e0ff */
[----:B------:R0:W2:Y:S01]  /*27e0*/  LDG.E.U16 R235, [R34.64] ;  /* 0x0000000422eb7981 */ /* 0x0000a2000c1e1500 */
[----:B-1----:R-:W-:Y:S02]  /*27f0*/  IADD3 R2, P0, R49, R164, RZ ;  /* 0x000000a431027210 */ /* 0x002fe40007f1e0ff */
[-C--:B------:R-:W-:Y:S01]  /*2800*/  LEA.HI.X.SX32 R7, R53, R165.reuse, 0x1, P2 ;  /* 0x000000a535077211 */ /* 0x080fe200010f0eff */
[----:B------:R-:W-:Y:S01]  /*2810*/  IMAD R53, R29, 0xb4, RZ ;  /* 0x000000b41d357824 */ /* 0x000fe200078e02ff */
[----:B------:R-:W-:-:S03]  /*2820*/  LEA.HI.X.SX32 R3, R37, R165, 0x1, P0 ;  /* 0x000000a525037211 */ /* 0x000fc600000f0eff */
[----:B------:R1:W2:Y:S04]  /*2830*/  LDG.E.U16 R178, [R6.64] ;  /* 0x0000000406b27981 */ /* 0x0002a8000c1e1500 */
[----:B------:R0:W2:Y:S01]  /*2840*/  LDG.E.U16 R229, [R2.64] ;  /* 0x0000000402e57981 */ /* 0x0000a2000c1e1500 */
[----:B------:R-:W-:Y:S01]  /*2850*/  IMAD R37, R29, 0x35, RZ ;  /* 0x000000351d257824 */ /* 0x000fe200078e02ff */
[----:B0-----:R-:W-:-:S04]  /*2860*/  IADD3 R2, P0, R53, R164, RZ ;  /* 0x000000a435027210 */ /* 0x001fc80007f1e0ff */
[----:B------:R-:W-:-:S05]  /*2870*/  LEA.HI.X.SX32 R3, R49, R165, 0x1, P0 ;  /* 0x000000a531037211 */ /* 0x000fca00000f0eff */
[----:B------:R0:W2:Y:S01]  /*2880*/  LDG.E.U16 R177, [R2.64] ;  /* 0x0000000402b17981 */ /* 0x0000a2000c1e1500 */
[C---:B------:R-:W-:Y:S02]  /*2890*/  IMAD R49, R29.reuse, 0x83, RZ ;  /* 0x000000831d317824 */ /* 0x040fe400078e02ff */
[C---:B------:R-:W-:Y:S01]  /*28a0*/  IMAD R57, R29.reuse, 0x156, RZ ;  /* 0x000001561d397824 */ /* 0x040fe200078e02ff */
[----:B----4-:R4:W-:Y:S02]  /*28b0*/  STL [R1+0x14], R0 ;  /* 0x0000140001007387 */ /* 0x0109e40000100800 */
[----:B----4-:R-:W-:-:S05]  /*28c0*/  IMAD R0, R29, 0x94, RZ ;  /* 0x000000941d007824 */ /* 0x010fca00078e02ff */
[----:B------:R-:W-:-:S04]  /*28d0*/  IADD3 R8, P1, R0, R164, RZ ;  /* 0x000000a400087210 */ /* 0x000fc80007f3e0ff */
[----:B------:R-:W-:Y:S01]  /*28e0*/  LEA.HI.X.SX32 R9, R39, R165, 0x1, P1 ;  /* 0x000000a527097211 */ /* 0x000fe200008f0eff */
[----:B------:R-:W-:Y:S01]  /*28f0*/  IMAD R39, R29, 0x6a, RZ ;  /* 0x0000006a1d277824 */ /* 0x000fe200078e02ff */
[----:B-1----:R-:W-:-:S03]  /*2900*/  IADD3 R6, P1, R54, R164, RZ ;  /* 0x000000a436067210 */ /* 0x002fc60007f3e0ff */
[----:B------:R1:W4:Y:S01]  /*2910*/  LDG.E.U16 R179, [R8.64] ;  /* 0x0000000408b37981 */ /* 0x000322000c1e1500 */
[----:B------:R-:W-:Y:S02]  /*2920*/  LEA.HI.X.SX32 R7, R55, R165, 0x1, P1 ;  /* 0x000000a537077211 */ /* 0x000fe400008f0eff */
[-C--:B------:R-:W-:Y:S02]  /*2930*/  IADD3 R34, P0, R39, R164.reuse, RZ ;  /* 0x000000a427227210 */ /* 0x080fe40007f1e0ff */
[-C--:B0-----:R-:W-:Y:S01]  /*2940*/  IADD3 R2, P1, R89, R164.reuse, RZ ;  /* 0x000000a459027210 */ /* 0x081fe20007f3e0ff */
[----:B------:R0:W2:Y:S01]  /*2950*/  LDG.E.U16 R6, [R6.64] ;  /* 0x0000000406067981 */ /* 0x0000a2000c1e1500 */
[----:B-1----:R-:W-:-:S04]  /*2960*/  IADD3 R8, P2, R88, R164, RZ ;  /* 0x000000a458087210 */ /* 0x002fc80007f5e0ff */
[-C--:B------:R-:W-:Y:S01]  /*2970*/  LEA.HI.X.SX32 R9, R39, R165.reuse, 0x1, P2 ;  /* 0x000000a527097211 */ /* 0x080fe200010f0eff */
[----:B------:R-:W-:Y:S01]  /*2980*/  IMAD R39, R29, 0x7a, RZ ;  /* 0x0000007a1d277824 */ /* 0x000fe200078e02ff */
[-C--:B------:R-:W-:Y:S01]  /*2990*/  LEA.HI.X.SX32 R35, R37, R165.reuse, 0x1, P0 ;  /* 0x000000a525237211 */ /* 0x080fe200000f0eff */
[----:B------:R-:W-:Y:S01]  /*29a0*/  IMAD R37, R29, 0x3d, RZ ;  /* 0x0000003d1d257824 */ /* 0x000fe200078e02ff */
[-C--:B------:R-:W-:Y:S01]  /*29b0*/  LEA.HI.X.SX32 R3, R51, R165.reuse, 0x1, P1 ;  /* 0x000000a533037211 */ /* 0x080fe200008f0eff */
[----:B0-----:R-:W-:Y:S01]  /*29c0*/  IMAD R7, R29, 0x116, RZ ;  /* 0x000001161d077824 */ /* 0x001fe200078e02ff */
[----:B------:R-:W-:Y:S01]  /*29d0*/  IADD3 R216, P0, R39, R164, RZ ;  /* 0x000000a427d87210 */ /* 0x000fe20007f1e0ff */
[----:B------:R0:W2:Y:S01]  /*29e0*/  LDG.E.U16 R224, [R34.64] ;  /* 0x0000000422e07981 */ /* 0x0000a2000c1e1500 */
[----:B------:R-:W-:Y:S02]  /*29f0*/  IMAD R51, R29, 0x106, RZ ;  /* 0x000001061d337824 */ /* 0x000fe400078e02ff */
[----:B------:R-:W-:Y:S01]  /*2a00*/  LEA.HI.X.SX32 R217, R37, R165, 0x1, P0 ;  /* 0x000000a525d97211 */ /* 0x000fe200000f0eff */
[----:B------:R1:W2:Y:S01]  /*2a10*/  LDG.E.U16 R175, [R2.64] ;  /* 0x0000000402af7981 */ /* 0x0002a2000c1e1500 */
[----:B------:R-:W-:-:S03]  /*2a20*/  IMAD R37, R29, 0x126, RZ ;  /* 0x000001261d257824 */ /* 0x000fc600078e02ff */
[----:B------:R3:W2:Y:S01]  /*2a30*/  LDG.E.U16 R176, [R8.64] ;  /* 0x0000000408b07981 */ /* 0x0006a2000c1e1500 */
[-C--:B0-----:R-:W-:Y:S01]  /*2a40*/  IADD3 R34, P1, R92, R164.reuse, RZ ;  /* 0x000000a45c227210 */ /* 0x081fe20007f3e0ff */
[C---:B------:R-:W-:Y:S02]  /*2a50*/  IMAD R55, R29.reuse, 0x146, RZ ;  /* 0x000001461d377824 */ /* 0x040fe400078e02ff */
[----:B------:R-:W-:Y:S01]  /*2a60*/  IMAD R91, R29, 0xac, RZ ;  /* 0x000000ac1d5b7824 */ /* 0x000fe200078e02ff */
[-C--:B-1----:R-:W-:Y:S01]  /*2a70*/  IADD3 R2, P0, R7, R164.reuse, RZ ;  /* 0x000000a407027210 */ /* 0x082fe20007f1e0ff */
[----:B------:R-:W-:Y:S01]  /*2a80*/  IMAD R3, R29, 0x8b, RZ ;  /* 0x0000008b1d037824 */ /* 0x000fe200078e02ff */
[-C--:B------:R-:W-:Y:S01]  /*2a90*/  LEA.HI.X.SX32 R35, R39, R165.reuse, 0x1, P1 ;  /* 0x000000a527237211 */ /* 0x080fe200008f0eff */
[----:B------:R-:W-:Y:S01]  /*2aa0*/  IMAD R7, R29, 0x93, RZ ;  /* 0x000000931d077824 */ /* 0x000fe200078e02ff */
[-C--:B---3--:R-:W-:Y:S01]  /*2ab0*/  IADD3 R8, P2, R51, R164.reuse, RZ ;  /* 0x000000a433087210 */ /* 0x088fe20007f5e0ff */
[----:B------:R-:W-:Y:S01]  /*2ac0*/  IMAD R51, R29, 0x136, RZ ;  /* 0x000001361d337824 */ /* 0x000fe200078e02ff */
[----:B------:R-:W-:Y:S01]  /*2ad0*/  LEA.HI.X.SX32 R3, R3, R165, 0x1, P0 ;  /* 0x000000a503037211 */ /* 0x000fe200000f0eff */
[----:B------:R0:W3:Y:S01]  /*2ae0*/  LDG.E.U16 R174, [R34.64] ;  /* 0x0000000422ae7981 */ /* 0x0000e2000c1e1500 */
[----:B------:R-:W-:-:S02]  /*2af0*/  IADD3 R36, P0, R37, R164, RZ ;  /* 0x000000a425247210 */ /* 0x000fc40007f1e0ff */
[-C--:B------:R-:W-:Y:S01]  /*2b00*/  LEA.HI.X.SX32 R9, R49, R165.reuse, 0x1, P2 ;  /* 0x000000a531097211 */ /* 0x080fe200010f0eff */
[----:B------:R1:W2:Y:S01]  /*2b10*/  LDG.E.U16 R172, [R2.64] ;  /* 0x0000000402ac7981 */ /* 0x0002a2000c1e1500 */
[----:B------:R-:W-:Y:S01]  /*2b20*/  IMAD R39, R29, 0x9b, RZ ;  /* 0x0000009b1d277824 */ /* 0x000fe200078e02ff */
[-C--:B------:R-:W-:Y:S01]  /*2b30*/  LEA.HI.X.SX32 R37, R7, R165.reuse, 0x1, P0 ;  /* 0x000000a507257211 */ /* 0x080fe200000f0eff */
[----:B------:R-:W-:Y:S01]  /*2b40*/  IMAD R49, R29, 0xa3, RZ ;  /* 0x000000a31d317824 */ /* 0x000fe200078e02ff */
[----:B------:R1:W2:Y:S01]  /*2b50*/  LDG.E.U16 R173, [R8.64] ;  /* 0x0000000408ad7981 */ /* 0x0002a2000c1e1500 */
[-C--:B0-----:R-:W-:Y:S01]  /*2b60*/  IADD3 R34, P1, R51, R164.reuse, RZ ;  /* 0x000000a433227210 */ /* 0x081fe20007f3e0ff */
[C---:B------:R-:W-:Y:S02]  /*2b70*/  IMAD R51, R29.reuse, 0x166, RZ ;  /* 0x000001661d337824 */ /* 0x040fe400078e02ff */
[----:B------:R0:W2:Y:S01]  /*2b80*/  LDG.E.U16 R171, [R36.64] ;  /* 0x0000000424ab7981 */ /* 0x0000a2000c1e1500 */
[----:B-1----:R-:W-:Y:S01]  /*2b90*/  IMAD R3, R29, 0xab, RZ ;  /* 0x000000ab1d037824 */ /* 0x002fe200078e02ff */
[-C--:B------:R-:W-:Y:S01]  /*2ba0*/  IADD3 R2, P0, R57, R164.reuse, RZ ;  /* 0x000000a439027210 */ /* 0x080fe20007f1e0ff */
[----:B------:R-:W-:Y:S01]  /*2bb0*/  IMAD R7, R29, 0xb3, RZ ;  /* 0x000000b31d077824 */ /* 0x000fe200078e02ff */
[-C--:B------:R-:W-:Y:S01]  /*2bc0*/  LEA.HI.X.SX32 R35, R39, R165.reuse, 0x1, P1 ;  /* 0x000000a527237211 */ /* 0x080fe200008f0eff */
[----:B------:R-:W-:Y:S01]  /*2bd0*/  IMAD R4, R29, 0x76, RZ ;  /* 0x000000761d047824 */ /* 0x000fe200078e02ff */
[-C--:B------:R-:W-:Y:S01]  /*2be0*/  IADD3 R8, P2, R55, R164.reuse, RZ ;  /* 0x000000a437087210 */ /* 0x080fe20007f5e0ff */
[----:B------:R-:W-:Y:S01]  /*2bf0*/  IMAD R55, R29, 0x176, RZ ;  /* 0x000001761d377824 */ /* 0x000fe200078e02ff */
[-C--:B------:R-:W-:Y:S01]  /*2c00*/  LEA.HI.X.SX32 R3, R3, R165.reuse, 0x1, P0 ;  /* 0x000000a503037211 */ /* 0x080fe200000f0eff */
[----:B------:R-:W-:Y:S01]  /*2c10*/  IMAD R57, R29, 0x186, RZ ;  /* 0x000001861d397824 */ /* 0x000fe200078e02ff */
[----:B0-----:R-:W-:Y:S01]  /*2c20*/  IADD3 R36, P0, R51, R164, RZ ;  /* 0x000000a433247210 */ /* 0x001fe20007f1e0ff */
[----:B------:R-:W-:Y:S01]  /*2c30*/  IMAD R51, R29, 0x196, RZ ;  /* 0x000001961d337824 */ /* 0x000fe200078e02ff */
[-C--:B------:R-:W-:Y:S01]  /*2c40*/  LEA.HI.X.SX32 R9, R49, R165.reuse, 0x1, P2 ;  /* 0x000000a531097211 */ /* 0x080fe200010f0eff */
[----:B------:R0:W2:Y:S01]  /*2c50*/  LDG.E.U16 R170, [R34.64] ;  /* 0x0000000422aa7981 */ /* 0x0000a2000c1e1500 */
[----:B------:R-:W-:Y:S01]  /*2c60*/  IMAD R39, R29, 0xbb, RZ ;  /* 0x000000bb1d277824 */ /* 0x000fe200078e02ff */
[----:B------:R-:W-:-:S02]  /*2c70*/  LEA.HI.X.SX32 R37, R7, R165, 0x1, P0 ;  /* 0x000000a507257211 */ /* 0x000fc400000f0eff */
[----:B------:R1:W2:Y:S01]  /*2c80*/  LDG.E.U16 R168, [R2.64] ;  /* 0x0000000402a87981 */ /* 0x0002a2000c1e1500 */
[----:B------:R-:W-:-:S03]  /*2c90*/  IMAD R49, R29, 0xc3, RZ ;  /* 0x000000c31d317824 */ /* 0x000fc600078e02ff */
        /* <DEDUP_REMOVED lines=9> */
[-C--:B-----5:R-:W-:Y:S01]  /*2d30*/  IADD3 R8, P2, R57, R164.reuse, RZ ;  /* 0x000000a439087210 */ /* 0x0a0fe20007f5e0ff */
[----:B------:R-:W-:Y:S01]  /*2d40*/  IMAD R55, R29, 0x1b6, RZ ;  /* 0x000001b61d377824 */ /* 0x000fe200078e02ff */
[-C--:B------:R-:W-:Y:S01]  /*2d50*/  LEA.HI.X.SX32 R3, R3, R165.reuse, 0x1, P0 ;  /* 0x000000a503037211 */ /* 0x080fe200000f0eff */
[----:B------:R-:W-:Y:S01]  /*2d60*/  IMAD R57, R29, 0x1c6, RZ ;  /* 0x000001c61d397824 */ /* 0x000fe200078e02ff */
[----:B------:R-:W-:Y:S01]  /*2d70*/  LEA.HI.X.SX32 R9, R49, R165, 0x1, P2 ;  /* 0x000000a531097211 */ /* 0x000fe200010f0eff */
[----:B------:R1:W5:Y:S01]  /*2d80*/  LDG.E.U16 R166, [R34.64] ;  /* 0x0000000422a67981 */ /* 0x000362000c1e1500 */
[----:B0-----:R-:W-:Y:S01]  /*2d90*/  IADD3 R36, P0, R51, R164, RZ ;  /* 0x000000a433247210 */ /* 0x001fe20007f1e0ff */
[----:B------:R-:W-:-:S02]  /*2da0*/  IMAD R51, R29, 0x1d6, RZ ;  /* 0x000001d61d337824 */ /* 0x000fc400078e02ff */
[C---:B------:R-:W-:Y:S01]  /*2db0*/  IMAD R39, R29.reuse, 0xdb, RZ ;  /* 0x000000db1d277824 */ /* 0x040fe200078e02ff */
[----:B------:R0:W2:Y:S01]  /*2dc0*/  LDG.E.U16 R84, [R2.64] ;  /* 0x0000000402547981 */ /* 0x0000a2000c1e1500 */
[----:B------:R-:W-:Y:S01]  /*2dd0*/  IMAD R49, R29, 0xe3, RZ ;  /* 0x000000e31d317824 */ /* 0x000fe200078e02ff */
[-C--:B------:R-:W-:Y:S02]  /*2de0*/  LEA.HI.X.SX32 R37, R7, R165.reuse, 0x1, P0 ;  /* 0x000000a507257211 */ /* 0x080fe400000f0eff */
[----:B------:R0:W2:Y:S01]  /*2df0*/  LDG.E.U16 R85, [R8.64] ;  /* 0x0000000408557981 */ /* 0x0000a2000c1e1500 */
[-C--:B-1----:R-:W-:Y:S01]  /*2e00*/  IADD3 R34, P1, R55, R164.reuse, RZ ;  /* 0x000000a437227210 */ /* 0x082fe20007f3e0ff */
[C---:B------:R-:W-:Y:S02]  /*2e10*/  IMAD R55, R29.reuse, 0x1e6, RZ ;  /* 0x000001e61d377824 */ /* 0x040fe400078e02ff */
[----:B------:R1:W2:Y:S01]  /*2e20*/  LDG.E.U16 R83, [R36.64] ;  /* 0x0000000424537981 */ /* 0x0002a2000c1e1500 */
[----:B0-----:R-:W-:Y:S01]  /*2e30*/  IMAD R3, R29, 0xeb, RZ ;  /* 0x000000eb1d037824 */ /* 0x001fe200078e02ff */
[-C--:B------:R-:W-:Y:S01]  /*2e40*/  IADD3 R2, P0, R51, R164.reuse, RZ ;  /* 0x000000a433027210 */ /* 0x080fe20007f1e0ff */
[----:B------:R-:W-:Y:S01]  /*2e50*/  IMAD R123, R29, 0x1b8, RZ ;  /* 0x000001b81d7b7824 */ /* 0x000fe200078e02ff */
[-C--:B------:R-:W-:Y:S01]  /*2e60*/  LEA.HI.X.SX32 R35, R39, R165.reuse, 0x1, P1 ;  /* 0x000000a527237211 */ /* 0x080fe200008f0eff */
[----:B------:R-:W-:Y:S01]  /*2e70*/  IMAD R125, R29, 0x1c8, RZ ;  /* 0x000001c81d7d7824 */ /* 0x000fe200078e02ff */
[-C--:B------:R-:W-:Y:S01]  /*2e80*/  IADD3 R8, P2, R57, R164.reuse, RZ ;  /* 0x000000a439087210 */ /* 0x080fe20007f5e0ff */
[----:B------:R-:W-:Y:S01]  /*2e90*/  IMAD R57, R29, 0x1f6, RZ ;  /* 0x000001f61d397824 */ /* 0x000fe200078e02ff */
[-C--:B------:R-:W-:Y:S01]  /*2ea0*/  LEA.HI.X.SX32 R3, R3, R165.reuse, 0x1, P0 ;  /* 0x000000a503037211 */ /* 0x080fe200000f0eff */
[----:B------:R0:W2:Y:S01]  /*2eb0*/  LDG.E.U16 R82, [R34.64] ;  /* 0x0000000422527981 */ /* 0x0000a2000c1e1500 */
[----:B------:R-:W-:Y:S01]  /*2ec0*/  LEA.HI.X.SX32 R9, R49, R165, 0x1, P2 ;  /* 0x000000a531097211 */ /* 0x000fe200010f0eff */
[----:B------:R-:W-:Y:S01]  /*2ed0*/  IMAD R49, R29, 0xf3, RZ ;  /* 0x000000f31d317824 */ /* 0x000fe200078e02ff */
[----:B-1----:R-:W-:Y:S01]  /*2ee0*/  IADD3 R36, P1, R55, R164, RZ ;  /* 0x000000a437247210 */ /* 0x002fe20007f3e0ff */
[C---:B------:R-:W-:Y:S01]  /*2ef0*/  IMAD R51, R29.reuse, 0xfb, RZ ;  /* 0x000000fb1d337824 */ /* 0x040fe200078e02ff */
[----:B------:R1:W2:Y:S01]  /*2f00*/  LDG.E.U16 R80, [R2.64] ;  /* 0x0000000402507981 */ /* 0x0002a2000c1e1500 */
[----:B------:R-:W-:-:S02]  /*2f10*/  IMAD R39, R29, 0x46, RZ ;  /* 0x000000461d277824 */ /* 0x000fc400078e02ff */
[----:B------:R-:W-:Y:S01]  /*2f20*/  IMAD R55, R29, 0x56, RZ ;  /* 0x000000561d377824 */ /* 0x000fe200078e02ff */
[----:B------:R1:W2:Y:S01]  /*2f30*/  LDG.E.U16 R81, [R8.64] ;  /* 0x0000000408517981 */ /* 0x0002a2000c1e1500 */
[-C--:B0-----:R-:W-:Y:S01]  /*2f40*/  IADD3 R34, P2, R57, R164.reuse, RZ ;  /* 0x000000a439227210 */ /* 0x081fe20007f5e0ff */
[----:B------:R-:W-:Y:S01]  /*2f50*/  IMAD R7, R29, 0x23, RZ ;  /* 0x000000231d077824 */ /* 0x000fe200078e02ff */
[-C--:B------:R-:W-:Y:S01]  /*2f60*/  LEA.HI.X.SX32 R37, R49, R165.reuse, 0x1, P1 ;  /* 0x000000a531257211 */ /* 0x080fe200008f0eff */
[----:B------:R-:W-:Y:S01]  /*2f70*/  IMAD R49, R29, 0x66, RZ ;  /* 0x000000661d317824 */ /* 0x000fe200078e02ff */
[----:B------:R-:W-:Y:S01]  /*2f80*/  LEA.HI.X.SX32 R35, R51, R165, 0x1, P2 ;  /* 0x000000a533237211 */ /* 0x000fe200010f0eff */
[----:B-1----:R-:W-:Y:S01]  /*2f90*/  IMAD R3, R29, 0x2b, RZ ;  /* 0x0000002b1d037824 */ /* 0x002fe200078e02ff */
[-C--:B------:R-:W-:Y:S01]  /*2fa0*/  IADD3 R2, P1, R55, R164.reuse, RZ ;  /* 0x000000a437027210 */ /* 0x080fe20007f3e0ff */
[----:B------:R-:W-:Y:S01]  /*2fb0*/  STS.U16 [R247], R100 ;  /* 0x00000064f7007388 */ /* 0x000fe20000000400 */
[----:B------:R-:W-:-:S02]  /*2fc0*/  IADD3 R8, P0, R39, R164, RZ ;  /* 0x000000a427087210 */ /* 0x000fc40007f1e0ff */
[-C--:B------:R-:W-:Y:S01]  /*2fd0*/  LEA.HI.X.SX32 R3, R3, R165.reuse, 0x1, P1 ;  /* 0x000000a503037211 */ /* 0x080fe200008f0eff */
[----:B------:R0:W2:Y:S01]  /*2fe0*/  LDG.E.U16 R78, [R34.64] ;  /* 0x00000004224e7981 */ /* 0x0000a2000c1e1500 */
[----:B------:R-:W-:Y:S01]  /*2ff0*/  LEA.HI.X.SX32 R9, R7, R165, 0x1, P0 ;  /* 0x000000a507097211 */ /* 0x000fe200000f0eff */
[C---:B------:R-:W-:Y:S02]  /*3000*/  IMAD R7, R29.reuse, 0x33, RZ ;  /* 0x000000331d077824 */ /* 0x040fe400078e02ff */
[----:B------:R1:W2:Y:S01]  /*3010*/  LDG.E.U16 R230, [R2.64] ;  /* 0x0000000402e67981 */ /* 0x0002a2000c1e1500 */
[C---:B------:R-:W-:Y:S01]  /*3020*/  IMAD R51, R29.reuse, 0x3b, RZ ;  /* 0x0000003b1d337824 */ /* 0x040fe200078e02ff */
[-C--:B------:R-:W-:Y:S01]  /*3030*/  IADD3 R220, P1, R4, R164.reuse, RZ ;  /* 0x000000a404dc7210 */ /* 0x080fe20007f3e0ff */
[----:B------:R-:W-:Y:S01]  /*3040*/  IMAD R57, R29, 0x43, RZ ;  /* 0x000000431d397824 */ /* 0x000fe200078e02ff */
[----:B------:R1:W2:Y:S01]  /*3050*/  LDG.E.U16 R231, [R8.64] ;  /* 0x0000000408e77981 */ /* 0x0002a2000c1e1500 */
[----:B0-----:R-:W-:-:S03]  /*3060*/  IADD3 R34, P0, R49, R164, RZ ;  /* 0x000000a431227210 */ /* 0x001fc60007f1e0ff */
[----:B------:R0:W2:Y:S01]  /*3070*/  LDG.E.U16 R79, [R36.64] ;  /* 0x00000004244f7981 */ /* 0x0000a2000c1e1500 */
[-C--:B------:R-:W-:Y:S01]  /*3080*/  LEA.HI.X.SX32 R35, R7, R165.reuse, 0x1, P0 ;  /* 0x000000a507237211 */ /* 0x080fe200000f0eff */
[C---:B-1----:R-:W-:Y:S01]  /*3090*/  IMAD R3, R29.reuse, 0x4b, RZ ;  /* 0x0000004b1d037824 */ /* 0x042fe200078e02ff */
[-C--:B------:R-:W-:Y:S01]  /*30a0*/  IADD3 R2, P0, R136, R164.reuse, RZ ;  /* 0x000000a488027210 */ /* 0x080fe20007f1e0ff */
[----:B------:R-:W-:Y:S01]  /*30b0*/  IMAD R7, R29, 0x53, RZ ;  /* 0x000000531d077824 */ /* 0x000fe200078e02ff */
[----:B------:R-:W-:Y:S01]  /*30c0*/  IADD3 R8, P2, R135, R164, RZ ;  /* 0x000000a487087210 */ /* 0x000fe20007f5e0ff */
[----:B------:R1:W2:Y:S01]  /*30d0*/  LDG.E.U16 R226, [R34.64] ;  /* 0x0000000422e27981 */ /* 0x0002a2000c1e1500 */
[----:B------:R-:W-:-:S03]  /*30e0*/  LEA.HI.X.SX32 R3, R3, R165, 0x1, P0 ;  /* 0x000000a503037211 */ /* 0x000fc600000f0eff */
[----:B------:R2:W2:Y:S04]  /*30f0*/  LDG.E.U16 R216, [R216.64] ;  /* 0x00000004d8d87981 */ /* 0x0004a8000c1e1500 */
[----:B------:R1:W2:Y:S01]  /*3100*/  LDG.E.U16 R76, [R2.64] ;  /* 0x00000004024c7981 */ /* 0x0002a2000c1e1500 */
[-C--:B------:R-:W-:Y:S01]  /*3110*/  LEA.HI.X.SX32 R221, R51, R165.reuse, 0x1, P1 ;  /* 0x000000a533dd7211 */ /* 0x080fe200008f0eff */
[----:B0-----:R-:W-:Y:S01]  /*3120*/  IMAD R37, R29, 0x5b, RZ ;  /* 0x0000005b1d257824 */ /* 0x001fe200078e02ff */
[-C--:B------:R-:W-:Y:S02]  /*3130*/  LEA.HI.X.SX32 R9, R57, R165.reuse, 0x1, P2 ;  /* 0x000000a539097211 */ /* 0x080fe400010f0eff */
[-C--:B-1----:R-:W-:Y:S02]  /*3140*/  IADD3 R34, P1, R138, R164.reuse, RZ ;  /* 0x000000a48a227210 */ /* 0x082fe40007f3e0ff */
[-C--:B------:R-:W-:Y:S01]  /*3150*/  IADD3 R2, P0, R137, R164.reuse, RZ ;  /* 0x000000a489027210 */ /* 0x080fe20007f1e0ff */
[----:B------:R0:W2:Y:S03]  /*3160*/  LDG.E.U16 R77, [R8.64] ;  /* 0x00000004084d7981 */ /* 0x0000a6000c1e1500 */
[-C--:B------:R-:W-:Y:S01]  /*3170*/  LEA.HI.X.SX32 R3, R7, R165.reuse, 0x1, P0 ;  /* 0x000000a507037211 */ /* 0x080fe200000f0eff */
[----:B------:R-:W-:Y:S01]  /*3180*/  IMAD R7, R29, 0x63, RZ ;  /* 0x000000631d077824 */ /* 0x000fe200078e02ff */
[----:B------:R-:W-:Y:S01]  /*3190*/  LEA.HI.X.SX32 R35, R37, R165, 0x1, P1 ;  /* 0x000000a525237211 */ /* 0x000fe200008f0eff */
[----:B------:R-:W-:Y:S01]  /*31a0*/  IMAD R37, R29, 0x6b, RZ ;  /* 0x0000006b1d257824 */ /* 0x000fe200078e02ff */
[----:B------:R-:W-:Y:S01]  /*31b0*/  STS.U16 [R247+0x1000], R102 ;  /* 0x00100066f7007388 */ /* 0x000fe20000000400 */
[----:B0-----:R-:W-:-:S03]  /*31c0*/  IADD3 R8, P0, R139, R164, RZ ;  /* 0x000000a48b087210 */ /* 0x001fc60007f1e0ff */
[----:B------:R0:W2:Y:S01]  /*31d0*/  LDG.E.U16 R75, [R2.64] ;  /* 0x00000004024b7981 */ /* 0x0000a2000c1e1500 */
[----:B------:R-:W-:Y:S01]  /*31e0*/  LEA.HI.X.SX32 R9, R7, R165, 0x1, P0 ;  /* 0x000000a507097211 */ /* 0x000fe200000f0eff */
[----:B------:R-:W-:Y:S02]  /*31f0*/  IMAD R51, R29, 0x7b, RZ ;  /* 0x0000007b1d337824 */ /* 0x000fe400078e02ff */
[----:B------:R1:W2:Y:S04]  /*3200*/  LDG.E.U16 R74, [R34.64] ;  /* 0x00000004224a7981 */ /* 0x0002a8000c1e1500 */
[----:B------:R1:W2:Y:S01]  /*3210*/  LDG.E.U16 R7, [R8.64] ;  /* 0x0000000408077981 */ /* 0x0002a2000c1e1500 */
[----:B0-----:R-:W-:-:S03]  /*3220*/  IADD3 R2, P1, R141, R164, RZ ;  /* 0x000000a48d027210 */ /* 0x001fc60007f3e0ff */
[----:B------:R0:W2:Y:S01]  /*3230*/  LDG.E.U16 R220, [R220.64] ;  /* 0x00000004dcdc7981 */ /* 0x0000a2000c1e1500 */
[----:B------:R-:W-:Y:S01]  /*3240*/  LEA.HI.X.SX32 R3, R37, R165, 0x1, P1 ;  /* 0x000000a525037211 */ /* 0x000fe200008f0eff */
[----:B------:R-:W-:-:S04]  /*3250*/  IMAD R37, R29, 0x73, RZ ;  /* 0x000000731d257824 */ /* 0x000fc800078e02ff */
[----:B------:R0:W2:Y:S01]  /*3260*/  LDG.E.U16 R73, [R2.64] ;  /* 0x0000000402497981 */ /* 0x0000a2000c1e1500 */
[-C--:B-1----:R-:W-:Y:S01]  /*3270*/  IADD3 R8, P0, R56, R164.reuse, RZ ;  /* 0x000000a438087210 */ /* 0x082fe20007f1e0ff */
[C---:B------:R-:W-:Y:S01]  /*3280*/  IMAD R57, R29.reuse, 0x108, RZ ;  /* 0x000001081d397824 */ /* 0x040fe200078e02ff */
[----:B------:R-:W-:Y:S02]  /*3290*/  SHF.L.U32 R35, R29, 0x2, RZ ;  /* 0x000000021d237819 */ /* 0x000fe400000006ff */
[-C--:B------:R-:W-:Y:S02]  /*32a0*/  LEA.HI.X.SX32 R9, R37, R165.reuse, 0x1, P0 ;  /* 0x000000a525097211 */ /* 0x080fe400000f0eff */
[-C--:B0-----:R-:W-:Y:S01]  /*32b0*/  IADD3 R2, P1, R50, R164.reuse, RZ ;  /* 0x000000a432027210 */ /* 0x081fe20007f3e0ff */
[C---:B------:R-:W-:Y:S01]  /*32c0*/  IMAD R37, R29.reuse, 0x8c, RZ ;  /* 0x0000008c1d257824 */ /* 0x040fe200078e02ff */
[----:B------:R-:W-:Y:S01]  /*32d0*/  LEA R34, P0, R29, R164, 0x3 ;  /* 0x000000a41d227211 */ /* 0x000fe200078018ff */
[----:B------:R0:W2:Y:S01]  /*32e0*/  LDG.E.U16 R72, [R8.64] ;  /* 0x0000000408487981 */ /* 0x0000a2000c1e1500 */
[----:B------:R-:W-:-:S02]  /*32f0*/  LEA.HI.X.SX32 R3, R51, R165, 0x1, P1 ;  /* 0x000000a533037211 */ /* 0x000fc400008f0eff */
[----:B------:R-:W-:Y:S01]  /*3300*/  LEA.HI.X.SX32 R35, R35, R165, 0x1, P0 ;  /* 0x000000a523237211 */ /* 0x000fe200000f0eff */
[----:B------:R-:W-:Y:S02]  /*3310*/  IMAD R51, R29, 0x118, RZ ;  /* 0x000001181d337824 */ /* 0x000fe400078e02ff */
[----:B------:R1:W2:Y:S01]  /*3320*/  LDG.E.U16 R71, [R2.64] ;  /* 0x0000000402477981 */ /* 0x0002a2000c1e1500 */
[----:B0-----:R-:W-:-:S03]  /*3330*/  IADD3 R8, P1, R57, R164, RZ ;  /* 0x000000a439087210 */ /* 0x001fc60007f3e0ff */
[----:B------:R0:W2:Y:S01]  /*3340*/  LDG.E.U16 R62, [R34.64] ;  /* 0x00000004223e7981 */ /* 0x0000a2000c1e1500 */
[-C--:B-1----:R-:W-:Y:S02]  /*3350*/  IADD3 R2, P0, R37, R164.reuse, RZ ;  /* 0x000000a425027210 */ /* 0x082fe40007f1e0ff */
[-C--:B------:R-:W-:Y:S02]  /*3360*/  LEA.HI.X.SX32 R9, R38, R165.reuse, 0x1, P1 ;  /* 0x000000a526097211 */ /* 0x080fe400008f0eff */
[-C--:B------:R-:W-:Y:S01]  /*3370*/  LEA.HI.X.SX32 R3, R39, R165.reuse, 0x1, P0 ;  /* 0x000000a527037211 */ /* 0x080fe200000f0eff */
[----:B------:R-:W-:Y:S01]  /*3380*/  IMAD R39, R29, 0x128, RZ ;  /* 0x000001281d277824 */ /* 0x000fe200078e02ff */
[-C--:B------:R-:W-:Y:S01]  /*3390*/  IADD3 R36, P0, R51, R164.reuse, RZ ;  /* 0x000000a433247210 */ /* 0x080fe20007f1e0ff */
[----:B------:R-:W-:Y:S01]  /*33a0*/  IMAD R51, R29, 0x4e, RZ ;  /* 0x0000004e1d337824 */ /* 0x000fe200078e02ff */
[----:B------:R1:W2:Y:S02]  /*33b0*/  LDG.E.U16 R61, [R8.64] ;  /* 0x00000004083d7981 */ /* 0x0002a4000c1e1500 */
[----:B0-----:R-:W-:Y:S01]  /*33c0*/  IADD3 R34, P1, R39, R164, RZ ;  /* 0x000000a427227210 */ /* 0x001fe20007f3e0ff */
[----:B------:R-:W-:Y:S01]  /*33d0*/  IMAD R39, R29, 0x27, RZ ;  /* 0x000000271d277824 */ /* 0x000fe200078e02ff */
[-C--:B------:R-:W-:Y:S01]  /*33e0*/  LEA.HI.X.SX32 R37, R37, R165.reuse, 0x1, P0 ;  /* 0x000000a525257211 */ /* 0x080fe200000f0eff */
[----:B------:R-:W-:Y:S01]  /*33f0*/  IMAD R57, R29, 0x9c, RZ ;  /* 0x0000009c1d397824 */ /* 0x000fe200078e02ff */
[----:B-1----:R0:W2:Y:S01]  /*3400*/  LDG.E.U16 R9, [R2.64] ;  /* 0x0000000402097981 */ /* 0x0020a2000c1e1500 */
[----:B------:R-:W-:-:S03]  /*3410*/  LEA.HI.X.SX32 R35, R0, R165, 0x1, P1 ;  /* 0x000000a500237211 */ /* 0x000fc600008f0eff */
[----:B------:R1:W2:Y:S04]  /*3420*/  LDG.E.U16 R60, [R36.64] ;  /* 0x00000004243c7981 */ /* 0x0002a8000c1e1500 */
[----:B------:R1:W2:Y:S01]  /*3430*/  LDG.E.U16 R59, [R34.64] ;  /* 0x00000004223b7981 */ /* 0x0002a2000c1e1500 */
[----:B0-----:R-:W-:-:S04]  /*3440*/  IADD3 R2, P0, R51, R164, RZ ;  /* 0x000000a433027210 */ /* 0x001fc80007f1e0ff */
[-C--:B------:R-:W-:Y:S01]  /*3450*/  LEA.HI.X.SX32 R3, R39, R165.reuse, 0x1, P0 ;  /* 0x000000a527037211 */ /* 0x080fe200000f0eff */
[----:B------:R-:W-:Y:S01]  /*3460*/  IMAD R39, R29, 0x148, RZ ;  /* 0x000001481d277824 */ /* 0x000fe200078e02ff */
[-C--:B-1----:R-:W-:Y:S02]  /*3470*/  IADD3 R36, P1, R57, R164.reuse, RZ ;  /* 0x000000a439247210 */ /* 0x082fe40007f3e0ff */
[-C--:B------:R-:W-:Y:S02]  /*3480*/  IADD3 R50, P0, R87, R164.reuse, RZ ;  /* 0x000000a457327210 */ /* 0x080fe40007f1e0ff */
[-C--:B------:R-:W-:Y:S01]  /*3490*/  LEA.HI.X.SX32 R37, R51, R165.reuse, 0x1, P1 ;  /* 0x000000a533257211 */ /* 0x080fe200008f0eff */
[----:B------:R0:W2:Y:S01]  /*34a0*/  LDG.E.U16 R3, [R2.64] ;  /* 0x0000000402037981 */ /* 0x0000a2000c1e1500 */
[----:B------:R-:W-:Y:S01]  /*34b0*/  IADD3 R34, P1, R39, R164, RZ ;  /* 0x000000a427227210 */ /* 0x000fe20007f3e0ff */
[----:B------:R-:W-:Y:S01]  /*34c0*/  IMAD R87, R29, 0x158, RZ ;  /* 0x000001581d577824 */ /* 0x000fe200078e02ff */
[-C--:B------:R-:W-:Y:S01]  /*34d0*/  LEA.HI.X.SX32 R51, R57, R165.reuse, 0x1, P0 ;  /* 0x000000a539337211 */ /* 0x080fe200000f0eff */
[----:B------:R1:W2:Y:S01]  /*34e0*/  LDG.E.U16 R39, [R36.64] ;  /* 0x0000000424277981 */ /* 0x0002a2000c1e1500 */
[----:B------:R-:W-:-:S03]  /*34f0*/  LEA.HI.X.SX32 R35, R52, R165, 0x1, P1 ;  /* 0x000000a534237211 */ /* 0x000fc600008f0eff */
[----:B------:R0:W2:Y:S04]  /*3500*/  LDG.E.U16 R58, [R50.64] ;  /* 0x00000004323a7981 */ /* 0x0000a8000c1e1500 */
[----:B------:R0:W2:Y:S01]  /*3510*/  LDG.E.U16 R57, [R34.64] ;  /* 0x0000000422397981 */ /* 0x0000a2000c1e1500 */
[----:B-1----:R-:W-:-:S04]  /*3520*/  IADD3 R36, P0, R91, R164, RZ ;  /* 0x000000a45b247210 */ /* 0x002fc80007f1e0ff */
[----:B------:R-:W-:Y:S01]  /*3530*/  LEA.HI.X.SX32 R37, R55, R165, 0x1, P0 ;  /* 0x000000a537257211 */ /* 0x000fe200000f0eff */
[----:B------:R-:W-:Y:S01]  /*3540*/  IMAD R55, R29, 0x168, RZ ;  /* 0x000001681d377824 */ /* 0x000fe200078e02ff */
[----:B0-----:R-:W-:Y:S01]  /*3550*/  IADD3 R34, P0, R87, R164, RZ ;  /* 0x000000a457227210 */ /* 0x001fe20007f1e0ff */
[----:B------:R-:W-:-:S03]  /*3560*/  IMAD R87, R29, 0x5e, RZ ;  /* 0x0000005e1d577824 */ /* 0x000fc600078e02ff */
[-C--:B------:R-:W-:Y:S01]  /*3570*/  IADD3 R50, P1, R55, R164.reuse, RZ ;  /* 0x000000a437327210 */ /* 0x080fe20007f3e0ff */
[----:B------:R0:W3:Y:S01]  /*3580*/  LDG.E.U16 R38, [R36.64] ;  /* 0x0000000424267981 */ /* 0x0000e2000c1e1500 */
[-C--:B------:R-:W-:Y:S01]  /*3590*/  LEA.HI.X.SX32 R35, R91, R165.reuse, 0x1, P0 ;  /* 0x000000a55b237211 */ /* 0x080fe200000f0eff */
[----:B------:R-:W-:Y:S01]  /*35a0*/  IMAD R91, R29, 0xbc, RZ ;  /* 0x000000bc1d5b7824 */ /* 0x000fe200078e02ff */
[----:B------:R-:W-:Y:S01]  /*35b0*/  LEA.HI.X.SX32 R51, R53, R165, 0x1, P1 ;  /* 0x000000a535337211 */ /* 0x000fe200008f0eff */
[----:B------:R-:W-:Y:S02]  /*35c0*/  IMAD R55, R29, 0x2f, RZ ;  /* 0x0000002f1d377824 */ /* 0x000fe400078e02ff */
[----:B------:R1:W3:Y:S01]  /*35d0*/  LDG.E.U16 R56, [R34.64] ;  /* 0x0000000422387981 */ /* 0x0002e2000c1e1500 */
[-C--:B0-----:R-:W-:Y:S01]  /*35e0*/  IADD3 R36, P0, R87, R164.reuse, RZ ;  /* 0x000000a457247210 */ /* 0x081fe20007f1e0ff */
[----:B------:R-:W-:Y:S01]  /*35f0*/  IMAD R53, R29, 0x178, RZ ;  /* 0x000001781d357824 */ /* 0x000fe200078e02ff */
[----:B-1----:R-:W-:-:S02]  /*3600*/  IADD3 R34, P1, R91, R164, RZ ;  /* 0x000000a45b227210 */ /* 0x002fc40007f3e0ff */
[-C--:B------:R-:W-:Y:S02]  /*3610*/  LEA.HI.X.SX32 R37, R55, R165.reuse, 0x1, P0 ;  /* 0x000000a537257211 */ /* 0x080fe400000f0eff */
[----:B------:R-:W-:Y:S01]  /*3620*/  LEA.HI.X.SX32 R35, R87, R165, 0x1, P1 ;  /* 0x000000a557237211 */ /* 0x000fe200008f0eff */
[----:B------:R0:W3:Y:S01]  /*3630*/  LDG.E.U16 R55, [R50.64] ;  /* 0x0000000432377981 */ /* 0x0000e2000c1e1500 */
[----:B------:R-:W-:-:S03]  /*3640*/  IMAD R87, R29, 0x188, RZ ;  /* 0x000001881d577824 */ /* 0x000fc600078e02ff */
[----:B------:R1:W3:Y:S02]  /*3650*/  LDG.E.U16 R2, [R36.64] ;  /* 0x0000000424027981 */ /* 0x0002e4000c1e1500 */
[-C--:B------:R-:W-:Y:S02]  /*3660*/  IADD3 R52, P1, R87, R164.reuse, RZ ;  /* 0x000000a457347210 */ /* 0x080fe40007f3e0ff */
[----:B-1----:R1:W3:Y:S01]  /*3670*/  LDG.E.U16 R37, [R34.64] ;  /* 0x0000000422257981 */ /* 0x0022e2000c1e1500 */
[----:B0-----:R-:W-:Y:S01]  /*3680*/  IMAD R51, R29, 0x1a8, RZ ;  /* 0x000001a81d337824 */ /* 0x001fe200078e02ff */
[----:B-1----:R-:W-:Y:S01]  /*3690*/  IADD3 R34, P0, R53, R164, RZ ;  /* 0x000000a435227210 */ /* 0x002fe20007f1e0ff */
[----:B------:R-:W-:-:S03]  /*36a0*/  IMAD R53, R29, 0x198, RZ ;  /* 0x000001981d357824 */ /* 0x000fc600078e02ff */
[-C--:B------:R-:W-:Y:S02]  /*36b0*/  LEA.HI.X.SX32 R35, R91, R165.reuse, 0x1, P0 ;  /* 0x000000a55b237211 */ /* 0x080fe400000f0eff */
[-C--:B------:R-:W-:Y:S01]  /*36c0*/  IADD3 R86, P0, R93, R164.reuse, RZ ;  /* 0x000000a45d567210 */ /* 0x080fe20007f1e0ff */
[----:B------:R-:W-:Y:S01]  /*36d0*/  IMAD R91, R29, 0x6e, RZ ;  /* 0x0000006e1d5b7824 */ /* 0x000fe200078e02ff */
[----:B------:R-:W-:Y:S02]  /*36e0*/  IADD3 R50, P2, R53, R164, RZ ;  /* 0x000000a435327210 */ /* 0x000fe40007f5e0ff */
[-C--:B------:R-:W-:Y:S02]  /*36f0*/  LEA.HI.X.SX32 R87, R49, R165.reuse, 0x1, P0 ;  /* 0x000000a531577211 */ /* 0x080fe400000f0eff */
[----:B------:R-:W-:Y:S02]  /*3700*/  LEA.HI.X.SX32 R53, R54, R165, 0x1, P1 ;  /* 0x000000a536357211 */ /* 0x000fe400008f0eff */
[----:B------:R0:W3:Y:S01]  /*3710*/  LDG.E.U16 R54, [R34.64] ;  /* 0x0000000422367981 */ /* 0x0000e2000c1e1500 */
[----:B------:R-:W-:-:S03]  /*3720*/  IMAD R49, R29, 0x37, RZ ;  /* 0x000000371d317824 */ /* 0x000fc600078e02ff */
[----:B------:R1:W3:Y:S04]  /*3730*/  LDG.E.U16 R36, [R86.64] ;  /* 0x0000000456247981 */ /* 0x0002e8000c1e1500 */
[----:B------:R4:W3:Y:S01]  /*3740*/  LDG.E.U16 R53, [R52.64] ;  /* 0x0000000434357981 */ /* 0x0008e2000c1e1500 */
[-C--:B0-----:R-:W-:Y:S02]  /*3750*/  IADD3 R34, P1, R51, R164.reuse, RZ ;  /* 0x000000a433227210 */ /* 0x081fe40007f3e0ff */
[-C--:B------:R-:W-:Y:S02]  /*3760*/  LEA.HI.X.SX32 R51, R93, R165.reuse, 0x1, P2 ;  /* 0x000000a55d337211 */ /* 0x080fe400010f0eff */
[----:B-1----:R-:W-:Y:S01]  /*3770*/  IADD3 R86, P0, R91, R164, RZ ;  /* 0x000000a45b567210 */ /* 0x002fe20007f1e0ff */
[----:B------:R-:W-:Y:S01]  /*3780*/  IMAD R93, R29, 0xdc, RZ ;  /* 0x000000dc1d5d7824 */ /* 0x000fe200078e02ff */
[----:B------:R-:W-:-:S02]  /*3790*/  LEA.HI.X.SX32 R35, R88, R165, 0x1, P1 ;  /* 0x000000a558237211 */ /* 0x000fc400008f0eff */
[----:B------:R-:W-:Y:S01]  /*37a0*/  LEA.HI.X.SX32 R87, R49, R165, 0x1, P0 ;  /* 0x000000a531577211 */ /* 0x000fe200000f0eff */
[----:B----4-:R0:W4:Y:S01]  /*37b0*/  LDG.E.U16 R52, [R50.64] ;  /* 0x0000000432347981 */ /* 0x010122000c1e1500 */
[----:B------:R-:W-:Y:S01]  /*37c0*/  IMAD R49, R29, 0xec, RZ ;  /* 0x000000ec1d317824 */ /* 0x000fe200078e02ff */
[-C--:B------:R-:W-:Y:S02]  /*37d0*/  IADD3 R90, P2, R123, R164.reuse, RZ ;  /* 0x000000a47b5a7210 */ /* 0x080fe40007f5e0ff */
[----:B------:R1:W3:Y:S04]  /*37e0*/  LDG.E.U16 R0, [R86.64] ;  /* 0x0000000456007981 */ /* 0x0002e8000c1e1500 */
[----:B0-----:R0:W3:Y:S01]  /*37f0*/  LDG.E.U16 R51, [R34.64] ;  /* 0x0000000422337981 */ /* 0x0010e2000c1e1500 */
[----:B------:R-:W-:Y:S01]  /*3800*/  IMAD R123, R29, 0x1d8, RZ ;  /* 0x000001d81d7b7824 */ /* 0x000fe200078e02ff */
[----:B-1----:R-:W-:-:S02]  /*3810*/  IADD3 R86, P0, R49, R164, RZ ;  /* 0x000000a431567210 */ /* 0x002fc40007f1e0ff */
[----:B0-----:R-:W-:-:S04]  /*3820*/  IADD3 R34, P1, R93, R164, RZ ;  /* 0x000000a45d227210 */ /* 0x001fc80007f3e0ff */
[-C--:B------:R-:W-:Y:S02]  /*3830*/  LEA.HI.X.SX32 R35, R91, R165.reuse, 0x1, P1 ;  /* 0x000000a55b237211 */ /* 0x080fe400008f0eff */
[-C--:B------:R-:W-:Y:S02]  /*3840*/  LEA.HI.X.SX32 R91, R93, R165.reuse, 0x1, P2 ;  /* 0x000000a55d5b7211 */ /* 0x080fe400010f0eff */
[-C--:B------:R-:W-:Y:S01]  /*3850*/  IADD3 R88, P3, R125, R164.reuse, RZ ;  /* 0x000000a47d587210 */ /* 0x080fe20007f7e0ff */
[----:B------:R-:W-:Y:S01]  /*3860*/  IMAD R125, R29, 0xfc, RZ ;  /* 0x000000fc1d7d7824 */ /* 0x000fe200078e02ff */
        /* <DEDUP_REMOVED lines=8> */
[-C--:B0-----:R-:W-:Y:S01]  /*38f0*/  IADD3 R90, P0, R123, R164.reuse, RZ ;  /* 0x000000a47b5a7210 */ /* 0x081fe20007f1e0ff */
[----:B------:R-:W-:Y:S02]  /*3900*/  IMAD R123, R29, 0x7e, RZ ;  /* 0x0000007e1d7b7824 */ /* 0x000fe400078e02ff */
[----:B-1----:R0:W3:Y:S01]  /*3910*/  LDG.E.U16 R34, [R86.64] ;  /* 0x0000000456227981 */ /* 0x0020e2000c1e1500 */
[----:B------:R-:W-:Y:S02]  /*3920*/  LEA.HI.X.SX32 R91, R49, R165, 0x1, P0 ;  /* 0x000000a5315b7211 */ /* 0x000fe400000f0eff */
[----:B------:R-:W-:Y:S01]  /*3930*/  LEA R93, R29, -R29, 0x6 ;  /* 0x8000001d1d5d7211 */ /* 0x000fe200078e30ff */
[----:B------:R1:W3:Y:S01]  /*3940*/  LDG.E.U16 R200, [R200.64] ;  /* 0x00000004c8c87981 */ /* 0x0002e2000c1e1500 */
[----:B-----5:R-:W-:-:S02]  /*3950*/  IADD3 R88, P0, R123, R164, RZ ;  /* 0x000000a47b587210 */ /* 0x020fc40007f1e0ff */
[CC--:B------:R-:W-:Y:S01]  /*3960*/  LEA.HI.X.SX32 R203, R125.reuse, R165.reuse, 0x1, P2 ;  /* 0x000000a57dcb7211 */ /* 0x0c0fe200010f0eff */
[----:B------:R5:W3:Y:S01]  /*3970*/  LDG.E.U16 R49, [R90.64] ;  /* 0x000000045a317981 */ /* 0x000ae2000c1e1500 */
[-C--:B0-----:R-:W-:Y:S01]  /*3980*/  IADD3 R86, P1, R125, R164.reuse, RZ ;  /* 0x000000a47d567210 */ /* 0x081fe20007f3e0ff */
[----:B------:R-:W-:Y:S01]  /*3990*/  IMAD R125, R29, 0x10a, RZ ;  /* 0x0000010a1d7d7824 */ /* 0x000fe200078e02ff */
[-C--:B------:R-:W-:Y:S01]  /*39a0*/  LEA.HI.X.SX32 R89, R93, R165.reuse, 0x1, P0 ;  /* 0x000000a55d597211 */ /* 0x080fe200000f0eff */
[----:B------:R0:W3:Y:S01]  /*39b0*/  LDG.E.U16 R202, [R202.64] ;  /* 0x00000004caca7981 */ /* 0x0000e2000c1e1500 */
[----:B------:R-:W-:Y:S01]  /*39c0*/  LEA.HI.X.SX32 R87, R123, R165, 0x1, P1 ;  /* 0x000000a57b577211 */ /* 0x000fe200008f0eff */
[C---:B------:R-:W-:Y:S02]  /*39d0*/  IMAD R93, R29.reuse, 0x85, RZ ;  /* 0x000000851d5d7824 */ /* 0x040fe400078e02ff */
[----:B------:R0:W3:Y:S04]  /*39e0*/  LDG.E.U16 R4, [R88.64] ;  /* 0x0000000458047981 */ /* 0x0000e8000c1e1500 */
[----:B-1----:R1:W3:Y:S01]  /*39f0*/  LDG.E.U16 R201, [R86.64] ;  /* 0x0000000456c97981 */ /* 0x0022e2000c1e1500 */
[----:B-----5:R-:W-:Y:S01]  /*3a00*/  IMAD R91, R29, 0x8d, RZ ;  /* 0x0000008d1d5b7824 */ /* 0x020fe200078e02ff */
[-C--:B------:R-:W-:Y:S01]  /*3a10*/  IADD3 R90, P2, R129, R164.reuse, RZ ;  /* 0x000000a4815a7210 */ /* 0x080fe20007f5e0ff */
[----:B------:R-:W-:Y:S01]  /*3a20*/  IMAD R123, R29, 0x95, RZ ;  /* 0x000000951d7b7824 */ /* 0x000fe200078e02ff */
[----:B0-----:R-:W-:-:S02]  /*3a30*/  IADD3 R88, P1, R127, R164, RZ ;  /* 0x000000a47f587210 */ /* 0x001fc40007f3e0ff */
[----:B-1----:R-:W-:Y:S01]  /*3a40*/  IADD3 R86, P0, R125, R164, RZ ;  /* 0x000000a47d567210 */ /* 0x002fe20007f1e0ff */
[----:B------:R-:W-:-:S03]  /*3a50*/  IMAD R125, R29, 0x13a, RZ ;  /* 0x0000013a1d7d7824 */ /* 0x000fc600078e02ff */
[-C--:B------:R-:W-:Y:S01]  /*3a60*/  LEA.HI.X.SX32 R87, R93, R165.reuse, 0x1, P0 ;  /* 0x000000a55d577211 */ /* 0x080fe200000f0eff */
[----:B------:R-:W-:Y:S01]  /*3a70*/  IMAD R93, R29, 0x9d, RZ ;  /* 0x0000009d1d5d7824 */ /* 0x000fe200078e02ff */
[-C--:B------:R-:W-:Y:S01]  /*3a80*/  IADD3 R92, P0, R125, R164.reuse, RZ ;  /* 0x000000a47d5c7210 */ /* 0x080fe20007f1e0ff */
[----:B------:R-:W-:Y:S01]  /*3a90*/  IMAD R129, R29, 0x14a, RZ ;  /* 0x0000014a1d817824 */ /* 0x000fe200078e02ff */
[-C--:B------:R-:W-:Y:S01]  /*3aa0*/  LEA.HI.X.SX32 R89, R91, R165.reuse, 0x1, P1 ;  /* 0x000000a55b597211 */ /* 0x080fe200008f0eff */
[----:B------:R0:W5:Y:S01]  /*3ab0*/  LDG.E.U16 R203, [R86.64] ;  /* 0x0000000456cb7981 */ /* 0x000162000c1e1500 */
[-C--:B------:R-:W-:Y:S01]  /*3ac0*/  LEA.HI.X.SX32 R91, R123, R165.reuse, 0x1, P2 ;  /* 0x000000a57b5b7211 */ /* 0x080fe200010f0eff */
[----:B------:R-:W-:Y:S01]  /*3ad0*/  IMAD R123, R29, 0xa5, RZ ;  /* 0x000000a51d7b7824 */ /* 0x000fe200078e02ff */
[----:B------:R-:W-:Y:S01]  /*3ae0*/  LEA.HI.X.SX32 R93, R93, R165, 0x1, P0 ;  /* 0x000000a55d5d7211 */ /* 0x000fe200000f0eff */
[----:B------:R-:W-:Y:S01]  /*3af0*/  IMAD R127, R29, 0xb5, RZ ;  /* 0x000000b51d7f7824 */ /* 0x000fe200078e02ff */
[----:B------:R1:W3:Y:S04]  /*3b00*/  LDG.E.U16 R204, [R88.64] ;  /* 0x0000000458cc7981 */ /* 0x0002e8000c1e1500 */
[----:B------:R1:W3:Y:S01]  /*3b10*/  LDG.E.U16 R205, [R90.64] ;  /* 0x000000045acd7981 */ /* 0x0002e2000c1e1500 */
[----:B0-----:R-:W-:Y:S01]  /*3b20*/  IADD3 R86, P0, R129, R164, RZ ;  /* 0x000000a481567210 */ /* 0x001fe20007f1e0ff */
[----:B------:R-:W-:-:S02]  /*3b30*/  IMAD R129, R29, 0x17a, RZ ;  /* 0x0000017a1d817824 */ /* 0x000fc400078e02ff */
[----:B------:R0:W3:Y:S01]  /*3b40*/  LDG.E.U16 R206, [R92.64] ;  /* 0x000000045cce7981 */ /* 0x0000e2000c1e1500 */
[-C--:B------:R-:W-:Y:S01]  /*3b50*/  LEA.HI.X.SX32 R87, R123, R165.reuse, 0x1, P0 ;  /* 0x000000a57b577211 */ /* 0x080fe200000f0eff */
[----:B------:R-:W-:Y:S01]  /*3b60*/  IMAD R125, R29, 0xad, RZ ;  /* 0x000000ad1d7d7824 */ /* 0x000fe200078e02ff */
[-C--:B-1----:R-:W-:Y:S01]  /*3b70*/  IADD3 R90, P2, R133, R164.reuse, RZ ;  /* 0x000000a4855a7210 */ /* 0x082fe20007f5e0ff */
[----:B------:R-:W-:Y:S01]  /*3b80*/  IMAD R133, R29, 0x1aa, RZ ;  /* 0x000001aa1d857824 */ /* 0x000fe200078e02ff */
[-C--:B------:R-:W-:Y:S01]  /*3b90*/  IADD3 R88, P1, R131, R164.reuse, RZ ;  /* 0x000000a483587210 */ /* 0x080fe20007f3e0ff */
[----:B------:R1:W3:Y:S01]  /*3ba0*/  LDG.E.U16 R207, [R86.64] ;  /* 0x0000000456cf7981 */ /* 0x0002e2000c1e1500 */
[----:B0-----:R-:W-:Y:S01]  /*3bb0*/  IMAD R93, R29, 0xbd, RZ ;  /* 0x000000bd1d5d7824 */ /* 0x001fe200078e02ff */
[-C--:B------:R-:W-:Y:S01]  /*3bc0*/  IADD3 R92, P0, R129, R164.reuse, RZ ;  /* 0x000000a4815c7210 */ /* 0x080fe20007f1e0ff */
[----:B------:R-:W-:Y:S01]  /*3bd0*/  IMAD R129, R29, 0x18a, RZ ;  /* 0x0000018a1d817824 */ /* 0x000fe200078e02ff */
[-C--:B------:R-:W-:Y:S01]  /*3be0*/  LEA.HI.X.SX32 R91, R127, R165.reuse, 0x1, P2 ;  /* 0x000000a57f5b7211 */ /* 0x080fe200010f0eff */
[----:B------:R-:W-:Y:S01]  /*3bf0*/  IMAD R123, R29, 0xc5, RZ ;  /* 0x000000c51d7b7824 */ /* 0x000fe200078e02ff */
[-C--:B------:R-:W-:Y:S01]  /*3c00*/  LEA.HI.X.SX32 R93, R93, R165.reuse, 0x1, P0 ;  /* 0x000000a55d5d7211 */ /* 0x080fe200000f0eff */
[----:B------:R-:W-:Y:S01]  /*3c10*/  IMAD R127, R29, 0xd5, RZ ;  /* 0x000000d51d7f7824 */ /* 0x000fe200078e02ff */
[----:B------:R-:W-:Y:S01]  /*3c20*/  LEA.HI.X.SX32 R89, R125, R165, 0x1, P1 ;  /* 0x000000a57d597211 */ /* 0x000fe200008f0eff */
[----:B------:R0:W3:Y:S01]  /*3c30*/  LDG.E.U16 R209, [R90.64] ;  /* 0x000000045ad17981 */ /* 0x0000e2000c1e1500 */
[----:B-1----:R-:W-:Y:S01]  /*3c40*/  IADD3 R86, P0, R129, R164, RZ ;  /* 0x000000a481567210 */ /* 0x002fe20007f1e0ff */
[----:B------:R-:W-:-:S02]  /*3c50*/  IMAD R129, R29, 0x1ba, RZ ;  /* 0x000001ba1d817824 */ /* 0x000fc400078e02ff */
[----:B------:R-:W-:Y:S01]  /*3c60*/  IMAD R131, R29, 0x19a, RZ ;  /* 0x0000019a1d837824 */ /* 0x000fe200078e02ff */
[----:B------:R1:W3:Y:S01]  /*3c70*/  LDG.E.U16 R210, [R92.64] ;  /* 0x000000045cd27981 */ /* 0x0002e2000c1e1500 */
[----:B------:R-:W-:Y:S01]  /*3c80*/  LEA.HI.X.SX32 R87, R123, R165, 0x1, P0 ;  /* 0x000000a57b577211 */ /* 0x000fe200000f0eff */
[----:B------:R-:W-:Y:S02]  /*3c90*/  IMAD R125, R29, 0xcd, RZ ;  /* 0x000000cd1d7d7824 */ /* 0x000fe400078e02ff */
[----:B------:R1:W3:Y:S01]  /*3ca0*/  LDG.E.U16 R208, [R88.64] ;  /* 0x0000000458d07981 */ /* 0x0002e2000c1e1500 */
[----:B0-----:R-:W-:-:S03]  /*3cb0*/  IADD3 R90, P2, R133, R164, RZ ;  /* 0x000000a4855a7210 */ /* 0x001fc60007f5e0ff */
[----:B------:R-:W-:Y:S01]  /*3cc0*/  STS.U16 [R247+0x2000], R101 ;  /* 0x00200065f7007388 */ /* 0x000fe20000000400 */
[----:B------:R-:W-:Y:S01]  /*3cd0*/  LEA.HI.X.SX32 R91, R127, R165, 0x1, P2 ;  /* 0x000000a57f5b7211 */ /* 0x000fe200010f0eff */
[----:B-1----:R-:W-:Y:S01]  /*3ce0*/  IMAD R93, R29, 0xdd, RZ ;  /* 0x000000dd1d5d7824 */ /* 0x002fe200078e02ff */
[-C--:B------:R-:W-:Y:S01]  /*3cf0*/  IADD3 R92, P0, R129, R164.reuse, RZ ;  /* 0x000000a4815c7210 */ /* 0x080fe20007f1e0ff */
[----:B------:R-:W-:Y:S01]  /*3d00*/  IMAD R129, R29, 0x1ca, RZ ;  /* 0x000001ca1d817824 */ /* 0x000fe200078e02ff */
[----:B------:R-:W-:Y:S01]  /*3d10*/  STS.U16 [R247+0x4000], R94 ;  /* 0x0040005ef7007388 */ /* 0x000fe20000000400 */
[----:B------:R-:W-:-:S03]  /*3d20*/  IADD3 R88, P1, R131, R164, RZ ;  /* 0x000000a483587210 */ /* 0x000fc60007f3e0ff */
[----:B------:R0:W-:Y:S01]  /*3d30*/  STS.U16 [R247+0x8000], R96 ;  /* 0x00800060f7007388 */ /* 0x0001e20000000400 */
[-C--:B------:R-:W-:Y:S01]  /*3d40*/  LEA.HI.X.SX32 R89, R125, R165.reuse, 0x1, P1 ;  /* 0x000000a57d597211 */ /* 0x080fe200008f0eff */
[----:B------:R-:W-:Y:S01]  /*3d50*/  IMAD R131, R29, 0x1da, RZ ;  /* 0x000001da1d837824 */ /* 0x000fe200078e02ff */
[----:B------:R-:W-:Y:S01]  /*3d60*/  LEA.HI.X.SX32 R93, R93, R165, 0x1, P0 ;  /* 0x000000a55d5d7211 */ /* 0x000fe200000f0eff */
[----:B------:R-:W-:Y:S04]  /*3d70*/  STS.U16 [R247+0x10000], R103 ;  /* 0x01000067f7007388 */ /* 0x000fe80000000400 */
[----:B------:R1:W3:Y:S04]  /*3d80*/  LDG.E.U16 R213, [R90.64] ;  /* 0x000000045ad57981 */ /* 0x0002e8000c1e1500 */
[----:B------:R-:W-:Y:S04]  /*3d90*/  STS.U16 [R247+0x11000], R104 ;  /* 0x01100068f7007388 */ /* 0x000fe80000000400 */
[----:B------:R-:W-:Y:S01]  /*3da0*/  STS.U16 [R247+0x9000], R106 ;  /* 0x0090006af7007388 */ /* 0x000fe20000000400 */
[----:B-1----:R-:W-:Y:S01]  /*3db0*/  IADD3 R90, P0, R129, R164, RZ ;  /* 0x000000a4815a7210 */ /* 0x002fe20007f1e0ff */
[----:B------:R-:W-:-:S02]  /*3dc0*/  IMAD R129, R29, 0x1fa, RZ ;  /* 0x000001fa1d817824 */ /* 0x000fc400078e02ff */
[----:B------:R-:W-:Y:S01]  /*3dd0*/  STS.U16 [R247+0x12000], R105 ;  /* 0x01200069f7007388 */ /* 0x000fe20000000400 */
[----:B------:R-:W-:-:S03]  /*3de0*/  IMAD R123, R29, 0xe5, RZ ;  /* 0x000000e51d7b7824 */ /* 0x000fc600078e02ff */
[----:B------:R-:W-:Y:S01]  /*3df0*/  STS.U16 [R247+0x13000], R107 ;  /* 0x0130006bf7007388 */ /* 0x000fe20000000400 */
[----:B------:R-:W-:-:S03]  /*3e00*/  IMAD R125, R29, 0xed, RZ ;  /* 0x000000ed1d7d7824 */ /* 0x000fc600078e02ff */
[----:B------:R-:W-:Y:S04]  /*3e10*/  STS.U16 [R247+0x5000], R108 ;  /* 0x0050006cf7007388 */ /* 0x000fe80000000400 */
[----:B------:R1:W3:Y:S04]  /*3e20*/  LDG.E.U16 R211, [R86.64] ;  /* 0x0000000456d37981 */ /* 0x0002e8000c1e1500 */
[----:B------:R0:W3:Y:S04]  /*3e30*/  LDG.E.U16 R212, [R88.64] ;  /* 0x0000000458d47981 */ /* 0x0000e8000c1e1500 */
[----:B------:R0:W3:Y:S01]  /*3e40*/  LDG.E.U16 R214, [R92.64] ;  /* 0x000000045cd67981 */ /* 0x0000e2000c1e1500 */
[----:B-1----:R-:W-:-:S03]  /*3e50*/  IMAD R87, R29, 0x1ea, RZ ;  /* 0x000001ea1d577824 */ /* 0x002fc600078e02ff */
[----:B------:R-:W-:Y:S01]  /*3e60*/  STS.U16 [R247+0xa000], R110 ;  /* 0x00a0006ef7007388 */ /* 0x000fe20000000400 */
[----:B0-----:R-:W-:Y:S01]  /*3e70*/  IMAD R89, R29, 0xfd, RZ ;  /* 0x000000fd1d597824 */ /* 0x001fe200078e02ff */
[-C--:B------:R-:W-:Y:S02]  /*3e80*/  IADD3 R88, P2, R129, R164.reuse, RZ ;  /* 0x000000a481587210 */ /* 0x080fe40007f5e0ff */
[----:B------:R-:W-:Y:S01]  /*3e90*/  STS.U16 [R247+0x14000], R109 ;  /* 0x0140006df7007388 */ /* 0x000fe20000000400 */
[----:B------:R-:W-:-:S03]  /*3ea0*/  IADD3 R92, P1, R131, R164, RZ ;  /* 0x000000a4835c7210 */ /* 0x000fc60007f3e0ff */
[----:B------:R-:W-:Y:S01]  /*3eb0*/  STS.U16 [R247+0x15000], R111 ;  /* 0x0150006ff7007388 */ /* 0x000fe20000000400 */
[----:B------:R-:W-:Y:S01]  /*3ec0*/  IMAD R127, R29, 0xf5, RZ ;  /* 0x000000f51d7f7824 */ /* 0x000fe200078e02ff */
[-C--:B------:R-:W-:Y:S02]  /*3ed0*/  LEA.HI.X.SX32 R91, R123, R165.reuse, 0x1, P0 ;  /* 0x000000a57b5b7211 */ /* 0x080fe400000f0eff */
[----:B------:R-:W-:Y:S01]  /*3ee0*/  STS.U16 [R247+0xb000], R112 ;  /* 0x00b00070f7007388 */ /* 0x000fe20000000400 */
[----:B------:R-:W-:-:S03]  /*3ef0*/  LEA.HI.X.SX32 R93, R125, R165, 0x1, P1 ;  /* 0x000000a57d5d7211 */ /* 0x000fc600008f0eff */
[----:B------:R-:W-:Y:S01]  /*3f00*/  STS.U16 [R247+0x16000], R114 ;  /* 0x01600072f7007388 */ /* 0x000fe20000000400 */
[----:B------:R-:W-:Y:S02]  /*3f10*/  IADD3 R86, P0, R87, R164, RZ ;  /* 0x000000a457567210 */ /* 0x000fe40007f1e0ff */
[-C--:B------:R-:W-:Y:S01]  /*3f20*/  LEA.HI.X.SX32 R89, R89, R165.reuse, 0x1, P2 ;  /* 0x000000a559597211 */ /* 0x080fe200010f0eff */
[----:B------:R-:W-:Y:S04]  /*3f30*/  STS.U16 [R247+0x17000], R113 ;  /* 0x01700071f7007388 */ /* 0x000fe80000000400 */
[----:B------:R0:W-:Y:S01]  /*3f40*/  STS.U16 [R247+0x3000], R115 ;  /* 0x00300073f7007388 */ /* 0x0001e20000000400 */
[----:B------:R-:W-:-:S03]  /*3f50*/  LEA.HI.X.SX32 R87, R127, R165, 0x1, P0 ;  /* 0x000000a57f577211 */ /* 0x000fc600000f0eff */
[----:B--2---:R1:W2:Y:S01]  /*3f60*/  LDG.E.U16 R217, [R92.64] ;  /* 0x000000045cd97981 */ /* 0x0042a2000c1e1500 */
[----:B------:R-:W-:-:S03]  /*3f70*/  IMAD R96, R29, 0x8e, RZ ;  /* 0x0000008e1d607824 */ /* 0x000fc600078e02ff */
[----:B------:R1:W2:Y:S01]  /*3f80*/  LDG.E.U16 R221, [R88.64] ;  /* 0x0000000458dd7981 */ /* 0x0002a2000c1e1500 */
[----:B0-----:R-:W-:-:S03]  /*3f90*/  IMAD R115, R29, 0x1fe, RZ ;  /* 0x000001fe1d737824 */ /* 0x001fc600078e02ff */
[----:B------:R0:W-:Y:S01]  /*3fa0*/  STS.U16 [R247+0x6000], R116 ;  /* 0x00600074f7007388 */ /* 0x0001e20000000400 */
[C---:B-1----:R-:W-:Y:S02]  /*3fb0*/  IMAD R93, R29.reuse, 0x9e, RZ ;  /* 0x0000009e1d5d7824 */ /* 0x042fe400078e02ff */
[C---:B------:R-:W-:Y:S01]  /*3fc0*/  IMAD R92, R29.reuse, 0xae, RZ ;  /* 0x000000ae1d5c7824 */ /* 0x040fe200078e02ff */
[----:B------:R1:W2:Y:S01]  /*3fd0*/  LDG.E.U16 R219, [R86.64] ;  /* 0x0000000456db7981 */ /* 0x0002a2000c1e1500 */
[----:B------:R-:W-:Y:S02]  /*3fe0*/  LEA R89, R29, -R29, 0x8 ;  /* 0x8000001d1d597211 */ /* 0x000fe400078e40ff */
[-C--:B------:R-:W-:Y:S01]  /*3ff0*/  IADD3 R88, P3, R115, R164.reuse, RZ ;  /* 0x000000a473587210 */ /* 0x080fe20007f7e0ff */
[----:B------:R0:W-:Y:S01]  /*4000*/  STS.U16 [R247+0xc000], R98 ;  /* 0x00c00062f7007388 */ /* 0x0001e20000000400 */
[----:B------:R-:W-:Y:S01]  /*4010*/  IMAD R107, R29, 0x4f, RZ ;  /* 0x0000004f1d6b7824 */ /* 0x000fe200078e02ff */
[-C--:B------:R-:W-:Y:S01]  /*4020*/  IADD3 R132, P5, R93, R164.reuse, RZ ;  /* 0x000000a45d847210 */ /* 0x080fe20007fbe0ff */
[----:B------:R-:W-:Y:S01]  /*4030*/  IMAD R105, R29, 0x57, RZ ;  /* 0x000000571d697824 */ /* 0x000fe200078e02ff */
[----:B------:R0:W2:Y:S01]  /*4040*/  LDG.E.U16 R215, [R90.64] ;  /* 0x000000045ad77981 */ /* 0x0000a2000c1e1500 */
[----:B------:R-:W-:Y:S01]  /*4050*/  LEA.HI.X.SX32 R89, R89, R165, 0x1, P3 ;  /* 0x000000a559597211 */ /* 0x000fe200018f0eff */
[C---:B-1----:R-:W-:Y:S01]  /*4060*/  IMAD R87, R29.reuse, 0xce, RZ ;  /* 0x000000ce1d577824 */ /* 0x042fe200078e02ff */
[-C--:B------:R-:W-:Y:S01]  /*4070*/  IADD3 R130, P3, R92, R164.reuse, RZ ;  /* 0x000000a45c827210 */ /* 0x080fe20007f7e0ff */
[----:B------:R-:W-:Y:S01]  /*4080*/  STS.U16 [R247+0x18000], R95 ;  /* 0x0180005ff7007388 */ /* 0x000fe20000000400 */
[C---:B------:R-:W-:Y:S01]  /*4090*/  IMAD R111, R29.reuse, 0x47, RZ ;  /* 0x000000471d6f7824 */ /* 0x040fe200078e02ff */
[----:B------:R-:W-:Y:S01]  /*40a0*/  IADD3 R162, P4, R96, R164, RZ ;  /* 0x000000a460a27210 */ /* 0x000fe20007f9e0ff */
[C---:B------:R-:W-:Y:S01]  /*40b0*/  IMAD R86, R29.reuse, 0xbe, RZ ;  /* 0x000000be1d567824 */ /* 0x040fe200078e02ff */
[----:B------:R-:W-:Y:S01]  /*40c0*/  STS.U16 [R247+0x19000], R117 ;  /* 0x01900075f7007388 */ /* 0x000fe20000000400 */
[----:B0-----:R-:W-:-:S03]  /*40d0*/  IMAD R90, R29, 0xde, RZ ;  /* 0x000000de1d5a7824 */ /* 0x001fc600078e02ff */
[----:B------:R-:W-:Y:S01]  /*40e0*/  STS.U16 [R247+0xd000], R97 ;  /* 0x00d00061f7007388 */ /* 0x000fe20000000400 */
[----:B------:R-:W-:Y:S01]  /*40f0*/  IMAD R101, R29, 0x67, RZ ;  /* 0x000000671d657824 */ /* 0x000fe200078e02ff */
[-C--:B------:R-:W-:Y:S02]  /*4100*/  LEA.HI.X.SX32 R133, R107, R165.reuse, 0x1, P5 ;  /* 0x000000a56b857211 */ /* 0x080fe400028f0eff */
[----:B------:R-:W-:Y:S01]  /*4110*/  STS.U16 [R247+0x1a000], R118 ;  /* 0x01a00076f7007388 */ /* 0x000fe20000000400 */
[----:B------:R-:W-:Y:S01]  /*4120*/  IMAD R100, R29, 0x6f, RZ ;  /* 0x0000006f1d647824 */ /* 0x000fe200078e02ff */
[-C--:B------:R-:W-:Y:S01]  /*4130*/  IADD3 R126, P5, R87, R164.reuse, RZ ;  /* 0x000000a4577e7210 */ /* 0x080fe20007fbe0ff */
[C---:B------:R-:W-:Y:S01]  /*4140*/  IMAD R252, R29.reuse, 0xfe, RZ ;  /* 0x000000fe1dfc7824 */ /* 0x040fe200078e02ff */
[----:B------:R0:W-:Y:S01]  /*4150*/  STS.U16 [R247+0x1b000], R119 ;  /* 0x01b00077f7007388 */ /* 0x0001e20000000400 */
[----:B------:R-:W-:Y:S01]  /*4160*/  IMAD R161, R29, 0x11c, RZ ;  /* 0x0000011c1da17824 */ /* 0x000fe200078e02ff */
[-C--:B------:R-:W-:Y:S01]  /*4170*/  LEA.HI.X.SX32 R131, R105, R165.reuse, 0x1, P3 ;  /* 0x000000a569837211 */ /* 0x080fe200018f0eff */
[----:B------:R-:W-:Y:S01]  /*4180*/  IMAD R116, R29, 0x11e, RZ ;  /* 0x0000011e1d747824 */ /* 0x000fe200078e02ff */
[----:B------:R-:W-:Y:S01]  /*4190*/  LEA.HI.X.SX32 R163, R111, R165, 0x1, P4 ;  /* 0x000000a56fa37211 */ /* 0x000fe200020f0eff */
[C---:B------:R-:W-:Y:S01]  /*41a0*/  IMAD R103, R29.reuse, 0x5f, RZ ;  /* 0x0000005f1d677824 */ /* 0x040fe200078e02ff */
[-C--:B------:R-:W-:Y:S01]  /*41b0*/  IADD3 R124, P3, R90, R164.reuse, RZ ;  /* 0x000000a45a7c7210 */ /* 0x080fe20007f7e0ff */
[C---:B------:R-:W-:Y:S01]  /*41c0*/  IMAD R113, R29.reuse, 0x10e, RZ ;  /* 0x0000010e1d717824 */ /* 0x040fe200078e02ff */
[----:B------:R-:W-:Y:S01]  /*41d0*/  IADD3 R128, P4, R86, R164, RZ ;  /* 0x000000a456807210 */ /* 0x000fe20007f9e0ff */
[C---:B------:R-:W-:Y:S01]  /*41e0*/  IMAD R158, R29.reuse, 0x12c, RZ ;  /* 0x0000012c1d9e7824 */ /* 0x040fe200078e02ff */
[C---:B------:R-:W-:Y:S01]  /*41f0*/  LEA R98, R29.reuse, -R29, 0x7 ;  /* 0x8000001d1d627211 */ /* 0x040fe200078e38ff */
[----:B0-----:R-:W-:-:S02]  /*4200*/  IMAD R119, R29, 0x10c, RZ ;  /* 0x0000010c1d777824 */ /* 0x001fc400078e02ff */
[C---:B------:R-:W-:Y:S01]  /*4210*/  IMAD R91, R29.reuse, 0xee, RZ ;  /* 0x000000ee1d5b7824 */ /* 0x040fe200078e02ff */
[----:B------:R0:W-:Y:S01]  /*4220*/  STS.U16 [R247+0x7000], R120 ;  /* 0x00700078f7007388 */ /* 0x0001e20000000400 */
[----:B------:R-:W-:Y:S01]  /*4230*/  IMAD R95, R29, 0x8f, RZ ;  /* 0x0000008f1d5f7824 */ /* 0x000fe200078e02ff */
[-C--:B------:R-:W-:Y:S01]  /*4240*/  LEA.HI.X.SX32 R127, R101, R165.reuse, 0x1, P5 ;  /* 0x000000a5657f7211 */ /* 0x080fe200028f0eff */
[C---:B------:R-:W-:Y:S01]  /*4250*/  IMAD R97, R29.reuse, 0x87, RZ ;  /* 0x000000871d617824 */ /* 0x040fe200078e02ff */
[----:B------:R1:W-:Y:S01]  /*4260*/  STS.U16 [R247+0xe000], R99 ;  /* 0x00e00063f7007388 */ /* 0x0003e20000000400 */
[----:B------:R-:W-:Y:S01]  /*4270*/  IMAD R156, R29, 0x13c, RZ ;  /* 0x0000013c1d9c7824 */ /* 0x000fe200078e02ff */
[-C--:B------:R-:W-:Y:S01]  /*4280*/  IADD3 R118, P6, R119, R164.reuse, RZ ;  /* 0x000000a477767210 */ /* 0x080fe20007fde0ff */
[----:B------:R-:W-:Y:S01]  /*4290*/  IMAD R110, R29, 0x14e, RZ ;  /* 0x0000014e1d6e7824 */ /* 0x000fe200078e02ff */
[-C--:B------:R-:W-:Y:S01]  /*42a0*/  IADD3 R160, P1, R161, R164.reuse, RZ ;  /* 0x000000a4a1a07210 */ /* 0x080fe20007f3e0ff */
[C---:B------:R-:W-:Y:S01]  /*42b0*/  IMAD R152, R29.reuse, 0x15c, RZ ;  /* 0x0000015c1d987824 */ /* 0x040fe200078e02ff */
[-C--:B------:R-:W-:Y:S01]  /*42c0*/  IADD3 R116, P2, R116, R164.reuse, RZ ;  /* 0x000000a474747210 */ /* 0x080fe20007f5e0ff */
[C---:B------:R-:W-:Y:S01]  /*42d0*/  IMAD R112, R29.reuse, 0x13e, RZ ;  /* 0x0000013e1d707824 */ /* 0x040fe200078e02ff */
[-C--:B0-----:R-:W-:Y:S01]  /*42e0*/  IADD3 R120, P5, R252, R164.reuse, RZ ;  /* 0x000000a4fc787210 */ /* 0x081fe20007fbe0ff */
[C---:B------:R-:W-:Y:S01]  /*42f0*/  IMAD R154, R29.reuse, 0x14c, RZ ;  /* 0x0000014c1d9a7824 */ /* 0x040fe200078e02ff */
[-C--:B------:R-:W-:Y:S01]  /*4300*/  LEA.HI.X.SX32 R125, R100, R165.reuse, 0x1, P3 ;  /* 0x000000a5647d7211 */ /* 0x080fe200018f0eff */
[----:B-1----:R-:W-:Y:S01]  /*4310*/  IMAD R99, R29, 0x77, RZ ;  /* 0x000000771d637824 */ /* 0x002fe200078e02ff */
[-C--:B------:R-:W-:Y:S01]  /*4320*/  IADD3 R134, P0, R113, R164.reuse, RZ ;  /* 0x000000a471867210 */ /* 0x080fe20007f1e0ff */
[----:B------:R-:W-:Y:S01]  /*4330*/  IMAD R108, R29, 0x15e, RZ ;  /* 0x0000015e1d6c7824 */ /* 0x000fe200078e02ff */
[-C--:B------:R-:W-:Y:S01]  /*4340*/  LEA.HI.X.SX32 R129, R103, R165.reuse, 0x1, P4 ;  /* 0x000000a567817211 */ /* 0x080fe200020f0eff */
[----:B------:R-:W-:Y:S01]  /*4350*/  IMAD R114, R29, 0x12e, RZ ;  /* 0x0000012e1d727824 */ /* 0x000fe200078e02ff */
[-C--:B------:R-:W-:Y:S01]  /*4360*/  IADD3 R158, P3, R158, R164.reuse, RZ ;  /* 0x000000a49e9e7210 */ /* 0x080fe20007f7e0ff */
[----:B------:R0:W-:Y:S01]  /*4370*/  STS.U16 [R247+0x1c000], R121 ;  /* 0x01c00079f7007388 */ /* 0x0001e20000000400 */
[-C--:B------:R-:W-:Y:S01]  /*4380*/  IADD3 R122, P4, R91, R164.reuse, RZ ;  /* 0x000000a45b7a7210 */ /* 0x080fe20007f9e0ff */
[----:B------:R-:W-:Y:S01]  /*4390*/  IMAD R109, R29, 0xa7, RZ ;  /* 0x000000a71d6d7824 */ /* 0x000fe200078e02ff */
[-C--:B------:R-:W-:Y:S01]  /*43a0*/  LEA.HI.X.SX32 R119, R135, R165.reuse, 0x1, P6 ;  /* 0x000000a587777211 */ /* 0x080fe200030f0eff */
[C---:B------:R-:W-:Y:S01]  /*43b0*/  IMAD R102, R29.reuse, 0x9f, RZ ;  /* 0x0000009f1d667824 */ /* 0x040fe200078e02ff */
[-C--:B------:R-:W-:Y:S01]  /*43c0*/  LEA.HI.X.SX32 R161, R96, R165.reuse, 0x1, P1 ;  /* 0x000000a560a17211 */ /* 0x080fe200008f0eff */
[----:B------:R-:W-:Y:S01]  /*43d0*/  IMAD R142, R29, 0xaf, RZ ;  /* 0x000000af1d8e7824 */ /* 0x000fe200078e02ff */
[-C--:B------:R-:W-:Y:S01]  /*43e0*/  LEA.HI.X.SX32 R117, R95, R165.reuse, 0x1, P2 ;  /* 0x000000a55f757211 */ /* 0x080fe200010f0eff */
[----:B------:R-:W-:Y:S01]  /*43f0*/  IMAD R106, R29, 0x16e, RZ ;  /* 0x0000016e1d6a7824 */ /* 0x000fe200078e02ff */
[-C--:B------:R-:W-:Y:S01]  /*4400*/  LEA.HI.X.SX32 R135, R97, R165.reuse, 0x1, P0 ;  /* 0x000000a561877211 */ /* 0x080fe200000f0eff */
[C---:B------:R-:W-:Y:S01]  /*4410*/  IMAD R94, R29.reuse, 0x97, RZ ;  /* 0x000000971d5e7824 */ /* 0x040fe200078e02ff */
[-C--:B0-----:R-:W-:Y:S01]  /*4420*/  LEA.HI.X.SX32 R121, R98, R165.reuse, 0x1, P5 ;  /* 0x000000a562797211 */ /* 0x081fe200028f0eff */
[C---:B------:R-:W-:Y:S01]  /*4430*/  IMAD R148, R29.reuse, 0x17c, RZ ;  /* 0x0000017c1d947824 */ /* 0x040fe200078e02ff */
[-C--:B------:R-:W-:Y:S01]  /*4440*/  IADD3 R156, P5, R156, R164.reuse, RZ ;  /* 0x000000a49c9c7210 */ /* 0x080fe20007fbe0ff */
[C---:B------:R-:W-:Y:S01]  /*4450*/  IMAD R104, R29.reuse, 0x17e, RZ ;  /* 0x0000017e1d687824 */ /* 0x040fe200078e02ff */
[-C--:B------:R-:W-:Y:S01]  /*4460*/  IADD3 R110, P1, R110, R164.reuse, RZ ;  /* 0x000000a46e6e7210 */ /* 0x080fe20007f3e0ff */
[C---:B------:R-:W-:Y:S01]  /*4470*/  IMAD R144, R29.reuse, 0x19c, RZ ;  /* 0x0000019c1d907824 */ /* 0x040fe200078e02ff */
[-C--:B------:R-:W-:Y:S01]  /*4480*/  IADD3 R152, P2, R152, R164.reuse, RZ ;  /* 0x000000a498987210 */ /* 0x080fe20007f5e0ff */
[C---:B------:R-:W-:Y:S01]  /*4490*/  IMAD R150, R29.reuse, 0x16c, RZ ;  /* 0x0000016c1d967824 */ /* 0x040fe200078e02ff */
[-C--:B------:R-:W-:Y:S01]  /*44a0*/  LEA.HI.X.SX32 R159, R136, R165.reuse, 0x1, P3 ;  /* 0x000000a5889f7211 */ /* 0x080fe200018f0eff */
[----:B------:R-:W-:Y:S01]  /*44b0*/  IMAD R145, R29, 0xb7, RZ ;  /* 0x000000b71d917824 */ /* 0x000fe200078e02ff */
[-C--:B------:R-:W-:Y:S01]  /*44c0*/  LEA.HI.X.SX32 R123, R99, R165.reuse, 0x1, P4 ;  /* 0x000000a5637b7211 */ /* 0x080fe200020f0eff */
[C---:B------:R-:W-:Y:S01]  /*44d0*/  IMAD R140, R29.reuse, 0x18e, RZ ;  /* 0x0000018e1d8c7824 */ /* 0x040fe200078e02ff */
[-C--:B------:R-:W-:Y:S01]  /*44e0*/  IADD3 R112, P6, R112, R164.reuse, RZ ;  /* 0x000000a470707210 */ /* 0x080fe20007fde0ff */
[C---:B------:R-:W-:Y:S01]  /*44f0*/  IMAD R143, R29.reuse, 0x19e, RZ ;  /* 0x0000019e1d8f7824 */ /* 0x040fe200078e02ff */
[-C--:B------:R-:W-:Y:S01]  /*4500*/  IADD3 R154, P0, R154, R164.reuse, RZ ;  /* 0x000000a49a9a7210 */ /* 0x080fe20007f1e0ff */
[C---:B------:R-:W-:Y:S01]  /*4510*/  IMAD R98, R29.reuse, 0x1ae, RZ ;  /* 0x000001ae1d627824 */ /* 0x040fe200078e02ff */
[-C--:B------:R-:W-:Y:S01]  /*4520*/  IADD3 R108, P3, R108, R164.reuse, RZ ;  /* 0x000000a46c6c7210 */ /* 0x080fe20007f7e0ff */
[C---:B------:R-:W-:Y:S01]  /*4530*/  IMAD R146, R29.reuse, 0x18c, RZ ;  /* 0x0000018c1d927824 */ /* 0x040fe200078e02ff */
[-C--:B------:R-:W-:Y:S01]  /*4540*/  IADD3 R114, P4, R114, R164.reuse, RZ ;  /* 0x000000a472727210 */ /* 0x080fe20007f9e0ff */
[----:B------:R-:W-:Y:S01]  /*4550*/  IMAD R96, R29, 0x1be, RZ ;  /* 0x000001be1d607824 */ /* 0x000fe200078e02ff */
[-C--:B------:R-:W-:Y:S01]  /*4560*/  LEA.HI.X.SX32 R157, R93, R165.reuse, 0x1, P5 ;  /* 0x000000a55d9d7211 */ /* 0x080fe200028f0eff */
[----:B------:R-:W-:Y:S01]  /*4570*/  IMAD R95, R29, 0xdf, RZ ;  /* 0x000000df1d5f7824 */ /* 0x000fe200078e02ff */
[-C--:B------:R-:W-:Y:S01]  /*4580*/  LEA.HI.X.SX32 R111, R109, R165.reuse, 0x1, P1 ;  /* 0x000000a56d6f7211 */ /* 0x080fe200008f0eff */
[----:B------:R0:W-:Y:S01]  /*4590*/  STS.U16 [R247+0x1d000], R14 ;  /* 0x01d0000ef7007388 */ /* 0x0001e20000000400 */
[-C--:B------:R-:W-:Y:S01]  /*45a0*/  LEA.HI.X.SX32 R153, R92, R165.reuse, 0x1, P2 ;  /* 0x000000a55c997211 */ /* 0x080fe200010f0eff */
[C---:B------:R-:W-:Y:S01]  /*45b0*/  IMAD R92, R29.reuse, 0xbf, RZ ;  /* 0x000000bf1d5c7824 */ /* 0x040fe200078e02ff */
[----:B------:R-:W-:Y:S01]  /*45c0*/  IADD3 R106, P5, R106, R164, RZ ;  /* 0x000000a46a6a7210 */ /* 0x000fe20007fbe0ff */
[----:B------:R-:W-:Y:S01]  /*45d0*/  IMAD R136, R29, 0x1ec, RZ ;  /* 0x000001ec1d887824 */ /* 0x000fe200078e02ff */
[-C--:B------:R-:W-:Y:S01]  /*45e0*/  LEA.HI.X.SX32 R113, R102, R165.reuse, 0x1, P6 ;  /* 0x000000a566717211 */ /* 0x080fe200030f0eff */
[----:B------:R-:W2:Y:S01]  /*45f0*/  LDG.E.U16 R118, [R118.64] ;  /* 0x0000000476767981 */ /* 0x000ea2000c1e1500 */
[----:B------:R-:W-:-:S02]  /*4600*/  LEA.HI.X.SX32 R155, R137, R165, 0x1, P0 ;  /* 0x000000a5899b7211 */ /* 0x000fc400000f0eff */
[-C--:B------:R-:W-:Y:S01]  /*4610*/  LEA.HI.X.SX32 R109, R142, R165.reuse, 0x1, P3 ;  /* 0x000000a58e6d7211 */ /* 0x080fe200018f0eff */
[----:B------:R-:W2:Y:S01]  /*4620*/  LDG.E.U16 R160, [R160.64] ;  /* 0x00000004a0a07981 */ /* 0x000ea2000c1e1500 */
[-C--:B------:R-:W-:Y:S02]  /*4630*/  LEA.HI.X.SX32 R115, R94, R165.reuse, 0x1, P4 ;  /* 0x000000a55e737211 */ /* 0x080fe400020f0eff */
[-C--:B------:R-:W-:Y:S01]  /*4640*/  IADD3 R148, P6, R148, R164.reuse, RZ ;  /* 0x000000a494947210 */ /* 0x080fe20007fde0ff */
[----:B------:R-:W-:Y:S01]  /*4650*/  IMAD R93, R29, 0x1fc, RZ ;  /* 0x000001fc1d5d7824 */ /* 0x000fe200078e02ff */
[-C--:B------:R-:W-:Y:S01]  /*4660*/  IADD3 R104, P0, R104, R164.reuse, RZ ;  /* 0x000000a468687210 */ /* 0x080fe20007f1e0ff */
[----:B------:R-:W2:Y:S01]  /*4670*/  LDG.E.U16 R158, [R158.64] ;  /* 0x000000049e9e7981 */ /* 0x000ea2000c1e1500 */
[-C--:B------:R-:W-:Y:S02]  /*4680*/  IADD3 R144, P3, R144, R164.reuse, RZ ;  /* 0x000000a490907210 */ /* 0x080fe40007f7e0ff */
[-C--:B------:R-:W-:Y:S01]  /*4690*/  IADD3 R150, P4, R150, R164.reuse, RZ ;  /* 0x000000a496967210 */ /* 0x080fe20007f9e0ff */
[----:B------:R-:W2:Y:S01]  /*46a0*/  LDG.E.U16 R156, [R156.64] ;  /* 0x000000049c9c7981 */ /* 0x000ea2000c1e1500 */
[-C--:B------:R-:W-:Y:S01]  /*46b0*/  LEA.HI.X.SX32 R107, R145, R165.reuse, 0x1, P5 ;  /* 0x000000a5916b7211 */ /* 0x080fe200028f0eff */
[C---:B------:R-:W-:Y:S01]  /*46c0*/  IMAD R142, R29.reuse, 0x1ac, RZ ;  /* 0x000001ac1d8e7824 */ /* 0x040fe200078e02ff */
[-C--:B------:R-:W-:Y:S01]  /*46d0*/  LEA.HI.X.SX32 R149, R86, R165.reuse, 0x1, P6 ;  /* 0x000000a556957211 */ /* 0x080fe200030f0eff */
[C---:B------:R-:W-:Y:S01]  /*46e0*/  IMAD R86, R29.reuse, 0xc7, RZ ;  /* 0x000000c71d567824 */ /* 0x040fe200078e02ff */
[-C--:B------:R-:W-:Y:S01]  /*46f0*/  LEA.HI.X.SX32 R105, R92, R165.reuse, 0x1, P0 ;  /* 0x000000a55c697211 */ /* 0x080fe200000f0eff */
[----:B------:R-:W-:Y:S01]  /*4700*/  IMAD R92, R29, 0xcf, RZ ;  /* 0x000000cf1d5c7824 */ /* 0x000fe200078e02ff */
[-C--:B------:R-:W-:Y:S01]  /*4710*/  LEA.HI.X.SX32 R145, R87, R165.reuse, 0x1, P3 ;  /* 0x000000a557917211 */ /* 0x080fe200018f0eff */
[C---:B------:R-:W-:Y:S01]  /*4720*/  IMAD R87, R29.reuse, 0xd7, RZ ;  /* 0x000000d71d577824 */ /* 0x040fe200078e02ff */
[-C--:B------:R-:W-:Y:S01]  /*4730*/  IADD3 R102, P2, R140, R164.reuse, RZ ;  /* 0x000000a48c667210 */ /* 0x080fe20007f5e0ff */
[----:B------:R-:W-:Y:S01]  /*4740*/  IMAD R140, R29, 0x1bc, RZ ;  /* 0x000001bc1d8c7824 */ /* 0x000fe200078e02ff */
[----:B------:R-:W-:Y:S01]  /*4750*/  LEA.HI.X.SX32 R151, R138, R165, 0x1, P4 ;  /* 0x000000a58a977211 */ /* 0x000fe200020f0eff */
[----:B------:R-:W2:Y:S01]  /*4760*/  LDG.E.U16 R162, [R162.64] ;  /* 0x00000004a2a27981 */ /* 0x000ea2000c1e1500 */
[----:B------:R-:W-:-:S02]  /*4770*/  IADD3 R100, P4, R143, R164, RZ ;  /* 0x000000a48f647210 */ /* 0x000fc40007f9e0ff */
[-C--:B------:R-:W-:Y:S01]  /*4780*/  IADD3 R98, P6, R98, R164.reuse, RZ ;  /* 0x000000a462627210 */ /* 0x080fe20007fde0ff */
[----:B------:R-:W2:Y:S01]  /*4790*/  LDG.E.U16 R132, [R132.64] ;  /* 0x0000000484847981 */ /* 0x000ea2000c1e1500 */
[-C--:B------:R-:W-:Y:S01]  /*47a0*/  IADD3 R146, P1, R146, R164.reuse, RZ ;  /* 0x000000a492927210 */ /* 0x080fe20007f3e0ff */
[C---:B------:R-:W-:Y:S01]  /*47b0*/  IMAD R138, R29.reuse, 0x1cc, RZ ;  /* 0x000001cc1d8a7824 */ /* 0x040fe200078e02ff */
[-C--:B------:R-:W-:Y:S01]  /*47c0*/  IADD3 R142, P5, R142, R164.reuse, RZ ;  /* 0x000000a48e8e7210 */ /* 0x080fe20007fbe0ff */
[C---:B------:R-:W-:Y:S01]  /*47d0*/  IMAD R94, R29.reuse, 0x1ce, RZ ;  /* 0x000001ce1d5e7824 */ /* 0x040fe200078e02ff */
[-C--:B------:R-:W-:Y:S01]  /*47e0*/  LEA.HI.X.SX32 R103, R86, R165.reuse, 0x1, P2 ;  /* 0x000000a556677211 */ /* 0x080fe200010f0eff */
[C---:B------:R-:W-:Y:S01]  /*47f0*/  IMAD R86, R29.reuse, 0x1dc, RZ ;  /* 0x000001dc1d567824 */ /* 0x040fe200078e02ff */
[-C--:B------:R-:W-:Y:S01]  /*4800*/  LEA.HI.X.SX32 R101, R92, R165.reuse, 0x1, P4 ;  /* 0x000000a55c657211 */ /* 0x080fe200020f0eff */
[----:B------:R-:W-:Y:S01]  /*4810*/  IMAD R92, R29, 0x1de, RZ ;  /* 0x000001de1d5c7824 */ /* 0x000fe200078e02ff */
[-C--:B------:R-:W-:Y:S01]  /*4820*/  LEA.HI.X.SX32 R99, R87, R165.reuse, 0x1, P6 ;  /* 0x000000a557637211 */ /* 0x080fe200030f0eff */
[----:B------:R-:W-:Y:S01]  /*4830*/  IMAD R87, R29, 0x1ee, RZ ;  /* 0x000001ee1d577824 */ /* 0x000fe200078e02ff */
[----:B------:R-:W-:Y:S01]  /*4840*/  IADD3 R140, P0, R140, R164, RZ ;  /* 0x000000a48c8c7210 */ /* 0x000fe20007f1e0ff */
[----:B------:R1:W-:Y:S01]  /*4850*/  STS.U16 [R247+0xf000], R16 ;  /* 0x00f00010f7007388 */ /* 0x0003e20000000400 */
[----:B------:R-:W-:-:S02]  /*4860*/  LEA.HI.X.SX32 R147, R139, R165, 0x1, P1 ;  /* 0x000000a58b937211 */ /* 0x000fc400008f0eff */
[-C--:B------:R-:W-:Y:S01]  /*4870*/  IADD3 R96, P1, R96, R164.reuse, RZ ;  /* 0x000000a460607210 */ /* 0x080fe20007f3e0ff */
[----:B0-----:R-:W0:Y:S01]  /*4880*/  S2R R14, SR_TID.X ;  /* 0x00000000000e7919 */ /* 0x001e220000002100 */
[-C--:B------:R-:W-:Y:S02]  /*4890*/  LEA.HI.X.SX32 R143, R141, R165.reuse, 0x1, P5 ;  /* 0x000000a58d8f7211 */ /* 0x080fe400028f0eff */
[----:B------:R-:W-:Y:S01]  /*48a0*/  LEA.HI.X.SX32 R141, R90, R165, 0x1, P0 ;  /* 0x000000a55a8d7211 */ /* 0x000fe200000f0eff */
[----:B------:R-:W2:Y:S01]  /*48b0*/  LDG.E.U16 R154, [R154.64] ;  /* 0x000000049a9a7981 */ /* 0x000ea2000c1e1500 */
[-C--:B------:R-:W-:Y:S02]  /*48c0*/  IADD3 R138, P2, R138, R164.reuse, RZ ;  /* 0x000000a48a8a7210 */ /* 0x080fe40007f5e0ff */
[-C--:B------:R-:W-:Y:S01]  /*48d0*/  IADD3 R94, P3, R94, R164.reuse, RZ ;  /* 0x000000a45e5e7210 */ /* 0x080fe20007f7e0ff */
[----:B------:R-:W2:Y:S01]  /*48e0*/  LDG.E.U16 R152, [R152.64] ;  /* 0x0000000498987981 */ /* 0x000ea2000c1e1500 */
[----:B------:R-:W-:-:S02]  /*48f0*/  IADD3 R86, P4, R86, R164, RZ ;  /* 0x000000a456567210 */ /* 0x000fc40007f9e0ff */
[-C--:B------:R-:W-:Y:S01]  /*4900*/  IADD3 R92, P5, R92, R164.reuse, RZ ;  /* 0x000000a45c5c7210 */ /* 0x080fe20007fbe0ff */
[----:B------:R-:W2:Y:S01]  /*4910*/  LDG.E.U16 R150, [R150.64] ;  /* 0x0000000496967981 */ /* 0x000ea2000c1e1500 */
[-C--:B------:R-:W-:Y:S02]  /*4920*/  IADD3 R136, P6, R136, R164.reuse, RZ ;  /* 0x000000a488887210 */ /* 0x080fe40007fde0ff */
[-C--:B------:R-:W-:Y:S01]  /*4930*/  IADD3 R90, P0, R87, R164.reuse, RZ ;  /* 0x000000a4575a7210 */ /* 0x080fe20007f1e0ff */
[----:B------:R-:W-:Y:S01]  /*4940*/  IMAD R87, R29, 0xe7, RZ ;  /* 0x000000e71d577824 */ /* 0x000fe200078e02ff */
[-C--:B------:R-:W-:Y:S01]  /*4950*/  LEA.HI.X.SX32 R97, R95, R165.reuse, 0x1, P1 ;  /* 0x000000a55f617211 */ /* 0x080fe200008f0eff */
[----:B------:R-:W-:Y:S01]  /*4960*/  IMAD R139, R29, 0xe6, RZ ;  /* 0x000000e61d8b7824 */ /* 0x000fe200078e02ff */
[----:B------:R-:W-:Y:S01]  /*4970*/  IADD3 R164, P1, R93, R164, RZ ;  /* 0x000000a45da47210 */ /* 0x000fe20007f3e0ff */
[C---:B------:R-:W-:Y:S01]  /*4980*/  IMAD R93, R29.reuse, 0xef, RZ ;  /* 0x000000ef1d5d7824 */ /* 0x040fe200078e02ff */
[----:B-1----:R-:W1:Y:S01]  /*4990*/  S2R R16, SR_TID.X ;  /* 0x0000000000107919 */ /* 0x002e620000002100 */
[----:B------:R-:W-:Y:S01]  /*49a0*/  IMAD R29, R29, 0xf7, RZ ;  /* 0x000000f71d1d7824 */ /* 0x000fe200078e02ff */
[----:B------:R-:W-:-:S02]  /*49b0*/  LEA.HI.X.SX32 R95, R87, R165, 0x1, P3 ;  /* 0x000000a5575f7211 */ /* 0x000fc400018f0eff */
[-C--:B------:R-:W-:Y:S01]  /*49c0*/  LEA.HI.X.SX32 R87, R91, R165.reuse, 0x1, P4 ;  /* 0x000000a55b577211 */ /* 0x080fe200020f0eff */
[----:B------:R-:W2:Y:S01]  /*49d0*/  LDG.E.U16 R148, [R148.64] ;  /* 0x0000000494947981 */ /* 0x000ea2000c1e1500 */
[----:B------:R-:W-:-:S03]  /*49e0*/  LEA.HI.X.SX32 R91, R29, R165, 0x1, P0 ;  /* 0x000000a51d5b7211 */ /* 0x000fc600000f0eff */
[----:B------:R-:W2:Y:S01]  /*49f0*/  LDL.LU R29, [R1] ;  /* 0x00000000011d7983 */ /* 0x000ea20000300800 */
[----:B------:R-:W-:Y:S02]  /*4a00*/  MOV R137, c[0x0][0x198] ;  /* 0x0000660000897a02 */ /* 0x000fe40000000f00 */
[----:B0-----:R-:W-:Y:S01]  /*4a10*/  LOP3.LUT R14, R14, 0xff, RZ, 0xc0, !PT ;  /* 0x000000ff0e0e7812 */ /* 0x001fe200078ec0ff */
[----:B------:R-:W3:Y:S04]  /*4a20*/  LDG.E.U16 R146, [R146.64] ;  /* 0x0000000492927981 */ /* 0x000ee8000c1e1500 */
[----:B------:R-:W3:Y:S04]  /*4a30*/  LDG.E.U16 R144, [R144.64] ;  /* 0x0000000490907981 */ /* 0x000ee8000c1e1500 */
[----:B------:R-:W3:Y:S01]  /*4a40*/  LDG.E.U16 R142, [R142.64] ;  /* 0x000000048e8e7981 */ /* 0x000ee2000c1e1500 */
[----:B-1----:R-:W-:-:S03]  /*4a50*/  LOP3.LUT R16, R16, 0xff, RZ, 0xc0, !PT ;  /* 0x000000ff10107812 */ /* 0x002fc600078ec0ff */
[----:B------:R-:W3:Y:S01]  /*4a60*/  LDG.E.U16 R140, [R140.64] ;  /* 0x000000048c8c7981 */ /* 0x000ee2000c1e1500 */
[----:B------:R-:W-:Y:S01]  /*4a70*/  SHF.L.U32 R16, R16, 0x1, RZ ;  /* 0x0000000110107819 */ /* 0x000fe200000006ff */
[----:B------:R-:W-:Y:S01]  /*4a80*/  IMAD R137, R137, 0xf6, RZ ;  /* 0x000000f689897824 */ /* 0x000fe200078e02ff */
[-C--:B------:R-:W-:Y:S01]  /*4a90*/  LEA.HI.X.SX32 R139, R139, R165.reuse, 0x1, P2 ;  /* 0x000000a58b8b7211 */ /* 0x080fe200010f0eff */
[----:B------:R-:W3:Y:S04]  /*4aa0*/  LDG.E.U16 R86, [R86.64] ;  /* 0x0000000456567981 */ /* 0x000ee8000c1e1500 */
[----:B------:R-:W-:Y:S04]  /*4ab0*/  STS.U16 [R16+0x1e000], R13 ;  /* 0x01e0000d10007388 */ /* 0x000fe80000000400 */
[----:B------:R0:W-:Y:S01]  /*4ac0*/  STS.U16 [R16+0x1f000], R21 ;  /* 0x01f0001510007388 */ /* 0x0001e20000000400 */
[----:B------:R-:W-:-:S02]  /*4ad0*/  LEA.HI.X.SX32 R93, R93, R165, 0x1, P5 ;  /* 0x000000a55d5d7211 */ /* 0x000fc400028f0eff */
[-C--:B------:R-:W-:Y:S01]  /*4ae0*/  LEA.HI.X.SX32 R137, R137, R165.reuse, 0x1, P6 ;  /* 0x000000a589897211 */ /* 0x080fe200030f0eff */
[----:B------:R-:W3:Y:S04]  /*4af0*/  LDG.E.U16 R138, [R138.64] ;  /* 0x000000048a8a7981 */ /* 0x000ee8000c1e1500 */
[----:B------:R-:W3:Y:S01]  /*4b00*/  LDG.E.U16 R130, [R130.64] ;  /* 0x0000000482827981 */ /* 0x000ee2000c1e1500 */
[----:B0-----:R-:W-:Y:S02]  /*4b10*/  SHF.L.U32 R21, R14, 0x1, RZ ;  /* 0x000000010e157819 */ /* 0x001fe400000006ff */
[----:B------:R-:W-:Y:S01]  /*4b20*/  LEA.HI.X.SX32 R165, R252, R165, 0x1, P1 ;  /* 0x000000a5fca57211 */ /* 0x000fe200008f0eff */
[----:B------:R-:W3:Y:S01]  /*4b30*/  LDG.E.U16 R136, [R136.64] ;  /* 0x0000000488887981 */ /* 0x000ee2000c1e1500 */
[----:B------:R-:W-:-:S03]  /*4b40*/  LOP3.LUT R14, R21, 0x10, RZ, 0x3c, !PT ;  /* 0x00000010150e7812 */ /* 0x000fc600078e3cff */
[----:B------:R-:W3:Y:S04]  /*4b50*/  LDL.LU R252, [R1+0x204] ;  /* 0x0002040001fc7983 */ /* 0x000ee80000300800 */
[----:B------:R-:W3:Y:S01]  /*4b60*/  LDL.LU R247, [R1+0x200] ;  /* 0x0002000001f77983 */ /* 0x000ee20000300800 */
[----:B------:R-:W-:-:S03]  /*4b70*/  LOP3.LUT R13, R21, 0x20, RZ, 0x3c, !PT ;  /* 0x00000020150d7812 */ /* 0x000fc600078e3cff */
[----:B------:R-:W3:Y:S04]  /*4b80*/  LDG.E.U16 R164, [R164.64] ;  /* 0x00000004a4a47981 */ /* 0x000ee8000c1e1500 */
        /* <DEDUP_REMOVED lines=21> */
[----:B--2---:R0:W-:Y:S04]  /*4ce0*/  STS.U16 [R14+0x1200], R29 ;  /* 0x0012001d0e007388 */ /* 0x0041e80000000400 */
[----:B0-----:R-:W2:Y:S04]  /*4cf0*/  LDL.LU R29, [R1+0x10] ;  /* 0x00001000011d7983 */ /* 0x001ea80000300800 */
[----:B------:R-:W-:Y:S04]  /*4d00*/  STS.U16 [R14+0x10200], R17 ;  /* 0x010200110e007388 */ /* 0x000fe80000000400 */
        /* <DEDUP_REMOVED lines=26> */
[----:B------:R0:W-:Y:S04]  /*4eb0*/  STS.U16 [R14+0xd200], R5 ;  /* 0x00d200050e007388 */ /* 0x0001e80000000400 */
[----:B------:R-:W-:Y:S04]  /*4ec0*/  STS.U16 [R14+0xe200], R198 ;  /* 0x00e200c60e007388 */ /* 0x000fe80000000400 */
[----:B------:R-:W-:Y:S01]  /*4ed0*/  STS.U16 [R14+0xf200], R197 ;  /* 0x00f200c50e007388 */ /* 0x000fe20000000400 */
[----:B0-----:R-:W-:-:S03]  /*4ee0*/  LOP3.LUT R5, R21, 0x30, RZ, 0x3c, !PT ;  /* 0x0000003015057812 */ /* 0x001fc600078e3cff */
[----:B--2---:R-:W-:Y:S04]  /*4ef0*/  STS.U16 [R14+0x200], R29 ;  /* 0x0002001d0e007388 */ /* 0x004fe80000000400 */
[----:B---3--:R-:W-:Y:S04]  /*4f00*/  STS.U16 [R13+0x1400], R252 ;  /* 0x001400fc0d007388 */ /* 0x008fe80000000400 */
        /* <DEDUP_REMOVED lines=30> */
[----:B0-----:R-:W2:Y:S04]  /*50f0*/  LDL.LU R245, [R1+0x1fc] ;  /* 0x0001fc0001f57983 */ /* 0x001ea80000300800 */
[----:B------:R-:W-:Y:S04]  /*5100*/  STS.U16 [R13+0xf400], R174 ;  /* 0x00f400ae0d007388 */ /* 0x000fe80000000400 */
[----:B------:R0:W-:Y:S04]  /*5110*/  STS.U16 [R5+0x600], R236 ;  /* 0x000600ec05007388 */ /* 0x0001e80000000400 */
[----:B0-----:R-:W3:Y:S04]  /*5120*/  LDL.LU R236, [R1+0x1f8] ;  /* 0x0001f80001ec7983 */ /* 0x001ee80000300800 */
[----:B------:R-:W4:Y:S04]  /*5130*/  LDL.LU R29, [R1+0x4] ;  /* 0x00000400011d7983 */ /* 0x000f280000300800 */
        /* <DEDUP_REMOVED lines=22> */
[----:B------:R-:W-:Y:S01]  /*52a0*/  STS.U16 [R5+0x7600], R220 ;  /* 0x007600dc05007388 */ /* 0x000fe20000000400 */
[----:B------:R-:W-:-:S03]  /*52b0*/  LOP3.LUT R6, R21, 0x40, RZ, 0x3c, !PT ;  /* 0x0000004015067812 */ /* 0x000fc600078e3cff */
        /* <DEDUP_REMOVED lines=9> */
[----:B------:R-:W5:Y:S01]  /*5350*/  LDL.LU R18, [R1+0x30] ;  /* 0x0000300001127983 */ /* 0x000f620000300800 */
[----:B0-----:R-:W-:-:S03]  /*5360*/  LOP3.LUT R5, R21, 0x50, RZ, 0x3c, !PT ;  /* 0x0000005015057812 */ /* 0x001fc600078e3cff */
[----:B------:R-:W5:Y:S04]  /*5370*/  LDL.LU R33, [R1+0x2c] ;  /* 0x00002c0001217983 */ /* 0x000f680000300800 */
[----:B------:R-:W5:Y:S04]  /*5380*/  LDL.LU R40, [R1+0x28] ;  /* 0x0000280001287983 */ /* 0x000f680000300800 */
[----:B------:R-:W5:Y:S04]  /*5390*/  LDL.LU R17, [R1+0x24] ;  /* 0x0000240001117983 */ /* 0x000f680000300800 */
[----:B------:R-:W5:Y:S04]  /*53a0*/  LDL.LU R13, [R1+0x20] ;  /* 0x00002000010d7983 */ /* 0x000f680000300800 */
[----:B------:R-:W5:Y:S04]  /*53b0*/  LDL.LU R16, [R1+0x1c] ;  /* 0x00001c0001107983 */ /* 0x000f680000300800 */
[----:B------:R-:W5:Y:S04]  /*53c0*/  LDL.LU R14, [R1+0x18] ;  /* 0x00001800010e7983 */ /* 0x000f680000300800 */
[----:B--2---:R-:W-:Y:S04]  /*53d0*/  STS.U16 [R6+0x2800], R245 ;  /* 0x002800f506007388 */ /* 0x004fe80000000400 */
[----:B------:R-:W-:Y:S04]  /*53e0*/  STS.U16 [R6+0x3800], R240 ;  /* 0x003800f006007388 */ /* 0x000fe80000000400 */
[----:B---3--:R-:W-:Y:S04]  /*53f0*/  STS.U16 [R6+0x4800], R236 ;  /* 0x004800ec06007388 */ /* 0x008fe80000000400 */
        /* <DEDUP_REMOVED lines=21> */
[----:B----4-:R-:W-:Y:S04]  /*5550*/  STS.U16 [R6+0x19800], R52 ;  /* 0x0198003406007388 */ /* 0x010fe80000000400 */
[----:B------:R-:W-:Y:S04]  /*5560*/  STS.U16 [R6+0x1a800], R51 ;  /* 0x01a8003306007388 */ /* 0x000fe80000000400 */
[----:B------:R-:W-:Y:S04]  /*5570*/  STS.U16 [R6+0x1b800], R50 ;  /* 0x01b8003206007388 */ /* 0x000fe80000000400 */
[----:B------:R-:W-:Y:S04]  /*5580*/  STS.U16 [R6+0x1c800], R8 ;  /* 0x01c8000806007388 */ /* 0x000fe80000000400 */
[----:B------:R-:W-:Y:S04]  /*5590*/  STS.U16 [R6+0x1d800], R49 ;  /* 0x01d8003106007388 */ /* 0x000fe80000000400 */
[----:B------:R-:W-:Y:S04]  /*55a0*/  STS.U16 [R6+0x1e800], R200 ;  /* 0x01e800c806007388 */ /* 0x000fe80000000400 */
[----:B------:R-:W-:Y:S04]  /*55b0*/  STS.U16 [R6+0x1f800], R202 ;  /* 0x01f800ca06007388 */ /* 0x000fe80000000400 */
[----:B------:R0:W-:Y:S04]  /*55c0*/  STS.U16 [R5+0xa00], R29 ;  /* 0x000a001d05007388 */ /* 0x0001e80000000400 */
        /* <DEDUP_REMOVED lines=16> */
[----:B-----5:R-:W-:Y:S04]  /*56d0*/  STS.U16 [R5+0x10a00], R203 ;  /* 0x010a00cb05007388 */ /* 0x020fe80000000400 */
        /* <DEDUP_REMOVED lines=21> */
[----:B------:R1:W-:Y:S04]  /*5830*/  STS.U16 [R7+0x5c00], R16 ;  /* 0x005c001007007388 */ /* 0x0003e80000000400 */
[----:B------:R3:W-:Y:S04]  /*5840*/  STS.U16 [R7+0x6c00], R14 ;  /* 0x006c000e07007388 */ /* 0x0007e80000000400 */
[----:B0-----:R-:W4:Y:S04]  /*5850*/  LDL.LU R13, [R1+0x40] ;  /* 0x00004000010d7983 */ /* 0x001f280000300800 */
[----:B-1----:R-:W5:Y:S04]  /*5860*/  LDL.LU R16, [R1+0x3c] ;  /* 0x00003c0001107983 */ /* 0x002f680000300800 */
[----:B---3--:R-:W3:Y:S04]  /*5870*/  LDL.LU R14, [R1+0x38] ;  /* 0x00003800010e7983 */ /* 0x008ee80000300800 */
        /* <DEDUP_REMOVED lines=27> */
[----:B----4-:R-:W-:Y:S04]  /*5a30*/  STS.U16 [R6+0xe00], R13 ;  /* 0x000e000d06007388 */ /* 0x010fe80000000400 */
[----:B-----5:R-:W-:Y:S04]  /*5a40*/  STS.U16 [R6+0x1e00], R16 ;  /* 0x001e001006007388 */ /* 0x020fe80000000400 */
[----:B---3--:R-:W-:Y:S04]  /*5a50*/  STS.U16 [R6+0x2e00], R14 ;  /* 0x002e000e06007388 */ /* 0x008fe80000000400 */
[----:B------:R-:W3:Y:S01]  /*5a60*/  S2R R243, SR_TID.X ;  /* 0x0000000000f37919 */ /* 0x000ee20000002100 */
[----:B------:R-:W-:-:S04]  /*5a70*/  MOV R5, 0x1 ;  /* 0x0000000100057802 */ /* 0x000fc80000000f00 */
[----:B------:R-:W-:Y:S01]  /*5a80*/  ISETP.LE.AND P0, PT, R5, c[0x0][0x1d0], PT ;  /* 0x0000740005007a0c */ /* 0x000fe20003f03270 */
[----:B0-----:R-:W-:Y:S01]  /*5a90*/  CS2R R200, SRZ ;  /* 0x0000000000c87805 */ /* 0x001fe2000001ff00 */
[----:B------:R-:W-:Y:S01]  /*5aa0*/  CS2R R202, SRZ ;  /* 0x0000000000ca7805 */ /* 0x000fe2000001ff00 */
        /* <DEDUP_REMOVED lines=18> */
[----:B-1----:R-:W-:Y:S01]  /*5bd0*/  CS2R R164, SRZ ;  /* 0x0000000000a47805 */ /* 0x002fe2000001ff00 */
        /* <DEDUP_REMOVED lines=27> */
[----:B--2---:R-:W-:Y:S04]  /*5d90*/  STS.U16 [R6+0x3e00], R29 ;  /* 0x003e001d06007388 */ /* 0x004fe80000000400 */
[----:B------:R-:W-:Y:S04]  /*5da0*/  STS.U16 [R6+0x4e00], R3 ;  /* 0x004e000306007388 */ /* 0x000fe80000000400 */
[----:B------:R0:W-:Y:S04]  /*5db0*/  STS.U16 [R6+0x5e00], R2 ;  /* 0x005e000206007388 */ /* 0x0001e80000000400 */
[----:B------:R1:W-:Y:S01]  /*5dc0*/  STS.U16 [R6+0x6e00], R0 ;  /* 0x006e000006007388 */ /* 0x0003e20000000400 */
[----:B0-----:R-:W-:-:S02]  /*5dd0*/  MOV R2, 0x3f800000 ;  /* 0x3f80000000027802 */ /* 0x001fc40000000f00 */
[----:B------:R-:W-:Y:S02]  /*5de0*/  MOV R3, 0xff800000 ;  /* 0xff80000000037802 */ /* 0x000fe40000000f00 */
[----:B-1----:R-:W-:Y:S01]  /*5df0*/  MOV R0, 0xff800000 ;  /* 0xff80000000007802 */ /* 0x002fe20000000f00 */
[----:B------:R0:W-:Y:S04]  /*5e00*/  STL [R1+0xe8], R2 ;  /* 0x0000e80201007387 */ /* 0x0001e80000100800 */
[----:B------:R-:W-:Y:S01]  /*5e10*/  STL [R1+0x100], R0 ;  /* 0x0001000001007387 */ /* 0x000fe20000100800 */
[----:B0-----:R-:W-:-:S03]  /*5e20*/  MOV R2, 0xff800000 ;  /* 0xff80000000027802 */ /* 0x001fc60000000f00 */
[----:B------:R0:W-:Y:S04]  /*5e30*/  STL [R1+0x104], R3 ;  /* 0x0001040301007387 */ /* 0x0001e80000100800 */
[----:B------:R1:W-:Y:S04]  /*5e40*/  STL [R1+0x108], R2 ;  /* 0x0001080201007387 */ /* 0x0003e80000100800 */
[----:B------:R2:W-:Y:S01]  /*5e50*/  STL [R1+0x10c], R0 ;  /* 0x00010c0001007387 */ /* 0x0005e20000100800 */
[----:B0-----:R-:W-:Y:S02]  /*5e60*/  MOV R3, 0x3f800000 ;  /* 0x3f80000000037802 */ /* 0x001fe40000000f00 */
[----:B-1----:R-:W-:-:S03]  /*5e70*/  MOV R2, 0x3f800000 ;  /* 0x3f80000000027802 */ /* 0x002fc60000000f00 */
[----:B------:R-:W-:Y:S01]  /*5e80*/  STL [R1+0xec], R3 ;  /* 0x0000ec0301007387 */ /* 0x000fe20000100800 */
[----:B--2---:R-:W-:-:S03]  /*5e90*/  MOV R0, 0x3f800000 ;  /* 0x3f80000000007802 */ /* 0x004fc60000000f00 */
[----:B------:R-:W-:Y:S04]  /*5ea0*/  STL [R1+0xf0], R2 ;  /* 0x0000f00201007387 */ /* 0x000fe80000100800 */
[----:B------:R-:W-:Y:S04]  /*5eb0*/  STL [R1+0xb0], RZ ;  /* 0x0000b0ff01007387 */ /* 0x000fe80000100800 */
[----:B------:R-:W-:Y:S04]  /*5ec0*/  STL [R1+0xf4], R0 ;  /* 0x0000f40001007387 */ /* 0x000fe80000100800 */
[----:B------:R-:W-:Y:S04]  /*5ed0*/  STL [R1+0xb4], RZ ;  /* 0x0000b4ff01007387 */ /* 0x000fe80000100800 */
        /* <DEDUP_REMOVED lines=40> */
[----:B------:R-:W-:Y:S04]  /*6160*/  STS.U16 [R6+0x7e00], R4 ;  /* 0x007e000406007388 */ /* 0x000fe80000000400 */
[----:B------:R-:W-:Y:S04]  /*6170*/  STL [R1+0x18], RZ ;  /* 0x000018ff01007387 */ /* 0x000fe80000100800 */
[----:B------:R0:W-:Y:S04]  /*6180*/  STS.U16 [R6+0x8e00], R162 ;  /* 0x008e00a206007388 */ /* 0x0001e80000000400 */
[----:B------:R-:W-:Y:S04]  /*6190*/  STL [R1+0x1c], RZ ;  /* 0x00001cff01007387 */ /* 0x000fe80000100800 */
[----:B------:R1:W-:Y:S04]  /*61a0*/  STS.U16 [R6+0x9e00], R132 ;  /* 0x009e008406007388 */ /* 0x0003e80000000400 */
[----:B------:R-:W-:Y:S04]  /*61b0*/  STL [R1], RZ ;  /* 0x000000ff01007387 */ /* 0x000fe80000100800 */
[----:B------:R-:W-:Y:S04]  /*61c0*/  STS.U16 [R6+0xae00], R130 ;  /* 0x00ae008206007388 */ /* 0x000fe80000000400 */
[----:B------:R-:W-:Y:S04]  /*61d0*/  STL [R1+0x4], RZ ;  /* 0x000004ff01007387 */ /* 0x000fe80000100800 */
[----:B------:R-:W-:Y:S04]  /*61e0*/  STS.U16 [R6+0xbe00], R128 ;  /* 0x00be008006007388 */ /* 0x000fe80000000400 */
[----:B------:R-:W-:Y:S04]  /*61f0*/  STL [R1+0x8], RZ ;  /* 0x000008ff01007387 */ /* 0x000fe80000100800 */
[----:B------:R-:W-:Y:S04]  /*6200*/  STS.U16 [R6+0xce00], R126 ;  /* 0x00ce007e06007388 */ /* 0x000fe80000000400 */
[----:B------:R-:W-:Y:S04]  /*6210*/  STL [R1+0xc], RZ ;  /* 0x00000cff01007387 */ /* 0x000fe80000100800 */
[----:B------:R-:W-:Y:S04]  /*6220*/  STS.U16 [R6+0xde00], R124 ;  /* 0x00de007c06007388 */ /* 0x000fe80000000400 */
[----:B------:R-:W-:Y:S04]  /*6230*/  STS.U16 [R6+0xee00], R122 ;  /* 0x00ee007a06007388 */ /* 0x000fe80000000400 */
[----:B------:R-:W-:Y:S04]  /*6240*/  STS.U16 [R6+0xfe00], R120 ;  /* 0x00fe007806007388 */ /* 0x000fe80000000400 */
[----:B------:R2:W-:Y:S04]  /*6250*/  STS.U16 [R6+0x10e00], R134 ;  /* 0x010e008606007388 */ /* 0x0005e80000000400 */
[----:B------:R4:W-:Y:S04]  /*6260*/  STS.U16 [R6+0x11e00], R116 ;  /* 0x011e007406007388 */ /* 0x0009e80000000400 */
[----:B------:R-:W-:Y:S04]  /*6270*/  STS.U16 [R6+0x12e00], R114 ;  /* 0x012e007206007388 */ /* 0x000fe80000000400 */
        /* <DEDUP_REMOVED lines=9> */
[----:B------:R-:W-:Y:S01]  /*6310*/  STS.U16 [R6+0x1ce00], R94 ;  /* 0x01ce005e06007388 */ /* 0x000fe20000000400 */
[----:B0-----:R-:W-:-:S03]  /*6320*/  CS2R R162, SRZ ;  /* 0x0000000000a27805 */ /* 0x001fc6000001ff00 */
[----:B------:R0:W-:Y:S01]  /*6330*/  STS.U16 [R6+0x1de00], R92 ;  /* 0x01de005c06007388 */ /* 0x0001e20000000400 */
[----:B-1----:R-:W-:Y:S01]  /*6340*/  CS2R R132, SRZ ;  /* 0x0000000000847805 */ /* 0x002fe2000001ff00 */
[----:B--2---:R-:W-:Y:S02]  /*6350*/  CS2R R134, SRZ ;  /* 0x0000000000867805 */ /* 0x004fe4000001ff00 */
[----:B------:R-:W-:Y:S01]  /*6360*/  STS.U16 [R6+0x1ee00], R90 ;  /* 0x01ee005a06007388 */ /* 0x000fe20000000400 */
[----:B------:R-:W-:Y:S01]  /*6370*/  CS2R R128, SRZ ;  /* 0x0000000000807805 */ /* 0x000fe2000001ff00 */
[----:B------:R-:W-:Y:S01]  /*6380*/  CS2R R130, SRZ ;  /* 0x0000000000827805 */ /* 0x000fe2000001ff00 */
[----:B------:R-:W-:Y:S01]  /*6390*/  CS2R R124, SRZ ;  /* 0x00000000007c7805 */ /* 0x000fe2000001ff00 */
[----:B------:R1:W-:Y:S01]  /*63a0*/  STS.U16 [R6+0x1fe00], R88 ;  /* 0x01fe005806007388 */ /* 0x0003e20000000400 */
[----:B------:R-:W-:Y:S01]  /*63b0*/  CS2R R126, SRZ ;  /* 0x00000000007e7805 */ /* 0x000fe2000001ff00 */
[----:B------:R-:W-:Y:S01]  /*63c0*/  CS2R R120, SRZ ;  /* 0x0000000000787805 */ /* 0x000fe2000001ff00 */
[----:B------:R-:W-:Y:S01]  /*63d0*/  CS2R R122, SRZ ;  /* 0x00000000007a7805 */ /* 0x000fe2000001ff00 */
[----:B----4-:R-:W-:Y:S01]  /*63e0*/  CS2R R116, SRZ ;  /* 0x0000000000747805 */ /* 0x010fe2000001ff00 */
[----:B-----5:R-:W-:Y:S01]  /*63f0*/  CS2R R112, SRZ ;  /* 0x0000000000707805 */ /* 0x020fe2000001ff00 */
        /* <DEDUP_REMOVED lines=9> */
[----:B0-----:R-:W-:Y:S01]  /*6490*/  CS2R R92, SRZ ;  /* 0x00000000005c7805 */ /* 0x001fe2000001ff00 */
        /* <DEDUP_REMOVED lines=35> */
[----:B---3--:R-:W-:-:S02]  /*66d0*/  SHF.L.U32 R228, R243, 0x1, RZ ;  /* 0x00000001f3e47819 */ /* 0x008fc400000006ff */
[----:B------:R-:W-:Y:S01]  /*66e0*/  SHF.L.U32 R204, R243, 0x5, RZ ;  /* 0x00000005f3cc7819 */ /* 0x000fe200000006ff */
[----:B------:R-:W-:Y:S05]  /*66f0*/  @!P0 BRA `(.L_x_0) ;  /* 0x00004c9000008947 */ /* 0x000fea0003800000 */
[----:B------:R-:W0:Y:S01]  /*6700*/  S2R R238, SR_TID.X ;  /* 0x0000000000ee7919 */ /* 0x000e220000002100 */
[--C-:B------:R-:W-:Y:S01]  /*6710*/  SHF.R.U32.HI R3, RZ, 0x4, R243.reuse ;  /* 0x00000004ff037819 */ /* 0x100fe200000116f3 */
[----:B------:R-:W-:Y:S01]  /*6720*/  CS2R R200, SRZ ;  /* 0x0000000000c87805 */ /* 0x000fe2000001ff00 */
[----:B------:R-:W-:Y:S01]  /*6730*/  LOP3.LUT R6, R243, 0xf, RZ, 0xc0, !PT ;  /* 0x0000000ff3067812 */ /* 0x000fe200078ec0ff */
[----:B------:R-:W-:Y:S01]  /*6740*/  CS2R R202, SRZ ;  /* 0x0000000000ca7805 */ /* 0x000fe2000001ff00 */
[----:B------:R-:W-:Y:S01]  /*6750*/  SGXT.U32 R3, R3, 0x4 ;  /* 0x000000040303781a */ /* 0x000fe20000000000 */
[----:B------:R-:W-:Y:S01]  /*6760*/  CS2R R244, SRZ ;  /* 0x0000000000f47805 */ /* 0x000fe2000001ff00 */
[----:B------:R-:W-:Y:S01]  /*6770*/  MOV R16, c[0x0][0x1b8] ;  /* 0x00006e0000107a02 */ /* 0x000fe20000000f00 */
[----:B------:R-:W-:Y:S01]  /*6780*/  IMAD R6, R6, c[0x0][0x1b4], RZ ;  /* 0x00006d0006067a24 */ /* 0x000fe200078e02ff */
[--C-:B------:R-:W-:Y:S01]  /*6790*/  SHF.R.S32.HI R9, RZ, 0x2, R243.reuse ;  /* 0x00000002ff097819 */ /* 0x100fe200000114f3 */
[----:B------:R-:W-:Y:S01]  /*67a0*/  IMAD R7, R3, c[0x0][0x1b8], RZ ;  /* 0x00006e0003077a24 */ /* 0x000fe200078e02ff */
[----:B------:R-:W-:Y:S01]  /*67b0*/  LOP3.LUT R252, R243, 0x10, RZ, 0xc0, !PT ;  /* 0x00000010f3fc7812 */ /* 0x000fe200078ec0ff */
[----:B------:R-:W-:Y:S01]  /*67c0*/  CS2R R246, SRZ ;  /* 0x0000000000f67805 */ /* 0x000fe2000001ff00 */
[----:B------:R-:W-:Y:S01]  /*67d0*/  SGXT R9, R9, 0x1 ;  /* 0x000000010909781a */ /* 0x000fe20000000200 */
[----:B------:R-:W-:Y:S01]  /*67e0*/  CS2R R196, SRZ ;  /* 0x0000000000c47805 */ /* 0x000fe2000001ff00 */
[----:B------:R-:W-:Y:S01]  /*67f0*/  LEA R8, R16, R7, 0x4 ;  /* 0x0000000710087211 */ /* 0x000fe200078e20ff */
[----:B------:R-:W-:Y:S01]  /*6800*/  CS2R R198, SRZ ;  /* 0x0000000000c67805 */ /* 0x000fe2000001ff00 */
[----:B------:R-:W-:Y:S01]  /*6810*/  LOP3.LUT R10, R9, 0x90, RZ, 0xc0, !PT ;  /* 0x00000090090a7812 */ /* 0x000fe200078ec0ff */
[----:B------:R-:W-:Y:S01]  /*6820*/  CS2R R192, SRZ ;  /* 0x0000000000c07805 */ /* 0x000fe2000001ff00 */
[----:B------:R-:W-:Y:S01]  /*6830*/  CS2R R194, SRZ ;  /* 0x0000000000c27805 */ /* 0x000fe2000001ff00 */
[----:B------:R-:W-:Y:S01]  /*6840*/  CS2R R188, SRZ ;  /* 0x0000000000bc7805 */ /* 0x000fe2000001ff00 */
[----:B------:R-:W-:Y:S01]  /*6850*/  LOP3.LUT R10, R10, 0x60, R204, 0xf8, !PT ;  /* 0x000000600a0a7812 */ /* 0x000fe200078ef8cc */
[----:B------:R-:W-:Y:S01]  /*6860*/  CS2R R190, SRZ ;  /* 0x0000000000be7805 */ /* 0x000fe2000001ff00 */
[----:B------:R-:W-:Y:S01]  /*6870*/  CS2R R184, SRZ ;  /* 0x0000000000b87805 */ /* 0x000fe2000001ff00 */
[----:B0-----:R-:W-:Y:S01]  /*6880*/  LOP3.LUT R234, R238, 0xff, RZ, 0xc0, !PT ;  /* 0x000000ffeeea7812 */ /* 0x001fe200078ec0ff */
[----:B------:R-:W-:Y:S01]  /*6890*/  CS2R R186, SRZ ;  /* 0x0000000000ba7805 */ /* 0x000fe2000001ff00 */
[----:B------:R-:W0:Y:S01]  /*68a0*/  S2R R238, SR_CTAID.Y ;  /* 0x0000000000ee7919 */ /* 0x000e220000002600 */
[----:B------:R-:W-:Y:S01]  /*68b0*/  LOP3.LUT R13, R10, 0x10, R228, 0x78, !PT ;  /* 0x000000100a0d7812 */ /* 0x000fe200078e78e4 */
[----:B------:R-:W-:Y:S01]  /*68c0*/  CS2R R180, SRZ ;  /* 0x0000000000b47805 */ /* 0x000fe2000001ff00 */
[----:B------:R-:W-:Y:S01]  /*68d0*/  IMAD R4, R234, c[0x0][0x1a8], RZ ;  /* 0x00006a00ea047a24 */ /* 0x000fe200078e02ff */
[----:B------:R-:W-:Y:S01]  /*68e0*/  CS2R R182, SRZ ;  /* 0x0000000000b67805 */ /* 0x000fe2000001ff00 */
[----:B------:R-:W-:Y:S01]  /*68f0*/  CS2R R176, SRZ ;  /* 0x0000000000b07805 */ /* 0x000fe2000001ff00 */
[----:B------:R-:W-:Y:S01]  /*6900*/  CS2R R178, SRZ ;  /* 0x0000000000b27805 */ /* 0x000fe2000001ff00 */
[C---:B------:R-:W-:Y:S01]  /*6910*/  IMAD.HI R3, R4.reuse, 0x2, RZ ;  /* 0x0000000204037827 */ /* 0x040fe200078e02ff */
[----:B------:R-:W-:Y:S01]  /*6920*/  SHF.L.U32 R5, R4, 0x1, RZ ;  /* 0x0000000104057819 */ /* 0x000fe200000006ff */
        /* <DEDUP_REMOVED lines=15> */
[----:B0-----:R-:W-:Y:S01]  /*6a20*/  IMAD R0, R238, c[0x0][0x1a0], RZ ;  /* 0x00006800ee007a24 */ /* 0x001fe200078e02ff */
[----:B------:R-:W-:Y:S01]  /*6a30*/  CS2R R146, SRZ ;  /* 0x0000000000927805 */ /* 0x000fe2000001ff00 */
[----:B------:R-:W-:Y:S01]  /*6a40*/  CS2R R140, SRZ ;  /* 0x00000000008c7805 */ /* 0x000fe2000001ff00 */
[----:B------:R-:W-:Y:S01]  /*6a50*/  CS2R R142, SRZ ;  /* 0x00000000008e7805 */ /* 0x000fe2000001ff00 */
[----:B------:R-:W-:Y:S01]  /*6a60*/  CS2R R136, SRZ ;  /* 0x0000000000887805 */ /* 0x000fe2000001ff00 */
[C---:B------:R-:W-:Y:S01]  /*6a70*/  SHF.L.U32 R2, R0.reuse, 0x1, RZ ;  /* 0x0000000100027819 */ /* 0x040fe200000006ff */
[----:B------:R-:W-:Y:S01]  /*6a80*/  IMAD.HI R0, R0, 0x2, RZ ;  /* 0x0000000200007827 */ /* 0x000fe200078e02ff */
[----:B------:R-:W-:Y:S01]  /*6a90*/  CS2R R138, SRZ ;  /* 0x00000000008a7805 */ /* 0x000fe2000001ff00 */
[----:B------:R-:W-:Y:S01]  /*6aa0*/  CS2R R132, SRZ ;  /* 0x0000000000847805 */ /* 0x000fe2000001ff00 */
[----:B------:R-:W-:Y:S01]  /*6ab0*/  IADD3 R214, P0, P1, R5, c[0x0][0x168], R2 ;  /* 0x00005a0005d67a10 */ /* 0x000fe2000791e002 */
[----:B------:R-:W-:Y:S01]  /*6ac0*/  IMAD R2, R238, c[0x0][0x1b0], RZ ;  /* 0x00006c00ee027a24 */ /* 0x000fe200078e02ff */
[----:B------:R-:W-:Y:S01]  /*6ad0*/  SHF.L.U32 R5, R6, 0x1, RZ ;  /* 0x0000000106057819 */ /* 0x000fe200000006ff */
[----:B------:R-:W-:Y:S01]  /*6ae0*/  CS2R R134, SRZ ;  /* 0x0000000000867805 */ /* 0x000fe2000001ff00 */
[----:B------:R-:W-:Y:S01]  /*6af0*/  IADD3.X R215, R3, c[0x0][0x16c], R0, P0, P1 ;  /* 0x00005b0003d77a10 */ /* 0x000fe200007e2400 */
[----:B------:R-:W-:Y:S01]  /*6b00*/  CS2R R128, SRZ ;  /* 0x0000000000807805 */ /* 0x000fe2000001ff00 */
[C---:B------:R-:W-:Y:S01]  /*6b10*/  SHF.L.U32 R4, R2.reuse, 0x1, RZ ;  /* 0x0000000102047819 */ /* 0x040fe200000006ff */
[----:B------:R-:W-:Y:S01]  /*6b20*/  IMAD.HI R2, R2, 0x2, RZ ;  /* 0x0000000202027827 */ /* 0x000fe200078e02ff */
[----:B------:R-:W-:Y:S01]  /*6b30*/  LEA R0, R16, R8, 0x4 ;  /* 0x0000000810007211 */ /* 0x000fe200078e20ff */
[----:B------:R-:W-:Y:S01]  /*6b40*/  STL.64 [R1+0xd0], R214 ;  /* 0x0000d0d601007387 */ /* 0x000fe20000100a00 */
[----:B------:R-:W-:Y:S01]  /*6b50*/  IADD3 R12, P0, P1, R5, c[0x0][0x170], R4 ;  /* 0x00005c00050c7a10 */ /* 0x000fe2000791e004 */
[----:B------:R-:W-:Y:S01]  /*6b60*/  CS2R R130, SRZ ;  /* 0x0000000000827805 */ /* 0x000fe2000001ff00 */
[----:B------:R-:W-:Y:S01]  /*6b70*/  LOP3.LUT R3, R228, 0x10, RZ, 0xc0, !PT ;  /* 0x00000010e4037812 */ /* 0x000fe200078ec0ff */
[----:B------:R-:W-:Y:S01]  /*6b80*/  CS2R R124, SRZ ;  /* 0x00000000007c7805 */ /* 0x000fe2000001ff00 */
[----:B------:R-:W-:Y:S01]  /*6b90*/  LEA R5, R16, R0, 0x4 ;  /* 0x0000000010057211 */ /* 0x000fe200078e20ff */
[----:B------:R-:W-:Y:S01]  /*6ba0*/  CS2R R126, SRZ ;  /* 0x00000000007e7805 */ /* 0x000fe2000001ff00 */
[----:B------:R-:W-:Y:S01]  /*6bb0*/  LOP3.LUT R11, R3, 0xe0, R243, 0xf8, !PT ;  /* 0x000000e0030b7812 */ /* 0x000fe200078ef8f3 */
[----:B------:R-:W-:Y:S01]  /*6bc0*/  IMAD.HI R3, R6, 0x2, RZ ;  /* 0x0000000206037827 */ /* 0x000fe200078e02ff */
[C---:B------:R-:W-:Y:S01]  /*6bd0*/  LEA R9, R16.reuse, R5, 0x4 ;  /* 0x0000000510097211 */ /* 0x040fe200078e20ff */
[----:B------:R-:W-:Y:S01]  /*6be0*/  CS2R R120, SRZ ;  /* 0x0000000000787805 */ /* 0x000fe2000001ff00 */
[----:B------:R-:W-:Y:S01]  /*6bf0*/  LOP3.LUT R4, R243, 0x7, RZ, 0xc0, !PT ;  /* 0x00000007f3047812 */ /* 0x000fe200078ec0ff */
[----:B------:R-:W-:Y:S01]  /*6c00*/  CS2R R122, SRZ ;  /* 0x00000000007a7805 */ /* 0x000fe2000001ff00 */
[----:B------:R-:W-:Y:S01]  /*6c10*/  LEA R6, R16, R9, 0x4 ;  /* 0x0000000910067211 */ /* 0x000fe200078e20ff */
[----:B------:R-:W-:Y:S01]  /*6c20*/  CS2R R116, SRZ ;  /* 0x0000000000747805 */ /* 0x000fe2000001ff00 */
[----:B------:R-:W-:Y:S01]  /*6c30*/  IADD3.X R14, R3, c[0x0][0x174], R2, P0, P1 ;  /* 0x00005d00030e7a10 */ /* 0x000fe200007e2402 */
[----:B------:R-:W-:Y:S01]  /*6c40*/  IMAD R4, R4, 0x210, RZ ;  /* 0x0000021004047824 */ /* 0x000fe200078e02ff */
[CC--:B------:R-:W-:Y:S01]  /*6c50*/  LEA R22, P0, R7.reuse, R12.reuse, 0x1 ;  /* 0x0000000c07167211 */ /* 0x0c0fe200078008ff */
[----:B------:R-:W-:Y:S01]  /*6c60*/  CS2R R118, SRZ ;  /* 0x0000000000767805 */ /* 0x000fe2000001ff00 */
[----:B------:R-:W-:Y:S01]  /*6c70*/  LEA R20, P1, R8, R12, 0x1 ;  /* 0x0000000c08147211 */ /* 0x000fe200078208ff */
[----:B------:R-:W-:Y:S01]  /*6c80*/  CS2R R112, SRZ ;  /* 0x0000000000707805 */ /* 0x000fe2000001ff00 */
[----:B------:R-:W-:Y:S01]  /*6c90*/  LEA R10, R16, R6, 0x4 ;  /* 0x00000006100a7211 */ /* 0x000fe200078e20ff */
[----:B------:R-:W-:Y:S01]  /*6ca0*/  CS2R R114, SRZ ;  /* 0x0000000000727805 */ /* 0x000fe2000001ff00 */
[----:B------:R-:W-:Y:S01]  /*6cb0*/  LEA R18, P2, R0, R12, 0x1 ;  /* 0x0000000c00127211 */ /* 0x000fe200078408ff */
[----:B------:R-:W-:Y:S01]  /*6cc0*/  CS2R R108, SRZ ;  /* 0x00000000006c7805 */ /* 0x000fe2000001ff00 */
[-C--:B------:R-:W-:Y:S01]  /*6cd0*/  LEA.HI.X.SX32 R23, R7, R14.reuse, 0x1, P0 ;  /* 0x0000000e07177211 */ /* 0x080fe200000f0eff */
[----:B------:R-:W-:Y:S01]  /*6ce0*/  CS2R R110, SRZ ;  /* 0x00000000006e7805 */ /* 0x000fe2000001ff00 */
[----:B------:R-:W-:Y:S01]  /*6cf0*/  LOP3.LUT R11, R4, R11, RZ, 0x3c, !PT ;  /* 0x0000000b040b7212 */ /* 0x000fe200078e3cff */
[----:B------:R-:W-:Y:S01]  /*6d00*/  CS2R R104, SRZ ;  /* 0x0000000000687805 */ /* 0x000fe2000001ff00 */
[----:B------:R-:W-:Y:S01]  /*6d10*/  LEA.HI.X.SX32 R21, R8, R14, 0x1, P1 ;  /* 0x0000000e08157211 */ /* 0x000fe200008f0eff */
[----:B------:R0:W-:Y:S01]  /*6d20*/  STL.64 [R1+0x178], R22 ;  /* 0x0001781601007387 */ /* 0x0001e20000100a00 */
[----:B------:R-:W-:Y:S01]  /*6d30*/  LEA R3, R16, R10, 0x4 ;  /* 0x0000000a10037211 */ /* 0x000fe200078e20ff */
[----:B------:R-:W-:Y:S01]  /*6d40*/  CS2R R106, SRZ ;  /* 0x00000000006a7805 */ /* 0x000fe2000001ff00 */
[----:B------:R-:W-:Y:S01]  /*6d50*/  LEA.HI.X.SX32 R19, R0, R14, 0x1, P2 ;  /* 0x0000000e00137211 */ /* 0x000fe200010f0eff */
[----:B------:R1:W-:Y:S01]  /*6d60*/  STL.64 [R1+0x170], R20 ;  /* 0x0001701401007387 */ /* 0x0003e20000100a00 */
[----:B------:R-:W-:Y:S01]  /*6d70*/  LEA R2, R252, R11, 0x8 ;  /* 0x0000000bfc027211 */ /* 0x000fe200078e40ff */
[----:B------:R-:W-:Y:S01]  /*6d80*/  CS2R R100, SRZ ;  /* 0x0000000000647805 */ /* 0x000fe2000001ff00 */
[----:B------:R-:W-:Y:S01]  /*6d90*/  LEA R11, R16, R3, 0x4 ;  /* 0x00000003100b7211 */ /* 0x000fe200078e20ff */
[----:B------:R2:W-:Y:S01]  /*6da0*/  STL.64 [R1+0x168], R18 ;  /* 0x0001681201007387 */ /* 0x0005e20000100a00 */
[----:B------:R-:W-:Y:S01]  /*6db0*/  LEA R252, R252, R13, 0x4 ;  /* 0x0000000dfcfc7211 */ /* 0x000fe200078e20ff */
[----:B------:R-:W-:Y:S01]  /*6dc0*/  CS2R R102, SRZ ;  /* 0x0000000000667805 */ /* 0x000fe2000001ff00 */
[C---:B------:R-:W-:Y:S01]  /*6dd0*/  LEA R0, R16.reuse, R11, 0x4 ;  /* 0x0000000b10007211 */ /* 0x040fe200078e20ff */
[----:B------:R-:W-:Y:S01]  /*6de0*/  CS2R R96, SRZ ;  /* 0x0000000000607805 */ /* 0x000fe2000001ff00 */
[----:B0-----:R-:W-:Y:S01]  /*6df0*/  LEA R22, P0, R5, R12, 0x1 ;  /* 0x0000000c05167211 */ /* 0x001fe200078008ff */
[----:B------:R-:W-:Y:S01]  /*6e00*/  CS2R R98, SRZ ;  /* 0x0000000000627805 */ /* 0x000fe2000001ff00 */
[----:B------:R-:W-:Y:S01]  /*6e10*/  LEA R7, R16, R0, 0x4 ;  /* 0x0000000010077211 */ /* 0x000fe200078e20ff */
[----:B------:R-:W-:Y:S01]  /*6e20*/  CS2R R92, SRZ ;  /* 0x00000000005c7805 */ /* 0x000fe2000001ff00 */
[----:B-1----:R-:W-:Y:S01]  /*6e30*/  LEA R20, P1, R9, R12, 0x1 ;  /* 0x0000000c09147211 */ /* 0x002fe200078208ff */
[----:B------:R-:W-:Y:S01]  /*6e40*/  CS2R R94, SRZ ;  /* 0x00000000005e7805 */ /* 0x000fe2000001ff00 */
[----:B------:R-:W-:Y:S01]  /*6e50*/  LEA.HI.X.SX32 R23, R5, R14, 0x1, P0 ;  /* 0x0000000e05177211 */ /* 0x000fe200000f0eff */
[----:B------:R-:W-:Y:S01]  /*6e60*/  CS2R R88, SRZ ;  /* 0x0000000000587805 */ /* 0x000fe2000001ff00 */
[C---:B--2---:R-:W-:Y:S01]  /*6e70*/  LEA R18, P2, R6.reuse, R12, 0x1 ;  /* 0x0000000c06127211 */ /* 0x044fe200078408ff */
[----:B------:R-:W-:Y:S01]  /*6e80*/  CS2R R90, SRZ ;  /* 0x00000000005a7805 */ /* 0x000fe2000001ff00 */
[-C--:B------:R-:W-:Y:S01]  /*6e90*/  LEA.HI.X.SX32 R21, R9, R14.reuse, 0x1, P1 ;  /* 0x0000000e09157211 */ /* 0x080fe200008f0eff */
[----:B------:R-:W-:Y:S01]  /*6ea0*/  STL.64 [R1+0x160], R22 ;  /* 0x0001601601007387 */ /* 0x000fe20000100a00 */
[----:B------:R-:W-:Y:S01]  /*6eb0*/  LEA.HI.X.SX32 R19, R6, R14, 0x1, P2 ;  /* 0x0000000e06137211 */ /* 0x000fe200010f0eff */
[----:B------:R-:W-:Y:S01]  /*6ec0*/  CS2R R84, SRZ ;  /* 0x0000000000547805 */ /* 0x000fe2000001ff00 */
[C---:B------:R-:W-:Y:S01]  /*6ed0*/  LEA R5, R16.reuse, R7, 0x4 ;  /* 0x0000000710057211 */ /* 0x040fe200078e20ff */
[----:B------:R0:W-:Y:S01]  /*6ee0*/  STL.64 [R1+0x158], R20 ;  /* 0x0001581401007387 */ /* 0x0001e20000100a00 */
[C---:B------:R-:W-:Y:S01]  /*6ef0*/  LEA R8, P2, R11.reuse, R12, 0x1 ;  /* 0x0000000c0b087211 */ /* 0x040fe200078408ff */
[----:B------:R-:W-:Y:S01]  /*6f00*/  CS2R R86, SRZ ;  /* 0x0000000000567805 */ /* 0x000fe2000001ff00 */
[----:B------:R-:W-:Y:S01]  /*6f10*/  LEA R6, R16, R5, 0x4 ;  /* 0x0000000510067211 */ /* 0x000fe200078e20ff */
[----:B------:R1:W-:Y:S01]  /*6f20*/  STL.64 [R1+0x150], R18 ;  /* 0x0001501201007387 */ /* 0x0003e20000100a00 */
[----:B------:R-:W-:Y:S01]  /*6f30*/  LEA.HI.X.SX32 R9, R11, R14, 0x1, P2 ;  /* 0x0000000e0b097211 */ /* 0x000fe200010f0eff */
[----:B------:R-:W-:Y:S01]  /*6f40*/  CS2R R80, SRZ ;  /* 0x0000000000507805 */ /* 0x000fe2000001ff00 */
[----:B------:R-:W-:Y:S01]  /*6f50*/  LOP3.LUT R213, R4, 0x30, R228, 0x78, !PT ;  /* 0x0000003004d57812 */ /* 0x000fe200078e78e4 */
[----:B------:R-:W-:Y:S01]  /*6f60*/  CS2R R82, SRZ ;  /* 0x0000000000527805 */ /* 0x000fe2000001ff00 */
[----:B------:R-:W-:Y:S01]  /*6f70*/  CS2R R76, SRZ ;  /* 0x00000000004c7805 */ /* 0x000fe2000001ff00 */
[----:B------:R-:W-:Y:S01]  /*6f80*/  CS2R R78, SRZ ;  /* 0x00000000004e7805 */ /* 0x000fe2000001ff00 */
[----:B------:R-:W-:Y:S01]  /*6f90*/  CS2R R72, SRZ ;  /* 0x0000000000487805 */ /* 0x000fe2000001ff00 */
[CC--:B0-----:R-:W-:Y:S01]  /*6fa0*/  LEA R20, P0, R10.reuse, R12.reuse, 0x1 ;  /* 0x0000000c0a147211 */ /* 0x0c1fe200078008ff */
[----:B------:R-:W-:Y:S01]  /*6fb0*/  CS2R R74, SRZ ;  /* 0x00000000004a7805 */ /* 0x000fe2000001ff00 */
[----:B------:R-:W-:Y:S01]  /*6fc0*/  CS2R R68, SRZ ;  /* 0x0000000000447805 */ /* 0x000fe2000001ff00 */
[----:B------:R-:W-:Y:S01]  /*6fd0*/  CS2R R70, SRZ ;  /* 0x0000000000467805 */ /* 0x000fe2000001ff00 */
[C---:B-1----:R-:W-:Y:S01]  /*6fe0*/  LEA R18, P1, R3.reuse, R12, 0x1 ;  /* 0x0000000c03127211 */ /* 0x042fe200078208ff */
[----:B------:R-:W-:Y:S01]  /*6ff0*/  CS2R R64, SRZ ;  /* 0x0000000000407805 */ /* 0x000fe2000001ff00 */
[-C--:B------:R-:W-:Y:S01]  /*7000*/  LEA.HI.X.SX32 R21, R10, R14.reuse, 0x1, P0 ;  /* 0x0000000e0a157211 */ /* 0x080fe200000f0eff */
[----:B------:R-:W-:Y:S01]  /*7010*/  CS2R R66, SRZ ;  /* 0x0000000000427805 */ /* 0x000fe2000001ff00 */
[----:B------:R-:W-:Y:S01]  /*7020*/  LEA.HI.X.SX32 R19, R3, R14, 0x1, P1 ;  /* 0x0000000e03137211 */ /* 0x000fe200008f0eff */
[----:B------:R-:W-:Y:S01]  /*7030*/  CS2R R60, SRZ ;  /* 0x00000000003c7805 */ /* 0x000fe2000001ff00 */
[----:B------:R-:W-:Y:S01]  /*7040*/  LEA R3, R16, R6, 0x4 ;  /* 0x0000000610037211 */ /* 0x000fe200078e20ff */
[----:B------:R0:W-:Y:S01]  /*7050*/  STL.64 [R1+0x148], R20 ;  /* 0x0001481401007387 */ /* 0x0001e20000100a00 */
[C---:B------:R-:W-:Y:S01]  /*7060*/  LEA R22, P0, R0.reuse, R12, 0x1 ;  /* 0x0000000c00167211 */ /* 0x040fe200078008ff */
[----:B------:R-:W-:Y:S01]  /*7070*/  CS2R R62, SRZ ;  /* 0x00000000003e7805 */ /* 0x000fe2000001ff00 */
[----:B------:R-:W-:Y:S01]  /*7080*/  CS2R R56, SRZ ;  /* 0x0000000000387805 */ /* 0x000fe2000001ff00 */
[----:B------:R1:W-:Y:S01]  /*7090*/  STL.64 [R1+0x140], R18 ;  /* 0x0001401201007387 */ /* 0x0003e20000100a00 */
[----:B------:R-:W-:Y:S01]  /*70a0*/  LEA.HI.X.SX32 R23, R0, R14, 0x1, P0 ;  /* 0x0000000e00177211 */ /* 0x000fe200000f0eff */
[----:B------:R-:W-:Y:S01]  /*70b0*/  CS2R R58, SRZ ;  /* 0x00000000003a7805 */ /* 0x000fe2000001ff00 */
[----:B------:R-:W-:Y:S01]  /*70c0*/  CS2R R52, SRZ ;  /* 0x0000000000347805 */ /* 0x000fe2000001ff00 */
[----:B------:R2:W-:Y:S01]  /*70d0*/  STL.64 [R1+0x138], R8 ;  /* 0x0001380801007387 */ /* 0x0005e20000100a00 */
[----:B------:R-:W-:Y:S01]  /*70e0*/  CS2R R54, SRZ ;  /* 0x0000000000367805 */ /* 0x000fe2000001ff00 */
[----:B------:R-:W-:Y:S01]  /*70f0*/  CS2R R48, SRZ ;  /* 0x0000000000307805 */ /* 0x000fe2000001ff00 */
[----:B------:R-:W-:Y:S01]  /*7100*/  CS2R R50, SRZ ;  /* 0x0000000000327805 */ /* 0x000fe2000001ff00 */
[-C--:B0-----:R-:W-:Y:S01]  /*7110*/  LEA R20, P1, R7, R12.reuse, 0x1 ;  /* 0x0000000c07147211 */ /* 0x081fe200078208ff */
[----:B------:R0:W-:Y:S01]  /*7120*/  STL.64 [R1+0x130], R22 ;  /* 0x0001301601007387 */ /* 0x0001e20000100a00 */
[----:B------:R-:W-:Y:S01]  /*7130*/  CS2R R44, SRZ ;  /* 0x00000000002c7805 */ /* 0x000fe2000001ff00 */
[----:B------:R-:W-:Y:S01]  /*7140*/  CS2R R46, SRZ ;  /* 0x00000000002e7805 */ /* 0x000fe2000001ff00 */
[----:B-1----:R-:W-:Y:S01]  /*7150*/  LEA R18, P2, R5, R12, 0x1 ;  /* 0x0000000c05127211 */ /* 0x002fe200078408ff */
[----:B------:R-:W-:Y:S01]  /*7160*/  CS2R R40, SRZ ;  /* 0x0000000000287805 */ /* 0x000fe2000001ff00 */
[-C--:B------:R-:W-:Y:S01]  /*7170*/  LEA.HI.X.SX32 R21, R7, R14.reuse, 0x1, P1 ;  /* 0x0000000e07157211 */ /* 0x080fe200008f0eff */
[----:B------:R-:W-:Y:S01]  /*7180*/  CS2R R42, SRZ ;  /* 0x00000000002a7805 */ /* 0x000fe2000001ff00 */
[C---:B--2---:R-:W-:Y:S01]  /*7190*/  LEA R8, R16.reuse, R3, 0x4 ;  /* 0x0000000310087211 */ /* 0x044fe200078e20ff */
[----:B------:R-:W-:Y:S01]  /*71a0*/  CS2R R36, SRZ ;  /* 0x0000000000247805 */ /* 0x000fe2000001ff00 */
[----:B------:R-:W-:Y:S01]  /*71b0*/  LEA.HI.X.SX32 R19, R5, R14, 0x1, P2 ;  /* 0x0000000e05137211 */ /* 0x000fe200010f0eff */
[----:B------:R1:W-:Y:S01]  /*71c0*/  STL.64 [R1+0x128], R20 ;  /* 0x0001281401007387 */ /* 0x0003e20000100a00 */
[----:B------:R-:W-:Y:S01]  /*71d0*/  LEA R0, R16, R8, 0x4 ;  /* 0x0000000810007211 */ /* 0x000fe200078e20ff */
[----:B------:R-:W-:Y:S01]  /*71e0*/  CS2R R38, SRZ ;  /* 0x0000000000267805 */ /* 0x000fe2000001ff00 */
[-C--:B0-----:R-:W-:Y:S01]  /*71f0*/  LEA R22, P0, R6, R12.reuse, 0x1 ;  /* 0x0000000c06167211 */ /* 0x081fe200078008ff */
[----:B------:R0:W-:Y:S01]  /*7200*/  STL.64 [R1+0x120], R18 ;  /* 0x0001201201007387 */ /* 0x0001e20000100a00 */
[----:B------:R-:W-:Y:S01]  /*7210*/  LEA R10, P3, R0, R12, 0x1 ;  /* 0x0000000c000a7211 */ /* 0x000fe200078608ff */
[----:B------:R-:W-:Y:S01]  /*7220*/  CS2R R32, SRZ ;  /* 0x0000000000207805 */ /* 0x000fe2000001ff00 */
[-C--:B------:R-:W-:Y:S01]  /*7230*/  LEA.HI.X.SX32 R23, R6, R14.reuse, 0x1, P0 ;  /* 0x0000000e06177211 */ /* 0x080fe200000f0eff */
[----:B------:R-:W-:Y:S01]  /*7240*/  CS2R R34, SRZ ;  /* 0x0000000000227805 */ /* 0x000fe2000001ff00 */
[----:B------:R-:W-:Y:S01]  /*7250*/  LEA.HI.X.SX32 R11, R0, R14, 0x1, P3 ;  /* 0x0000000e000b7211 */ /* 0x000fe200018f0eff */
[----:B------:R-:W-:Y:S01]  /*7260*/  CS2R R28, SRZ ;  /* 0x00000000001c7805 */ /* 0x000fe2000001ff00 */
[----:B------:R-:W-:Y:S01]  /*7270*/  MOV R0, 0xff800000 ;  /* 0xff80000000007802 */ /* 0x000fe20000000f00 */
[----:B------:R2:W-:Y:S01]  /*7280*/  STL.64 [R1+0x118], R22 ;  /* 0x0001181601007387 */ /* 0x0005e20000100a00 */
[CC--:B-1----:R-:W-:Y:S01]  /*7290*/  LEA R20, P1, R3.reuse, R12.reuse, 0x1 ;  /* 0x0000000c03147211 */ /* 0x0c2fe200078208ff */
[----:B------:R-:W-:Y:S01]  /*72a0*/  CS2R R30, SRZ ;  /* 0x00000000001e7805 */ /* 0x000fe2000001ff00 */
[----:B------:R-:W-:Y:S01]  /*72b0*/  MOV R6, 0x3f800000 ;  /* 0x3f80000000067802 */ /* 0x000fe20000000f00 */
[----:B------:R-:W-:Y:S01]  /*72c0*/  CS2R R24, SRZ ;  /* 0x0000000000187805 */ /* 0x000fe2000001ff00 */
[C---:B0-----:R-:W-:Y:S01]  /*72d0*/  LEA R18, P2, R8.reuse, R12, 0x1 ;  /* 0x0000000c08127211 */ /* 0x041fe200078408ff */
[----:B------:R-:W-:Y:S01]  /*72e0*/  CS2R R26, SRZ ;  /* 0x00000000001a7805 */ /* 0x000fe2000001ff00 */
[-C--:B------:R-:W-:Y:S01]  /*72f0*/  LEA.HI.X.SX32 R21, R3, R14.reuse, 0x1, P1 ;  /* 0x0000000e03157211 */ /* 0x080fe200008f0eff */
[----:B------:R-:W-:Y:S01]  /*7300*/  CS2R R248, SRZ ;  /* 0x0000000000f87805 */ /* 0x000fe2000001ff00 */
[----:B------:R-:W-:Y:S01]  /*7310*/  LEA.HI.X.SX32 R19, R8, R14, 0x1, P2 ;  /* 0x0000000e08137211 */ /* 0x000fe200010f0eff */
[----:B------:R-:W-:Y:S01]  /*7320*/  CS2R R250, SRZ ;  /* 0x0000000000fa7805 */ /* 0x000fe2000001ff00 */
[----:B------:R-:W-:Y:S01]  /*7330*/  MOV R8, 0x3f800000 ;  /* 0x3f80000000087802 */ /* 0x000fe20000000f00 */
[----:B------:R-:W-:Y:S01]  /*7340*/  STL.64 [R1+0x110], R20 ;  /* 0x0001101401007387 */ /* 0x000fe20000100a00 */
[----:B------:R-:W-:Y:S01]  /*7350*/  MOV R7, 0x3f800000 ;  /* 0x3f80000000077802 */ /* 0x000fe20000000f00 */
[----:B--2---:R-:W-:Y:S01]  /*7360*/  CS2R R22, SRZ ;  /* 0x0000000000167805 */ /* 0x004fe2000001ff00 */
[----:B------:R-:W-:Y:S01]  /*7370*/  MOV R5, c[0x0][0x1a4] ;  /* 0x0000690000057a02 */ /* 0x000fe20000000f00 */
[----:B------:R-:W-:Y:S01]  /*7380*/  STL.64 [R1+0x100], R10 ;  /* 0x0001000a01007387 */ /* 0x000fe20000100a00 */
[----:B------:R-:W-:-:S02]  /*7390*/  MOV R3, RZ ;  /* 0x000000ff00037202 */ /* 0x000fc40000000f00 */
[CC--:B------:R-:W-:Y:S01]  /*73a0*/  LEA R204, R5.reuse, R5.reuse, 0x3 ;  /* 0x0000000505cc7211 */ /* 0x0c0fe200078e18ff */
[----:B------:R0:W-:Y:S01]  /*73b0*/  STL.64 [R1+0x108], R18 ;  /* 0x0001081201007387 */ /* 0x0001e20000100a00 */
[C---:B------:R-:W-:Y:S01]  /*73c0*/  IMAD R12, R5.reuse, 0x12, RZ ;  /* 0x00000012050c7824 */ /* 0x040fe200078e02ff */
[C---:B------:R-:W-:Y:S01]  /*73d0*/  LEA R205, R5.reuse, R5, 0x2 ;  /* 0x0000000505cd7211 */ /* 0x040fe200078e10ff */
[C---:B------:R-:W-:Y:S01]  /*73e0*/  IMAD R13, R5.reuse, 0x14, RZ ;  /* 0x00000014050d7824 */ /* 0x040fe200078e02ff */
[----:B------:R-:W-:Y:S01]  /*73f0*/  STL [R1+0xc8], R0 ;  /* 0x0000c80001007387 */ /* 0x000fe20000100800 */
[C---:B------:R-:W-:Y:S01]  /*7400*/  IMAD R14, R5.reuse, 0x16, RZ ;  /* 0x00000016050e7824 */ /* 0x040fe200078e02ff */
[-C--:B------:R-:W-:Y:S01]  /*7410*/  IADD3 R230, P0, R12, R214.reuse, RZ ;  /* 0x000000d60ce67210 */ /* 0x080fe20007f1e0ff */
[----:B------:R-:W-:Y:S01]  /*7420*/  IMAD R206, R5, 0xb, RZ ;  /* 0x0000000b05ce7824 */ /* 0x000fe200078e02ff */
[----:B------:R-:W-:Y:S01]  /*7430*/  STL [R1+0xe8], R6 ;  /* 0x0000e80601007387 */ /* 0x000fe20000100800 */
[-C--:B------:R-:W-:Y:S01]  /*7440*/  IADD3 R224, P5, R13, R214.reuse, RZ ;  /* 0x000000d60de07210 */ /* 0x080fe20007fbe0ff */
[C---:B------:R-:W-:Y:S01]  /*7450*/  IMAD R15, R5.reuse, 0x18, RZ ;  /* 0x00000018050f7824 */ /* 0x040fe200078e02ff */
[-C--:B------:R-:W-:Y:S01]  /*7460*/  IADD3 R218, P1, R14, R214.reuse, RZ ;  /* 0x000000d60eda7210 */ /* 0x080fe20007f3e0ff */
[----:B------:R-:W-:Y:S01]  /*7470*/  STL [R1+0xe4], RZ ;  /* 0x0000e4ff01007387 */ /* 0x000fe20000100800 */
[C---:B0-----:R-:W-:Y:S01]  /*7480*/  IMAD R18, R5.reuse, 0x1c, RZ ;  /* 0x0000001c05127824 */ /* 0x041fe200078e02ff */
[----:B------:R-:W-:Y:S01]  /*7490*/  LEA.HI.X.SX32 R231, R204, R215, 0x1, P0 ;  /* 0x000000d7cce77211 */ /* 0x000fe200000f0eff */
[C---:B------:R-:W-:Y:S01]  /*74a0*/  IMAD R19, R5.reuse, 0x1e, RZ ;  /* 0x0000001e05137824 */ /* 0x040fe200078e02ff */
[----:B------:R0:W-:Y:S01]  /*74b0*/  STL [R1+0xec], R8 ;  /* 0x0000ec0801007387 */ /* 0x0001e20000100800 */
[C---:B------:R-:W-:Y:S01]  /*74c0*/  LEA R207, R5.reuse, R5, 0x1 ;  /* 0x0000000505cf7211 */ /* 0x040fe200078e08ff */
[C---:B------:R-:W-:Y:S01]  /*74d0*/  IMAD R17, R5.reuse, 0x1a, RZ ;  /* 0x0000001a05117824 */ /* 0x040fe200078e02ff */
[-C--:B------:R-:W-:Y:S01]  /*74e0*/  IADD3 R216, P4, R18, R214.reuse, RZ ;  /* 0x000000d612d87210 */ /* 0x080fe20007f9e0ff */
[----:B------:R1:W-:Y:S01]  /*74f0*/  STL [R1+0xf0], R7 ;  /* 0x0000f00701007387 */ /* 0x0003e20000100800 */
[----:B------:R-:W-:Y:S01]  /*7500*/  LEA.HI.X.SX32 R219, R206, R215, 0x1, P1 ;  /* 0x000000d7cedb7211 */ /* 0x000fe200008f0eff */
[----:B------:R-:W-:Y:S01]  /*7510*/  IMAD R9, R5, 0xe, RZ ;  /* 0x0000000e05097824 */ /* 0x000fe200078e02ff */
[-C--:B------:R-:W-:Y:S01]  /*7520*/  IADD3 R12, P0, R19, R214.reuse, RZ ;  /* 0x000000d6130c7210 */ /* 0x080fe20007f1e0ff */
[----:B------:R2:W-:Y:S01]  /*7530*/  STL [R1+0xf4], R6 ;  /* 0x0000f40601007387 */ /* 0x0005e20000100800 */
[----:B------:R-:W-:Y:S01]  /*7540*/  IADD3 R222, P3, R15, R214, RZ ;  /* 0x000000d60fde7210 */ /* 0x000fe20007f7e0ff */
[C---:B------:R-:W-:Y:S01]  /*7550*/  IMAD R208, R5.reuse, 0xd, RZ ;  /* 0x0000000d05d07824 */ /* 0x040fe200078e02ff */
[----:B0-----:R-:W-:Y:S01]  /*7560*/  MOV R8, 0xff800000 ;  /* 0xff80000000087802 */ /* 0x001fe20000000f00 */
[----:B------:R-:W-:Y:S01]  /*7570*/  CS2R R20, SRZ ;  /* 0x0000000000147805 */ /* 0x000fe2000001ff00 */
[----:B------:R-:W-:-:S02]  /*7580*/  SHF.L.U32 R10, R5, 0x1, RZ ;  /* 0x00000001050a7819 */ /* 0x000fc400000006ff */
[----:B-1----:R-:W-:Y:S01]  /*7590*/  MOV R7, 0xff800000 ;  /* 0xff80000000077802 */ /* 0x002fe20000000f00 */
[----:B------:R0:W-:Y:S01]  /*75a0*/  STL [R1+0xd8], R8 ;  /* 0x0000d80801007387 */ /* 0x0001e20000100800 */
[----:B------:R-:W-:Y:S02]  /*75b0*/  IADD3 R220, P2, R17, R214, RZ ;  /* 0x000000d611dc7210 */ /* 0x000fe40007f5e0ff */
[----:B--2---:R-:W-:Y:S01]  /*75c0*/  MOV R6, 0xff800000 ;  /* 0xff80000000067802 */ /* 0x004fe20000000f00 */
[----:B------:R1:W-:Y:S01]  /*75d0*/  STL [R1+0xdc], R7 ;  /* 0x0000dc0701007387 */ /* 0x0003e20000100800 */
[C---:B------:R-:W-:Y:S01]  /*75e0*/  LEA R211, R5.reuse, -R5, 0x3 ;  /* 0x8000000505d37211 */ /* 0x040fe200078e18ff */
[----:B------:R-:W-:Y:S01]  /*75f0*/  CS2R R16, SRZ ;  /* 0x0000000000107805 */ /* 0x000fe2000001ff00 */
[-C--:B------:R-:W-:Y:S01]  /*7600*/  LEA.HI.X.SX32 R221, R208, R215.reuse, 0x1, P2 ;  /* 0x000000d7d0dd7211 */ /* 0x080fe200010f0eff */
[----:B------:R-:W-:Y:S01]  /*7610*/  STL [R1+0xb0], RZ ;  /* 0x0000b0ff01007387 */ /* 0x000fe20000100800 */
[C---:B------:R-:W-:Y:S01]  /*7620*/  SHF.L.U32 R212, R5.reuse, 0x2, RZ ;  /* 0x0000000205d47819 */ /* 0x040fe200000006ff */
[C---:B0-----:R-:W-:Y:S01]  /*7630*/  IMAD R8, R5.reuse, 0xc, RZ ;  /* 0x0000000c05087824 */ /* 0x041fe200078e02ff */
[----:B------:R-:W-:Y:S01]  /*7640*/  SHF.L.U32 R210, R5, 0x3, RZ ;  /* 0x0000000305d27819 */ /* 0x000fe200000006ff */
[----:B------:R0:W-:Y:S01]  /*7650*/  STL [R1+0xe0], R6 ;  /* 0x0000e00601007387 */ /* 0x0001e20000100800 */
[-C--:B------:R-:W-:Y:S01]  /*7660*/  LEA.HI.X.SX32 R217, R9, R215.reuse, 0x1, P4 ;  /* 0x000000d709d97211 */ /* 0x080fe200020f0eff */
[C---:B-1----:R-:W-:Y:S01]  /*7670*/  IMAD R7, R5.reuse, 0x6, RZ ;  /* 0x0000000605077824 */ /* 0x042fe200078e02ff */
[----:B------:R-:W-:Y:S01]  /*7680*/  LEA.HI.X.SX32 R223, R8, R215, 0x1, P3 ;  /* 0x000000d708df7211 */ /* 0x000fe200018f0eff */
[----:B------:R-:W-:Y:S01]  /*7690*/  STL [R1+0xb4], RZ ;  /* 0x0000b4ff01007387 */ /* 0x000fe20000100800 */
[----:B------:R-:W-:-:S02]  /*76a0*/  LEA R209, R5, -R5, 0x4 ;  /* 0x8000000505d17211 */ /* 0x000fc400078e20ff */
[----:B------:R-:W-:Y:S01]  /*76b0*/  SHF.R.S32.HI R11, RZ, 0x6, R243 ;  /* 0x00000006ff0b7819 */ /* 0x000fe200000114f3 */
[----:B------:R-:W-:Y:S01]  /*76c0*/  STL [R1+0xb8], RZ ;  /* 0x0000b8ff01007387 */ /* 0x000fe20000100800 */
[-C--:B------:R-:W-:Y:S01]  /*76d0*/  LEA.HI.X.SX32 R13, R209, R215.reuse, 0x1, P0 ;  /* 0x000000d7d10d7211 */ /* 0x080fe200000f0eff */
[----:B0-----:R-:W-:Y:S01]  /*76e0*/  IMAD R6, R5, 0xa, RZ ;  /* 0x0000000a05067824 */ /* 0x001fe200078e02ff */
[----:B------:R-:W-:Y:S01]  /*76f0*/  SGXT R11, R11, 0x1 ;  /* 0x000000010b0b781a */ /* 0x000fe20000000200 */
[----:B------:R-:W-:Y:S01]  /*7700*/  STL [R1+0xbc], RZ ;  /* 0x0000bcff01007387 */ /* 0x000fe20000100800 */
[----:B------:R-:W-:Y:S02]  /*7710*/  MOV R0, RZ ;  /* 0x000000ff00007202 */ /* 0x000fe40000000f00 */
[C---:B------:R-:W-:Y:S01]  /*7720*/  IADD3 R226, P6, R6.reuse, R214, RZ ;  /* 0x000000d606e27210 */ /* 0x040fe20007fde0ff */
[----:B------:R-:W-:Y:S01]  /*7730*/  STL [R1+0xa0], RZ ;  /* 0x0000a0ff01007387 */ /* 0x000fe20000100800 */
[----:B------:R-:W-:-:S02]  /*7740*/  LEA.HI.X.SX32 R225, R6, R215, 0x1, P5 ;  /* 0x000000d706e17211 */ /* 0x000fc400028f0eff */
[-C--:B------:R-:W-:Y:S01]  /*7750*/  LEA.HI.X.SX32 R227, R205, R215.reuse, 0x1, P6 ;  /* 0x000000d7cde37211 */ /* 0x080fe200030f0eff */
[----:B------:R-:W-:Y:S01]  /*7760*/  STL [R1+0xa4], RZ ;  /* 0x0000a4ff01007387 */ /* 0x000fe20000100800 */
[-C--:B------:R-:W-:Y:S02]  /*7770*/  IADD3 R18, P6, R7, R214.reuse, RZ ;  /* 0x000000d607127210 */ /* 0x080fe40007fde0ff */
[-C--:B------:R-:W-:Y:S01]  /*7780*/  IADD3 R14, P5, R8, R214.reuse, RZ ;  /* 0x000000d6080e7210 */ /* 0x080fe20007fbe0ff */
[----:B------:R-:W-:Y:S01]  /*7790*/  STL [R1+0xa8], RZ ;  /* 0x0000a8ff01007387 */ /* 0x000fe20000100800 */
[-C--:B------:R-:W-:Y:S02]  /*77a0*/  LEA.HI.X.SX32 R19, R207, R215.reuse, 0x1, P6 ;  /* 0x000000d7cf137211 */ /* 0x080fe400030f0eff */
[----:B------:R-:W-:Y:S01]  /*77b0*/  LEA.HI.X.SX32 R15, R7, R215, 0x1, P5 ;  /* 0x000000d7070f7211 */ /* 0x000fe200028f0eff */
[----:B------:R-:W-:Y:S01]  /*77c0*/  STL [R1+0xac], RZ ;  /* 0x0000acff01007387 */ /* 0x000fe20000100800 */
[----:B------:R-:W-:-:S02]  /*77d0*/  IADD3 R204, P6, R10, R214, RZ ;  /* 0x000000d60acc7210 */ /* 0x000fc40007fde0ff */
[C---:B------:R-:W-:Y:S01]  /*77e0*/  LEA R6, P2, R5.reuse, R214, 0x4 ;  /* 0x000000d605067211 */ /* 0x040fe200078420ff */
[----:B------:R-:W-:Y:S01]  /*77f0*/  STL [R1+0x90], RZ ;  /* 0x000090ff01007387 */ /* 0x000fe20000100800 */
[-C--:B------:R-:W-:Y:S02]  /*7800*/  LEA.HI.X.SX32 R205, R5, R215.reuse, 0x1, P6 ;  /* 0x000000d705cd7211 */ /* 0x080fe400030f0eff */
[----:B------:R-:W-:Y:S01]  /*7810*/  LEA.HI.X.SX32 R7, R210, R215, 0x1, P2 ;  /* 0x000000d7d2077211 */ /* 0x000fe200010f0eff */
[----:B------:R-:W-:Y:S01]  /*7820*/  STL [R1+0x94], RZ ;  /* 0x000094ff01007387 */ /* 0x000fe20000100800 */
[----:B------:R-:W-:-:S03]  /*7830*/  LOP3.LUT R4, R11, 0x90, RZ, 0xc0, !PT ;  /* 0x000000900b047812 */ /* 0x000fc600078ec0ff */
[----:B------:R-:W-:Y:S01]  /*7840*/  STL [R1+0x98], RZ ;  /* 0x000098ff01007387 */ /* 0x000fe20000100800 */
[----:B------:R-:W-:-:S03]  /*7850*/  LOP3.LUT R4, R4, 0x17e, R228, 0x78, !PT ;  /* 0x0000017e04047812 */ /* 0x000fc600078e78e4 */
        /* <DEDUP_REMOVED lines=33> */
[----:B------:R-:W-:Y:S04]  /*7a70*/  STL.64 [R1+0x1b0], R230 ;  /* 0x0001b0e601007387 */ /* 0x000fe80000100a00 */
[----:B------:R-:W-:Y:S04]  /*7a80*/  STL.64 [R1+0x1d0], R226 ;  /* 0x0001d0e201007387 */ /* 0x000fe80000100a00 */
[----:B------:R0:W-:Y:S04]  /*7a90*/  STL.64 [R1+0x1a0], R218 ;  /* 0x0001a0da01007387 */ /* 0x0001e80000100a00 */
[----:B------:R-:W-:Y:S04]  /*7aa0*/  STL.64 [R1+0x1a8], R224 ;  /* 0x0001a8e001007387 */ /* 0x000fe80000100a00 */
[----:B------:R1:W-:Y:S01]  /*7ab0*/  STL.64 [R1+0x1e0], R18 ;  /* 0x0001e01201007387 */ /* 0x0003e20000100a00 */
[----:B0-----:R-:W-:-:S03]  /*7ac0*/  IADD3 R218, P1, R9, R214, RZ ;  /* 0x000000d609da7210 */ /* 0x001fc60007f3e0ff */
[----:B------:R0:W-:Y:S01]  /*7ad0*/  STL.64 [R1+0x1c8], R14 ;  /* 0x0001c80e01007387 */ /* 0x0001e20000100a00 */
[----:B------:R-:W-:Y:S01]  /*7ae0*/  CS2R R8, SRZ ;  /* 0x0000000000087805 */ /* 0x000fe2000001ff00 */
[----:B------:R-:W-:Y:S02]  /*7af0*/  LEA.HI.X.SX32 R219, R211, R215, 0x1, P1 ;  /* 0x000000d7d3db7211 */ /* 0x000fe400008f0eff */
[----:B------:R-:W-:Y:S01]  /*7b00*/  STL.64 [R1+0x198], R222 ;  /* 0x000198de01007387 */ /* 0x000fe20000100a00 */
[----:B-1----:R-:W-:-:S03]  /*7b10*/  LEA R18, P5, R5, R214, 0x2 ;  /* 0x000000d605127211 */ /* 0x002fc600078a10ff */
[----:B------:R-:W-:Y:S01]  /*7b20*/  STL.64 [R1+0x190], R220 ;  /* 0x000190dc01007387 */ /* 0x000fe20000100a00 */
[----:B------:R-:W-:-:S03]  /*7b30*/  LEA.HI.X.SX32 R19, R10, R215, 0x1, P5 ;  /* 0x000000d70a137211 */ /* 0x000fc600028f0eff */
[----:B------:R-:W-:Y:S01]  /*7b40*/  STL.64 [R1+0x1c0], R218 ;  /* 0x0001c0da01007387 */ /* 0x000fe20000100a00 */
[----:B0-----:R-:W-:Y:S01]  /*7b50*/  LEA R14, P3, R5, R214, 0x3 ;  /* 0x000000d6050e7211 */ /* 0x001fe200078618ff */
[----:B------:R-:W-:Y:S01]  /*7b60*/  CS2R R10, SRZ ;  /* 0x00000000000a7805 */ /* 0x000fe2000001ff00 */
[----:B------:R-:W-:Y:S01]  /*7b70*/  CS2R R4, SRZ ;  /* 0x0000000000047805 */ /* 0x000fe2000001ff00 */
[----:B------:R-:W-:Y:S01]  /*7b80*/  STL.64 [R1+0x188], R216 ;  /* 0x000188d801007387 */ /* 0x000fe20000100a00 */
[----:B------:R-:W-:-:S03]  /*7b90*/  LEA.HI.X.SX32 R15, R212, R215, 0x1, P3 ;  /* 0x000000d7d40f7211 */ /* 0x000fc600018f0eff */
[----:B------:R0:W-:Y:S04]  /*7ba0*/  STL.64 [R1+0x1f0], R204 ;  /* 0x0001f0cc01007387 */ /* 0x0001e80000100a00 */
[----:B------:R1:W-:Y:S04]  /*7bb0*/  STL.64 [R1+0x1e8], R18 ;  /* 0x0001e81201007387 */ /* 0x0003e80000100a00 */
[----:B------:R2:W-:Y:S04]  /*7bc0*/  STL.64 [R1+0x1d8], R14 ;  /* 0x0001d80e01007387 */ /* 0x0005e80000100a00 */
[----:B------:R3:W-:Y:S01]  /*7bd0*/  STL.64 [R1+0x1b8], R6 ;  /* 0x0001b80601007387 */ /* 0x0007e20000100a00 */
[----:B0-----:R-:W-:-:S03]  /*7be0*/  LOP3.LUT R204, R213, 0x40, RZ, 0x3c, !PT ;  /* 0x00000040d5cc7812 */ /* 0x001fc600078e3cff */
[----:B------:R0:W-:Y:S01]  /*7bf0*/  STL.64 [R1+0x180], R12 ;  /* 0x0001800c01007387 */ /* 0x0001e20000100a00 */
[----:B-1----:R-:W-:-:S03]  /*7c00*/  CS2R R18, SRZ ;  /* 0x0000000000127805 */ /* 0x002fc6000001ff00 */
[----:B------:R1:W-:Y:S01]  /*7c10*/  STL [R1], RZ ;  /* 0x000000ff01007387 */ /* 0x0003e20000100800 */
[----:B--2---:R-:W-:-:S03]  /*7c20*/  CS2R R14, SRZ ;  /* 0x00000000000e7805 */ /* 0x004fc6000001ff00 */
[----:B------:R1:W-:Y:S01]  /*7c30*/  STL [R1+0x4], RZ ;  /* 0x000004ff01007387 */ /* 0x0003e20000100800 */
[----:B---3--:R-:W-:-:S03]  /*7c40*/  CS2R R6, SRZ ;  /* 0x0000000000067805 */ /* 0x008fc6000001ff00 */
[----:B------:R1:W-:Y:S01]  /*7c50*/  STL [R1+0x8], RZ ;  /* 0x000008ff01007387 */ /* 0x0003e20000100800 */
[----:B0-----:R-:W-:-:S03]  /*7c60*/  CS2R R12, SRZ ;  /* 0x00000000000c7805 */ /* 0x001fc6000001ff00 */
[----:B------:R1:W-:Y:S04]  /*7c70*/  STL [R1+0xc], RZ ;  /* 0x00000cff01007387 */ /* 0x0003e80000100800 */
.L_x_2:
[----:B------:R-:W2:Y:S04]  /*7c80*/  LDL.64 R212, [R1+0xd0] ;  /* 0x0000d00001d47983 */ /* 0x000ea80000100a00 */
[----:B------:R-:W3:Y:S04]  /*7c90*/  LDL.64 R210, [R1+0x1f0] ;  /* 0x0001f00001d27983 */ /* 0x000ee80000100a00 */
[----:B------:R-:W4:Y:S04]  /*7ca0*/  LDL.64 R208, [R1+0x1e8] ;  /* 0x0001e80001d07983 */ /* 0x000f280000100a00 */
[----:B------:R-:W5:Y:S04]  /*7cb0*/  LDL.64 R206, [R1+0x1e0] ;  /* 0x0001e00001ce7983 */ /* 0x000f680000100a00 */
[----:B------:R-:W5:Y:S04]  /*7cc0*/  LDL.64 R204, [R1+0x1d8] ;  /* 0x0001d80001cc7983 */ /* 0x000f680000100a00 */
[----:B------:R-:W-:Y:S04]  /*7cd0*/  STL [R1+0x20c], R10 ;  /* 0x00020c0a01007387 */ /* 0x000fe80000100800 */
[----:B------:R-:W-:Y:S04]  /*7ce0*/  STL [R1+0x208], R11 ;  /* 0x0002080b01007387 */ /* 0x000fe80000100800 */
[----:B------:R-:W-:Y:S04]  /*7cf0*/  STL [R1+0x204], R4 ;  /* 0x0002040401007387 */ /* 0x000fe80000100800 */
[----:B------:R-:W-:Y:S04]  /*7d00*/  STL [R1+0x200], R5 ;  /* 0x0002000501007387 */ /* 0x000fe80000100800 */
[----:B------:R-:W-:Y:S04]  /*7d10*/  STL [R1+0x1fc], R6 ;  /* 0x0001fc0601007387 */ /* 0x000fe80000100800 */
[----:B------:R0:W-:Y:S04]  /*7d20*/  STL [R1+0x1f8], R7 ;  /* 0x0001f80701007387 */ /* 0x0001e80000100800 */
[----:B------:R-:W5:Y:S04]  /*7d30*/  LDL.64 R230, [R1+0x1b8] ;  /* 0x0001b80001e67983 */ /* 0x000f680000100a00 */
[----:B------:R-:W5:Y:S04]  /*7d40*/  LDL.64 R216, [R1+0x1b0] ;  /* 0x0001b00001d87983 */ /* 0x000f680000100a00 */
[----:B------:R-:W5:Y:S04]  /*7d50*/  LDL.64 R234, [R1+0x1d0] ;  /* 0x0001d00001ea7983 */ /* 0x000f680000100a00 */
[----:B------:R-:W5:Y:S04]  /*7d60*/  LDL.64 R214, [R1+0x1a8] ;  /* 0x0001a80001d67983 */ /* 0x000f680000100a00 */
[----:B------:R-:W5:Y:S04]  /*7d70*/  LDL.64 R228, [R1+0x1a0] ;  /* 0x0001a00001e47983 */ /* 0x000f680000100a00 */
[----:B------:R-:W5:Y:S04]  /*7d80*/  LDL.64 R232, [R1+0x1c8] ;  /* 0x0001c80001e87983 */ /* 0x000f680000100a00 */
[----:B------:R-:W5:Y:S04]  /*7d90*/  LDL.64 R226, [R1+0x198] ;  /* 0x0001980001e27983 */ /* 0x000f680000100a00 */
[----:B------:R-:W5:Y:S04]  /*7da0*/  LDL.64 R224, [R1+0x190] ;  /* 0x0001900001e07983 */ /* 0x000f680000100a00 */
[----:B0-----:R-:W5:Y:S04]  /*7db0*/  LDL.64 R6, [R1+0x188] ;  /* 0x0001880001067983 */ /* 0x001f680000100a00 */
[----:B------:R-:W5:Y:S04]  /*7dc0*/  LDL.64 R10, [R1+0x1c0] ;  /* 0x0001c000010a7983 */ /* 0x000f680000100a00 */
[----:B------:R-:W5:Y:S01]  /*7dd0*/  LDL.64 R4, [R1+0x180] ;  /* 0x0001800001047983 */ /* 0x000f620000100a00 */
[----:B--2---:R-:W-:-:S04]  /*7de0*/  IMAD.WIDE R212, R3, 0x2, R212 ;  /* 0x0000000203d47825 */ /* 0x004fc800078e02d4 */
[C---:B---3--:R-:W-:Y:S01]  /*7df0*/  IMAD.WIDE R210, R3.reuse, 0x2, R210 ;  /* 0x0000000203d27825 */ /* 0x048fe200078e02d2 */
[----:B------:R0:W2:Y:S03]  /*7e00*/  LDG.E.U16 R222, [R212.64] ;  /* 0x00000004d4de7981 */ /* 0x0000a6000c1e1500 */
[C---:B----4-:R-:W-:Y:S01]  /*7e10*/  IMAD.WIDE R208, R3.reuse, 0x2, R208 ;  /* 0x0000000203d07825 */ /* 0x050fe200078e02d0 */
[----:B------:R3:W4:Y:S03]  /*7e20*/  LDG.E.U16 R221, [R210.64] ;  /* 0x00000004d2dd7981 */ /* 0x000726000c1e1500 */
[C---:B-----5:R-:W-:Y:S01]  /*7e30*/  IMAD.WIDE R206, R3.reuse, 0x2, R206 ;  /* 0x0000000203ce7825 */ /* 0x060fe200078e02ce */
[----:B------:R5:W4:Y:S03]  /*7e40*/  LDG.E.U16 R220, [R208.64] ;  /* 0x00000004d0dc7981 */ /* 0x000b26000c1e1500 */
[C---:B------:R-:W-:Y:S01]  /*7e50*/  IMAD.WIDE R204, R3.reuse, 0x2, R204 ;  /* 0x0000000203cc7825 */ /* 0x040fe200078e02cc */
[----:B------:R1:W4:Y:S04]  /*7e60*/  LDG.E.U16 R219, [R206.64] ;  /* 0x00000004cedb7981 */ /* 0x000328000c1e1500 */
[----:B------:R0:W4:Y:S01]  /*7e70*/  LDG.E.U16 R218, [R204.64] ;  /* 0x00000004ccda7981 */ /* 0x000122000c1e1500 */
[----:B-----5:R-:W-:-:S04]  /*7e80*/  IMAD.WIDE R208, R3, 0x2, R230 ;  /* 0x0000000203d07825 */ /* 0x020fc800078e02e6 */
[----:B-1----:R-:W-:-:S04]  /*7e90*/  IMAD.WIDE R206, R3, 0x2, R216 ;  /* 0x0000000203ce7825 */ /* 0x002fc800078e02d8 */
[----:B0-----:R-:W-:-:S04]  /*7ea0*/  IMAD.WIDE R212, R3, 0x2, R234 ;  /* 0x0000000203d47825 */ /* 0x001fc800078e02ea */
[C---:B------:R-:W-:Y:S01]  /*7eb0*/  IMAD.WIDE R204, R3.reuse, 0x2, R214 ;  /* 0x0000000203cc7825 */ /* 0x040fe200078e02d6 */
[----:B------:R0:W5:Y:S04]  /*7ec0*/  LDG.E.U16 R217, [R212.64] ;  /* 0x00000004d4d97981 */ /* 0x000168000c1e1500 */
[----:B------:R1:W4:Y:S04]  /*7ed0*/  LDG.E.U16 R215, [R208.64] ;  /* 0x00000004d0d77981 */ /* 0x000328000c1e1500 */
[----:B------:R1:W5:Y:S01]  /*7ee0*/  LDG.E.U16 R214, [R206.64] ;  /* 0x00000004ced67981 */ /* 0x000362000c1e1500 */
[----:B---3--:R-:W-:-:S03]  /*7ef0*/  IMAD.WIDE R210, R3, 0x2, R232 ;  /* 0x0000000203d27825 */ /* 0x008fc600078e02e8 */
[----:B0-----:R0:W3:Y:S01]  /*7f00*/  LDG.E.U16 R213, [R204.64] ;  /* 0x00000004ccd57981 */ /* 0x0010e2000c1e1500 */
[----:B-1----:R-:W-:-:S03]  /*7f10*/  IMAD.WIDE R208, R3, 0x2, R228 ;  /* 0x0000000203d07825 */ /* 0x002fc600078e02e4 */
[----:B------:R1:W3:Y:S01]  /*7f20*/  LDG.E.U16 R216, [R210.64] ;  /* 0x00000004d2d87981 */ /* 0x0002e2000c1e1500 */
[----:B------:R-:W-:-:S03]  /*7f30*/  IMAD.WIDE R206, R3, 0x2, R226 ;  /* 0x0000000203ce7825 */ /* 0x000fc600078e02e2 */
[----:B------:R1:W3:Y:S01]  /*7f40*/  LDG.E.U16 R212, [R208.64] ;  /* 0x00000004d0d47981 */ /* 0x0002e2000c1e1500 */
[----:B0-----:R-:W-:-:S03]  /*7f50*/  IMAD.WIDE R204, R3, 0x2, R224 ;  /* 0x0000000203cc7825 */ /* 0x001fc600078e02e0 */
[----:B-1----:R0:W3:Y:S04]  /*7f60*/  LDG.E.U16 R211, [R206.64] ;  /* 0x00000004ced37981 */ /* 0x0020e8000c1e1500 */
[----:B------:R1:W3:Y:S01]  /*7f70*/  LDG.E.U16 R210, [R204.64] ;  /* 0x00000004ccd27981 */ /* 0x0002e2000c1e1500 */
[----:B------:R-:W-:-:S03]  /*7f80*/  IMAD.WIDE R208, R3, 0x2, R10 ;  /* 0x0000000203d07825 */ /* 0x000fc600078e020a */
[----:B------:R-:W1:Y:S01]  /*7f90*/  S2R R223, SR_TID.X ;  /* 0x0000000000df7919 */ /* 0x000e620000002100 */
[----:B0-----:R-:W-:-:S03]  /*7fa0*/  IMAD.WIDE R206, R3, 0x2, R6 ;  /* 0x0000000203ce7825 */ /* 0x001fc600078e0206 */
[----:B------:R-:W3:Y:S01]  /*7fb0*/  LDG.E.U16 R208, [R208.64] ;  /* 0x00000004d0d07981 */ /* 0x000ee2000c1e1500 */
[----:B-1----:R-:W-:-:S03]  /*7fc0*/  IMAD.WIDE R204, R3, 0x2, R4 ;  /* 0x0000000203cc7825 */ /* 0x002fc600078e0204 */
[----:B------:R-:W3:Y:S04]  /*7fd0*/  LDG.E.U16 R206, [R206.64] ;  /* 0x00000004cece7981 */ /* 0x000ee8000c1e1500 */
[----:B------:R-:W3:Y:S04]  /*7fe0*/  LDG.E.U16 R204, [R204.64] ;  /* 0x00000004cccc7981 */ /* 0x000ee8000c1e1500 */
[----:B------:R-:W0:Y:S04]  /*7ff0*/  S2R R237, SR_TID.X ;  /* 0x0000000000ed7919 */ /* 0x000e280000002100 */
[----:B------:R-:W3:Y:S01]  /*8000*/  LDL.64 R10, [R1+0x170] ;  /* 0x00017000010a7983 */ /* 0x000ee20000100a00 */
[----:B------:R-:W-:-:S04]  /*8010*/  LOP3.LUT R223, R223, 0xff, RZ, 0xc0, !PT ;  /* 0x000000ffdfdf7812 */ /* 0x000fc800078ec0ff */
[C---:B------:R-:W-:Y:S02]  /*8020*/  SHF.L.U32 R224, R223.reuse, 0x1, RZ ;  /* 0x00000001dfe07819 */ /* 0x040fe400000006ff */
[C---:B------:R-:W-:Y:S01]  /*8030*/  SHF.L.U32 R5, R223.reuse, 0x1, RZ ;  /* 0x00000001df057819 */ /* 0x040fe200000006ff */
[----:B------:R-:W-:Y:S01]  /*8040*/  BAR.SYNC.DEFER_BLOCKING 0x0 ;  /* 0x0000000000007b1d */ /* 0x000fe20000010000 */
[C---:B------:R-:W-:Y:S02]  /*8050*/  LOP3.LUT R6, R224.reuse, 0x10, RZ, 0x3c, !PT ;  /* 0x00000010e0067812 */ /* 0x040fe400078e3cff */
[----:B------:R-:W-:Y:S02]  /*8060*/  LOP3.LUT R4, R224, 0x20, RZ, 0x3c, !PT ;  /* 0x00000020e0047812 */ /* 0x000fe400078e3cff */
[----:B------:R-:W-:-:S04]  /*8070*/  SHF.L.U32 R223, R223, 0x1, RZ ;  /* 0x00000001dfdf7819 */ /* 0x000fc800000006ff */
[----:B------:R-:W-:Y:S02]  /*8080*/  LOP3.LUT R7, R223, 0x30, RZ, 0x3c, !PT ;  /* 0x00000030df077812 */ /* 0x000fe400078e3cff */
[C---:B0-----:R-:W-:Y:S02]  /*8090*/  SHF.L.U32 R236, R237.reuse, 0x1, RZ ;  /* 0x00000001edec7819 */ /* 0x041fe400000006ff */
[----:B------:R-:W-:-:S05]  /*80a0*/  LOP3.LUT R240, R237, 0x7, RZ, 0xc0, !PT ;  /* 0x00000007edf07812 */ /* 0x000fca00078ec0ff */
[----:B------:R-:W-:-:S05]  /*80b0*/  IMAD R240, R240, 0x210, RZ ;  /* 0x00000210f0f07824 */ /* 0x000fca00078e02ff */
[----:B------:R-:W-:-:S04]  /*80c0*/  LOP3.LUT R240, R240, 0x30, R236, 0x78, !PT ;  /* 0x00000030f0f07812 */ /* 0x000fc800078e78ec */
[----:B------:R-:W-:Y:S01]  /*80d0*/  LOP3.LUT R240, R240, 0x40, RZ, 0x3c, !PT ;  /* 0x00000040f0f07812 */ /* 0x000fe200078e3cff */
[----:B--2---:R-:W-:Y:S04]  /*80e0*/  STS.U16 [R5+0x20000], R222 ;  /* 0x020000de05007388 */ /* 0x004fe80000000400 */
[----:B----4-:R-:W-:Y:S04]  /*80f0*/  STS.U16 [R5+0x21000], R215 ;  /* 0x021000d705007388 */ /* 0x010fe80000000400 */
[----:B------:R-:W-:Y:S04]  /*8100*/  STS.U16 [R6+0x20200], R221 ;  /* 0x020200dd06007388 */ /* 0x000fe80000000400 */
[----:B-----5:R0:W-:Y:S04]  /*8110*/  STS.U16 [R6+0x21200], R214 ;  /* 0x021200d606007388 */ /* 0x0201e80000000400 */
[----:B------:R-:W-:Y:S04]  /*8120*/  STS.U16 [R4+0x20400], R220 ;  /* 0x020400dc04007388 */ /* 0x000fe80000000400 */
[----:B---3--:R1:W-:Y:S01]  /*8130*/  STS.U16 [R4+0x21400], R213 ;  /* 0x021400d504007388 */ /* 0x0083e20000000400 */
[----:B0-----:R-:W-:-:S03]  /*8140*/  LOP3.LUT R6, R223, 0x50, RZ, 0x3c, !PT ;  /* 0x00000050df067812 */ /* 0x001fc600078e3cff */
[----:B------:R-:W-:Y:S01]  /*8150*/  STS.U16 [R7+0x20600], R219 ;  /* 0x020600db07007388 */ /* 0x000fe20000000400 */
[----:B-1----:R-:W-:-:S03]  /*8160*/  LOP3.LUT R4, R223, 0x40, RZ, 0x3c, !PT ;  /* 0x00000040df047812 */ /* 0x002fc600078e3cff */
[----:B------:R-:W-:Y:S04]  /*8170*/  STS.U16 [R7+0x21600], R212 ;  /* 0x021600d407007388 */ /* 0x000fe80000000400 */
[----:B------:R-:W-:Y:S04]  /*8180*/  STS.U16 [R4+0x20800], R218 ;  /* 0x020800da04007388 */ /* 0x000fe80000000400 */
[----:B------:R0:W-:Y:S04]  /*8190*/  STS.U16 [R4+0x21800], R211 ;  /* 0x021800d304007388 */ /* 0x0001e80000000400 */
[----:B------:R-:W-:Y:S01]  /*81a0*/  STS.U16 [R6+0x20a00], R217 ;  /* 0x020a00d906007388 */ /* 0x000fe20000000400 */
[----:B0-----:R-:W-:-:S02]  /*81b0*/  LOP3.LUT R4, R5, 0x60, RZ, 0x3c, !PT ;  /* 0x0000006005047812 */ /* 0x001fc400078e3cff */
[----:B------:R-:W-:Y:S01]  /*81c0*/  LOP3.LUT R5, R5, 0x70, RZ, 0x3c, !PT ;  /* 0x0000007005057812 */ /* 0x000fe200078e3cff */
[----:B------:R-:W-:Y:S04]  /*81d0*/  STS.U16 [R6+0x21a00], R210 ;  /* 0x021a00d206007388 */ /* 0x000fe80000000400 */
[----:B------:R-:W-:Y:S04]  /*81e0*/  STS.U16 [R4+0x20c00], R216 ;  /* 0x020c00d804007388 */ /* 0x000fe80000000400 */
[----:B------:R0:W-:Y:S04]  /*81f0*/  STS.U16 [R4+0x21c00], R206 ;  /* 0x021c00ce04007388 */ /* 0x0001e80000000400 */
[----:B------:R-:W-:Y:S04]  /*8200*/  STS.U16 [R5+0x20e00], R208 ;  /* 0x020e00d005007388 */ /* 0x000fe80000000400 */
[----:B------:R-:W-:Y:S04]  /*8210*/  STS.U16 [R5+0x21e00], R204 ;  /* 0x021e00cc05007388 */ /* 0x000fe80000000400 */
[----:B------:R-:W-:Y:S01]  /*8220*/  BAR.SYNC.DEFER_BLOCKING 0x0 ;  /* 0x0000000000007b1d */ /* 0x000fe20000010000 */
[----:B0-----:R-:W-:-:S05]  /*8230*/  LOP3.LUT R4, R237, 0x7, RZ, 0xc0, !PT ;  /* 0x00000007ed047812 */ /* 0x001fca00078ec0ff */
[----:B------:R-:W-:Y:S01]  /*8240*/  IMAD R4, R4, 0x210, RZ ;  /* 0x0000021004047824 */ /* 0x000fe200078e02ff */
[----:B------:R-:W2:Y:S04]  /*8250*/  LDL.64 R6, [R1+0x160] ;  /* 0x0001600001067983 */ /* 0x000ea80000100a00 */
[----:B------:R-:W-:Y:S01]  /*8260*/  LOP3.LUT R4, R4, 0x30, R236, 0x78, !PT ;  /* 0x0000003004047812 */ /* 0x000fe200078e78ec */
[----:B------:R-:W-:Y:S04]  /*8270*/  LDSM.16.MT88.4 R232, [R2] ;  /* 0x0000000002e8783b */ /* 0x000fe80000004200 */
[----:B------:R-:W0:Y:S04]  /*8280*/  LDSM.16.M88.4 R224, [R4+0x20000] ;  /* 0x0200000004e0783b */ /* 0x000e280000000200 */
[----:B------:R-:W1:Y:S04]  /*8290*/  LDSM.16.M88.4 R204, [R4+0x21000] ;  /* 0x0210000004cc783b */ /* 0x000e680000000200 */
[----:B------:R-:W3:Y:S04]  /*82a0*/  LDSM.16.MT88.4 R212, [R2+0x100] ;  /* 0x0001000002d4783b */ /* 0x000ee80000004200 */
[----:B------:R-:W4:Y:S04]  /*82b0*/  LDSM.16.MT88.4 R228, [R2+0x2000] ;  /* 0x0020000002e4783b */ /* 0x000f280000004200 */
[----:B------:R-:W5:Y:S04]  /*82c0*/  LDSM.16.MT88.4 R208, [R2+0x2100] ;  /* 0x0021000002d0783b */ /* 0x000f680000004200 */
[----:B------:R-:W-:Y:S01]  /*82d0*/  LDSM.16.MT88.4 R236, [R2+0x18000] ;  /* 0x0180000002ec783b */ /* 0x000fe20000004200 */
[C---:B0-----:R-:W-:Y:S08]  /*82e0*/  HMMA.16816.F32 R220, R232.reuse, R224, RZ ;  /* 0x000000e0e8dc723c */ /* 0x041ff000000018ff */
[----:B-1----:R-:W-:Y:S08]  /*82f0*/  HMMA.16816.F32 R232, R232, R204, RZ ;  /* 0x000000cce8e8723c */ /* 0x002ff000000018ff */
[C---:B---3--:R-:W-:Y:S08]  /*8300*/  HMMA.16816.F32 R216, R212.reuse, R224, RZ ;  /* 0x000000e0d4d8723c */ /* 0x048ff000000018ff */
[----:B------:R-:W-:Y:S08]  /*8310*/  HMMA.16816.F32 R212, R212, R204, RZ ;  /* 0x000000ccd4d4723c */ /* 0x000ff000000018ff */
[C---:B----4-:R-:W-:Y:S08]  /*8320*/  HMMA.16816.F32 R220, R228.reuse, R226, R220 ;  /* 0x000000e2e4dc723c */ /* 0x050ff000000018dc */
[----:B------:R-:W-:Y:S01]  /*8330*/  HMMA.16816.F32 R228, R228, R206, R232 ;  /* 0x000000cee4e4723c */ /* 0x000fe200000018e8 */
[----:B------:R-:W-:Y:S07]  /*8340*/  LDSM.16.MT88.4 R232, [R2+0x4000] ;  /* 0x0040000002e8783b */ /* 0x000fee0000004200 */
[C---:B-----5:R-:W-:Y:S01]  /*8350*/  HMMA.16816.F32 R224, R208.reuse, R226, R216 ;  /* 0x000000e2d0e0723c */ /* 0x060fe200000018d8 */
[----:B------:R-:W0:Y:S07]  /*8360*/  LDSM.16.M88.4 R216, [R240+0x20000] ;  /* 0x02000000f0d8783b */ /* 0x000e2e0000000200 */
[----:B------:R-:W-:Y:S01]  /*8370*/  HMMA.16816.F32 R204, R208, R206, R212 ;  /* 0x000000ced0cc723c */ /* 0x000fe200000018d4 */
[----:B------:R-:W1:Y:S04]  /*8380*/  LDSM.16.M88.4 R208, [R240+0x21000] ;  /* 0x02100000f0d0783b */ /* 0x000e680000000200 */
[----:B------:R-:W3:Y:S03]  /*8390*/  LDSM.16.MT88.4 R212, [R2+0x4100] ;  /* 0x0041000002d4783b */ /* 0x000ee60000004200 */
[C---:B0-----:R-:W-:Y:S08]  /*83a0*/  HMMA.16816.F32 R220, R232.reuse, R216, R220 ;  /* 0x000000d8e8dc723c */ /* 0x041ff000000018dc */
[----:B-1----:R-:W-:Y:S01]  /*83b0*/  HMMA.16816.F32 R228, R232, R208, R228 ;  /* 0x000000d0e8e4723c */ /* 0x002fe200000018e4 */
[----:B------:R-:W0:Y:S07]  /*83c0*/  LDSM.16.MT88.4 R232, [R2+0x6000] ;  /* 0x0060000002e8783b */ /* 0x000e2e0000004200 */
[C---:B---3--:R-:W-:Y:S08]  /*83d0*/  HMMA.16816.F32 R224, R212.reuse, R216, R224 ;  /* 0x000000d8d4e0723c */ /* 0x048ff000000018e0 */
[----:B------:R-:W-:Y:S01]  /*83e0*/  HMMA.16816.F32 R204, R212, R208, R204 ;  /* 0x000000d0d4cc723c */ /* 0x000fe200000018cc */
[----:B------:R-:W1:Y:S07]  /*83f0*/  LDSM.16.MT88.4 R212, [R2+0x6100] ;  /* 0x0061000002d4783b */ /* 0x000e6e0000004200 */
[C---:B0-----:R-:W-:Y:S08]  /*8400*/  HMMA.16816.F32 R220, R232.reuse, R218, R220 ;  /* 0x000000dae8dc723c */ /* 0x041ff000000018dc */
[----:B------:R-:W-:Y:S01]  /*8410*/  HMMA.16816.F32 R228, R232, R210, R228 ;  /* 0x000000d2e8e4723c */ /* 0x000fe200000018e4 */
[----:B------:R-:W-:Y:S07]  /*8420*/  LDSM.16.MT88.4 R232, [R2+0x8000] ;  /* 0x0080000002e8783b */ /* 0x000fee0000004200 */
[C---:B-1----:R-:W-:Y:S01]  /*8430*/  HMMA.16816.F32 R216, R212.reuse, R218, R224 ;  /* 0x000000dad4d8723c */ /* 0x042fe200000018e0 */
        /* <DEDUP_REMOVED lines=47> */
[-C--:B-1----:R-:W-:Y:S01]  /*8730*/  HMMA.16816.F32 R220, R232, R212.reuse, R220 ;  /* 0x000000d4e8dc723c */ /* 0x082fe200000018dc */
        /* <DEDUP_REMOVED lines=10> */
[----:B------:R1:W3:Y:S04]  /*87e0*/  LDSM.16.M88.4 R208, [R4+0x21180] ;  /* 0x0211800004d0783b */ /* 0x0002e80000000200 */
[----:B------:R-:W4:Y:S04]  /*87f0*/  LDSM.16.MT88.4 R224, [R2+0x1a000] ;  /* 0x01a0000002e0783b */ /* 0x000f280000004200 */
[----:B-1----:R-:W5:Y:S01]  /*8800*/  LDL.64 R4, [R1+0x158] ;  /* 0x0001580001047983 */ /* 0x002f620000100a00 */
[C---:B0-----:R-:W-:Y:S08]  /*8810*/  HMMA.16816.F32 R220, R236.reuse, R204, R220 ;  /* 0x000000ccecdc723c */ /* 0x041ff000000018dc */
[----:B---3--:R-:W-:Y:S01]  /*8820*/  HMMA.16816.F32 R228, R236, R208, R228 ;  /* 0x000000d0ece4723c */ /* 0x008fe200000018e4 */
[----:B------:R-:W-:Y:S04]  /*8830*/  LDSM.16.M88.4 R236, [R240+0x20180] ;  /* 0x02018000f0ec783b */ /* 0x000fe80000000200 */
[----:B------:R-:W-:Y:S03]  /*8840*/  LDSM.16.M88.4 R240, [R240+0x21180] ;  /* 0x02118000f0f0783b */ /* 0x000fe60000000200 */
[----:B------:R-:W-:Y:S01]  /*8850*/  HMMA.16816.F32 R212, R232, R204, R212 ;  /* 0x000000cce8d4723c */ /* 0x000fe200000018d4 */
[----:B------:R-:W3:Y:S07]  /*8860*/  LDL.64 R204, [R1+0x178] ;  /* 0x0001780001cc7983 */ /* 0x000eee0000100a00 */
[C---:B----4-:R-:W-:Y:S08]  /*8870*/  HMMA.16816.F32 R220, R224.reuse, R206, R220 ;  /* 0x000000cee0dc723c */ /* 0x050ff000000018dc */
[----:B------:R-:W-:Y:S01]  /*8880*/  HMMA.16816.F32 R224, R224, R210, R228 ;  /* 0x000000d2e0e0723c */ /* 0x000fe200000018e4 */
[----:B------:R-:W0:Y:S07]  /*8890*/  LDSM.16.MT88.4 R228, [R2+0x1a100] ;  /* 0x01a1000002e4783b */ /* 0x000e2e0000004200 */
[----:B------:R-:W-:Y:S01]  /*88a0*/  HMMA.16816.F32 R216, R232, R208, R216 ;  /* 0x000000d0e8d8723c */ /* 0x000fe200000018d8 */
[----:B------:R-:W1:Y:S04]  /*88b0*/  LDSM.16.MT88.4 R232, [R2+0x1c000] ;  /* 0x01c0000002e8783b */ /* 0x000e680000004200 */
[----:B------:R-:W4:Y:S03]  /*88c0*/  LDL.64 R208, [R1+0x168] ;  /* 0x0001680001d07983 */ /* 0x000f260000100a00 */
[C---:B0-----:R-:W-:Y:S11]  /*88d0*/  HMMA.16816.F32 R212, R228.reuse, R206, R212 ;  /* 0x000000cee4d4723c */ /* 0x041ff600000018d4 */
[----:B------:R-:W-:Y:S05]  /*88e0*/  @!UPT UIADD3 URZ, URZ, URZ, URZ ;  /* 0x0000003f3f3ff290 */ /* 0x000fea000fffe03f */
[----:B------:R-:W-:Y:S01]  /*88f0*/  HMMA.16816.F32 R216, R228, R210, R216 ;  /* 0x000000d2e4d8723c */ /* 0x000fe200000018d8 */
[----:B------:R-:W4:Y:S04]  /*8900*/  LDL.64 R228, [R1+0x150] ;  /* 0x0001500001e47983 */ /* 0x000f280000100a00 */
[----:B------:R-:W4:Y:S03]  /*8910*/  LDL.64 R210, [R1+0x148] ;  /* 0x0001480001d27983 */ /* 0x000f260000100a00 */
[C---:B-1----:R-:W-:Y:S08]  /*8920*/  HMMA.16816.F32 R220, R232.reuse, R236, R220 ;  /* 0x000000ece8dc723c */ /* 0x042ff000000018dc */
[----:B------:R-:W-:Y:S01]  /*8930*/  HMMA.16816.F32 R224, R232, R240, R224 ;  /* 0x000000f0e8e0723c */ /* 0x000fe200000018e0 */
[----:B------:R-:W4:Y:S04]  /*8940*/  LDL.64 R234, [R1+0x140] ;  /* 0x0001400001ea7983 */ /* 0x000f280000100a00 */
[----:B------:R-:W4:Y:S01]  /*8950*/  LDL.64 R232, [R1+0x110] ;  /* 0x0001100001e87983 */ /* 0x000f220000100a00 */
[----:B---3--:R-:W-:-:S04]  /*8960*/  IMAD.WIDE R206, R0, 0x2, R204 ;  /* 0x0000000200ce7825 */ /* 0x008fc800078e02cc */
[C---:B------:R-:W-:Y:S02]  /*8970*/  IMAD.WIDE R204, R0.reuse, 0x2, R10 ;  /* 0x0000000200cc7825 */ /* 0x040fe400078e020a */
[----:B------:R2:W3:Y:S04]  /*8980*/  LDG.E.U16 R10, [R206.64] ;  /* 0x00000004ce0a7981 */ /* 0x0004e8000c1e1500 */
[----:B------:R5:W3:Y:S01]  /*8990*/  LDG.E.U16 R11, [R204.64] ;  /* 0x00000004cc0b7981 */ /* 0x000ae2000c1e1500 */
[----:B--2---:R-:W-:-:S04]  /*89a0*/  IMAD.WIDE R206, R0, 0x2, R6 ;  /* 0x0000000200ce7825 */ /* 0x004fc800078e0206 */
[C---:B-----5:R-:W-:Y:S02]  /*89b0*/  IMAD.WIDE R204, R0.reuse, 0x2, R4 ;  /* 0x0000000200cc7825 */ /* 0x060fe400078e0204 */
[----:B------:R0:W2:Y:S04]  /*89c0*/  LDG.E.U16 R5, [R206.64] ;  /* 0x00000004ce057981 */ /* 0x0000a8000c1e1500 */
[----:B------:R0:W5:Y:S01]  /*89d0*/  LDG.E.U16 R231, [R204.64] ;  /* 0x00000004cce77981 */ /* 0x000162000c1e1500 */
[----:B----4-:R-:W-:-:S05]  /*89e0*/  IMAD.WIDE R208, R0, 0x2, R208 ;  /* 0x0000000200d07825 */ /* 0x010fca00078e02d0 */
[----:B------:R1:W4:Y:S04]  /*89f0*/  LDG.E.U16 R6, [R208.64] ;  /* 0x00000004d0067981 */ /* 0x000328000c1e1500 */
[----:B0-----:R-:W0:Y:S01]  /*8a00*/  LDSM.16.MT88.4 R204, [R2+0x1c100] ;  /* 0x01c1000002cc783b */ /* 0x001e220000004200 */
[----:B------:R-:W-:-:S04]  /*8a10*/  IMAD.WIDE R228, R0, 0x2, R228 ;  /* 0x0000000200e47825 */ /* 0x000fc800078e02e4 */
[C---:B------:R-:W-:Y:S01]  /*8a20*/  IMAD.WIDE R210, R0.reuse, 0x2, R210 ;  /* 0x0000000200d27825 */ /* 0x040fe200078e02d2 */
[----:B------:R0:W2:Y:S04]  /*8a30*/  LDG.E.U16 R4, [R228.64] ;  /* 0x00000004e4047981 */ /* 0x0000a8000c1e1500 */
[----:B------:R0:W2:Y:S01]  /*8a40*/  LDG.E.U16 R230, [R210.64] ;  /* 0x00000004d2e67981 */ /* 0x0000a2000c1e1500 */
[C---:B-1----:R-:W-:Y:S01]  /*8a50*/  IMAD.WIDE R208, R0.reuse, 0x2, R234 ;  /* 0x0000000200d07825 */ /* 0x042fe200078e02ea */
[C---:B0-----:R-:W-:Y:S02]  /*8a60*/  HMMA.16816.F32 R212, R204.reuse, R236, R212 ;  /* 0x000000ecccd4723c */ /* 0x041fe400000018d4 */
[----:B------:R-:W2:Y:S04]  /*8a70*/  LDL.64 R234, [R1+0x120] ;  /* 0x0001200001ea7983 */ /* 0x000ea80000100a00 */
[----:B------:R0:W2:Y:S02]  /*8a80*/  LDG.E.U16 R229, [R208.64] ;  /* 0x00000004d0e57981 */ /* 0x0000a4000c1e1500 */
[----:B------:R-:W-:Y:S02]  /*8a90*/  HMMA.16816.F32 R216, R204, R240, R216 ;  /* 0x000000f0ccd8723c */ /* 0x000fe400000018d8 */
[----:B------:R-:W2:Y:S04]  /*8aa0*/  LDL.64 R204, [R1+0x138] ;  /* 0x0001380001cc7983 */ /* 0x000ea80000100a00 */
[----:B------:R-:W3:Y:S04]  /*8ab0*/  LDL.64 R206, [R1+0x128] ;  /* 0x0001280001ce7983 */ /* 0x000ee80000100a00 */
[----:B0-----:R-:W0:Y:S04]  /*8ac0*/  LDSM.16.MT88.4 R208, [R2+0x1e000] ;  /* 0x01e0000002d0783b */ /* 0x001e280000004200 */
[----:B------:R-:W3:Y:S04]  /*8ad0*/  LDL.64 R240, [R1+0x108] ;  /* 0x0001080001f07983 */ /* 0x000ee80000100a00 */
[----:B------:R-:W3:Y:S01]  /*8ae0*/  LDL.64 R236, [R1+0x100] ;  /* 0x0001000001ec7983 */ /* 0x000ee20000100a00 */
[C---:B0-----:R-:W-:Y:S08]  /*8af0*/  HMMA.16816.F32 R220, R208.reuse, R238, R220 ;  /* 0x000000eed0dc723c */ /* 0x041ff000000018dc */
[----:B------:R-:W-:Y:S01]  /*8b00*/  HMMA.16816.F32 R224, R208, R242, R224 ;  /* 0x000000f2d0e0723c */ /* 0x000fe200000018e0 */
[----:B------:R-:W3:Y:S04]  /*8b10*/  LDL.64 R210, [R1+0x130] ;  /* 0x0001300001d27983 */ /* 0x000ee80000100a00 */
[----:B------:R-:W4:Y:S01]  /*8b20*/  LDL.64 R208, [R1+0x118] ;  /* 0x0001180001d07983 */ /* 0x000f220000100a00 */
[----:B--2---:R-:W-:-:S05]  /*8b30*/  IMAD.WIDE R204, R0, 0x2, R204 ;  /* 0x0000000200cc7825 */ /* 0x004fca00078e02cc */
[----:B------:R3:W2:Y:S02]  /*8b40*/  LDG.E.U16 R228, [R204.64] ;  /* 0x00000004cce47981 */ /* 0x0006a4000c1e1500 */
[----:B---3--:R-:W-:-:S05]  /*8b50*/  IMAD.WIDE R204, R0, 0x2, R210 ;  /* 0x0000000200cc7825 */ /* 0x008fca00078e02d2 */
[----:B------:R0:W3:Y:S02]  /*8b60*/  LDG.E.U16 R211, [R204.64] ;  /* 0x00000004ccd37981 */ /* 0x0000e4000c1e1500 */
[----:B0-----:R-:W-:-:S05]  /*8b70*/  IMAD.WIDE R204, R0, 0x2, R206 ;  /* 0x0000000200cc7825 */ /* 0x001fca00078e02ce */
[----:B------:R0:W2:Y:S01]  /*8b80*/  LDG.E.U16 R210, [R204.64] ;  /* 0x00000004ccd27981 */ /* 0x0000a2000c1e1500 */
[----:B----4-:R-:W-:-:S04]  /*8b90*/  IMAD.WIDE R208, R0, 0x2, R208 ;  /* 0x0000000200d07825 */ /* 0x010fc800078e02d0 */
[C---:B0-----:R-:W-:Y:S02]  /*8ba0*/  IMAD.WIDE R204, R0.reuse, 0x2, R234 ;  /* 0x0000000200cc7825 */ /* 0x041fe400078e02ea */
[----:B------:R0:W4:Y:S04]  /*8bb0*/  LDG.E.U16 R234, [R208.64] ;  /* 0x00000004d0ea7981 */ /* 0x000128000c1e1500 */
[----:B------:R1:W2:Y:S01]  /*8bc0*/  LDG.E.U16 R235, [R204.64] ;  /* 0x00000004cceb7981 */ /* 0x0002a2000c1e1500 */
[----:B0-----:R-:W-:-:S03]  /*8bd0*/  IMAD.WIDE R208, R0, 0x2, R232 ;  /* 0x0000000200d07825 */ /* 0x001fc600078e02e8 */
[----:B-1----:R-:W0:Y:S04]  /*8be0*/  LDSM.16.MT88.4 R204, [R2+0x1e100] ;  /* 0x01e1000002cc783b */ /* 0x002e280000004200 */
[----:B------:R1:W2:Y:S02]  /*8bf0*/  LDG.E.U16 R233, [R208.64] ;  /* 0x00000004d0e97981 */ /* 0x0002a4000c1e1500 */
[----:B-1----:R-:W-:-:S05]  /*8c00*/  IMAD.WIDE R208, R0, 0x2, R240 ;  /* 0x0000000200d07825 */ /* 0x002fca00078e02f0 */
[----:B------:R1:W2:Y:S02]  /*8c10*/  LDG.E.U16 R232, [R208.64] ;  /* 0x00000004d0e87981 */ /* 0x0002a4000c1e1500 */
[----:B-1----:R-:W-:Y:S02]  /*8c20*/  IMAD.WIDE R208, R0, 0x2, R236 ;  /* 0x0000000200d07825 */ /* 0x002fe400078e02ec */
[----:B------:R-:W1:Y:S04]  /*8c30*/  S2R R237, SR_TID.X ;  /* 0x0000000000ed7919 */ /* 0x000e680000002100 */
[----:B------:R1:W2:Y:S01]  /*8c40*/  LDG.E.U16 R208, [R208.64] ;  /* 0x00000004d0d07981 */ /* 0x0002a2000c1e1500 */
[----:B0-----:R-:W-:Y:S07]  /*8c50*/  HMMA.16816.F32 R240, R204, R242, R216 ;  /* 0x000000f2ccf0723c */ /* 0x001fee00000018d8 */
[----:B-1----:R-:W-:-:S04]  /*8c60*/  SHF.R.S32.HI R219, RZ, 0x6, R237 ;  /* 0x00000006ffdb7819 */ /* 0x002fc800000114ed */
[----:B------:R-:W-:Y:S02]  /*8c70*/  SGXT R219, R219, 0x1 ;  /* 0x00000001dbdb781a */ /* 0x000fe40000000200 */
[----:B------:R-:W-:Y:S02]  /*8c80*/  SHF.L.U32 R7, R237, 0x1, RZ ;  /* 0x00000001ed077819 */ /* 0x000fe400000006ff */
[----:B------:R-:W-:-:S04]  /*8c90*/  LOP3.LUT R219, R219, 0x90, RZ, 0xc0, !PT ;  /* 0x00000090dbdb7812 */ /* 0x000fc800078ec0ff */
[----:B------:R-:W-:Y:S01]  /*8ca0*/  LOP3.LUT R219, R219, 0x17e, R7, 0x78, !PT ;  /* 0x0000017edbdb7812 */ /* 0x000fe200078e7807 */
[----:B------:R-:W-:Y:S01]  /*8cb0*/  HMMA.16816.F32 R212, R204, R238, R212 ;  /* 0x000000eeccd4723c */ /* 0x000fe200000018d4 */
[----:B------:R-:W2:Y:S04]  /*8cc0*/  LDL.LU R7, [R1+0xc8] ;  /* 0x0000c80001077983 */ /* 0x000ea80000300800 */
[----:B------:R-:W-:Y:S02]  /*8cd0*/  BAR.SYNC.DEFER_BLOCKING 0x0 ;  /* 0x0000000000007b1d */ /* 0x000fe40000010000 */
[----:B------:R-:W-:Y:S02]  /*8ce0*/  FMUL R205, R220, c[0x0][0x188] ;  /* 0x00006200dccd7a20 */ /* 0x000fe40000400000 */
[----:B------:R-:W-:-:S05]  /*8cf0*/  FMUL R204, R221, c[0x0][0x188] ;  /* 0x00006200ddcc7a20 */ /* 0x000fca0000400000 */
[----:B------:R-:W-:Y:S01]  /*8d00*/  FMNMX R204, R205, R204, !PT ;  /* 0x000000cccdcc7209 */ /* 0x000fe20007800000 */
[----:B------:R-:W-:-:S05]  /*8d10*/  FMUL R205, R224, c[0x0][0x188] ;  /* 0x00006200e0cd7a20 */ /* 0x000fca0000400000 */
[----:B------:R-:W-:Y:S01]  /*8d20*/  FMNMX R204, R205, R204, !PT ;  /* 0x000000cccdcc7209 */ /* 0x000fe20007800000 */
[----:B------:R-:W-:-:S05]  /*8d30*/  FMUL R205, R225, c[0x0][0x188] ;  /* 0x00006200e1cd7a20 */ /* 0x000fca0000400000 */
[----:B------:R-:W-:-:S05]  /*8d40*/  FMNMX R204, R205, R204, !PT ;  /* 0x000000cccdcc7209 */ /* 0x000fca0007800000 */
[----:B------:R-:W0:Y:S04]  /*8d50*/  SHFL.BFLY PT, R205, R204, 0x2, 0x1f ;  /* 0x0c401f00cccd7f89 */ /* 0x000e2800000e0000 */
[----:B------:R1:W-:Y:S04]  /*8d60*/  STS.U16 [R219+0x20000], R10 ;  /* 0x0200000adb007388 */ /* 0x0003e80000000400 */
[----:B------:R0:W-:Y:S04]  /*8d70*/  STS.U16 [R219+0x20200], R11 ;  /* 0x0202000bdb007388 */ /* 0x0001e80000000400 */
[----:B------:R-:W-:Y:S04]  /*8d80*/  STS.U16 [R219+0x20400], R6 ;  /* 0x02040006db007388 */ /* 0x000fe80000000400 */
[----:B------:R-:W-:Y:S04]  /*8d90*/  STS.U16 [R219+0x20600], R5 ;  /* 0x02060005db007388 */ /* 0x000fe80000000400 */
[----:B-----5:R-:W-:Y:S01]  /*8da0*/  STS.U16 [R219+0x20800], R231 ;  /* 0x020800e7db007388 */ /* 0x020fe20000000400 */
[----:B0-----:R-:W-:-:S03]  /*8db0*/  FMNMX R204, R204, R205, !PT ;  /* 0x000000cdcccc7209 */ /* 0x001fc60007800000 */
[----:B-1----:R-:W5:Y:S04]  /*8dc0*/  LDL.LU R10, [R1+0x20c] ;  /* 0x00020c00010a7983 */ /* 0x002f680000300800 */
[----:B------:R-:W0:Y:S04]  /*8dd0*/  SHFL.BFLY PT, R231, R204, 0x1, 0x1f ;  /* 0x0c201f00cce77f89 */ /* 0x000e2800000e0000 */
[----:B------:R-:W3:Y:S04]  /*8de0*/  LDL.LU R11, [R1+0x208] ;  /* 0x00020800010b7983 */ /* 0x000ee80000300800 */
[----:B------:R-:W3:Y:S04]  /*8df0*/  LDL.LU R217, [R1+0xd8] ;  /* 0x0000d80001d97983 */ /* 0x000ee80000300800 */
[----:B------:R-:W3:Y:S01]  /*8e00*/  LDL.LU R216, [R1+0xdc] ;  /* 0x0000dc0001d87983 */ /* 0x000ee20000300800 */
[----:B0-----:R-:W-:Y:S01]  /*8e10*/  FMNMX R231, R204, R231, !PT ;  /* 0x000000e7cce77209 */ /* 0x001fe20007800000 */
[----:B------:R-:W-:-:S02]  /*8e20*/  FMUL R207, R222, c[0x0][0x188] ;  /* 0x00006200decf7a20 */ /* 0x000fc40000400000 */
[----:B------:R-:W-:-:S05]  /*8e30*/  FMUL R206, R223, c[0x0][0x188] ;  /* 0x00006200dfce7a20 */ /* 0x000fca0000400000 */
[----:B------:R-:W-:Y:S01]  /*8e40*/  FMNMX R206, R207, R206, !PT ;  /* 0x000000cecfce7209 */ /* 0x000fe20007800000 */
[----:B------:R-:W-:Y:S02]  /*8e50*/  FMUL R207, R226, c[0x0][0x188] ;  /* 0x00006200e2cf7a20 */ /* 0x000fe40000400000 */
[----:B------:R-:W-:-:S03]  /*8e60*/  FMUL R205, R227, c[0x0][0x188] ;  /* 0x00006200e3cd7a20 */ /* 0x000fc60000400000 */
[----:B------:R-:W-:-:S04]  /*8e70*/  FMNMX R206, R207, R206, !PT ;  /* 0x000000cecfce7209 */ /* 0x000fc80007800000 */
[----:B------:R-:W-:Y:S02]  /*8e80*/  FMNMX R205, R205, R206, !PT ;  /* 0x000000cecdcd7209 */ /* 0x000fe40007800000 */
[----:B--2---:R-:W-:-:S05]  /*8e90*/  FMNMX R231, R231, R7, !PT ;  /* 0x00000007e7e77209 */ /* 0x004fca0007800000 */
[----:B------:R-:W-:-:S04]  /*8ea0*/  FFMA R220, R220, c[0x0][0x188], -R231 ;  /* 0x00006200dcdc7a23 */ /* 0x000fc800000008e7 */
[----:B------:R-:W-:-:S04]  /*8eb0*/  FMUL R220, R220, 1.4426950216293334961 ;  /* 0x3fb8aa3bdcdc7820 */ /* 0x000fc80000400000 */
[----:B------:R0:W-:Y:S02]  /*8ec0*/  MUFU.EX2 R5, R220 ;  /* 0x000000dc00057308 */ /* 0x0001e40000000800 */
[----:B0-----:R-:W2:Y:S04]  /*8ed0*/  LDL.LU R220, [R1+0xe0] ;  /* 0x0000e00001dc7983 */ /* 0x001ea80000300800 */
[----:B------:R-:W0:Y:S01]  /*8ee0*/  SHFL.BFLY PT, R206, R205, 0x2, 0x1f ;  /* 0x0c401f00cdce7f89 */ /* 0x000e2200000e0000 */
[----:B------:R-:W-:Y:S02]  /*8ef0*/  FMUL R209, R212, c[0x0][0x188] ;  /* 0x00006200d4d17a20 */ /* 0x000fe40000400000 */
[----:B------:R-:W-:-:S05]  /*8f00*/  FMUL R207, R213, c[0x0][0x188] ;  /* 0x00006200d5cf7a20 */ /* 0x000fca0000400000 */
[----:B------:R-:W-:Y:S01]  /*8f10*/  FMNMX R207, R209, R207, !PT ;  /* 0x000000cfd1cf7209 */ /* 0x000fe20007800000 */
[----:B------:R-:W-:Y:S02]  /*8f20*/  FMUL R209, R240, c[0x0][0x188] ;  /* 0x00006200f0d17a20 */ /* 0x000fe40000400000 */
[----:B------:R-:W-:-:S03]  /*8f30*/  FMUL R204, R241, c[0x0][0x188] ;  /* 0x00006200f1cc7a20 */ /* 0x000fc60000400000 */
[----:B------:R-:W-:-:S04]  /*8f40*/  FMNMX R207, R209, R207, !PT ;  /* 0x000000cfd1cf7209 */ /* 0x000fc80007800000 */
[----:B------:R-:W-:Y:S01]  /*8f50*/  FMNMX R207, R204, R207, !PT ;  /* 0x000000cfcccf7209 */ /* 0x000fe20007800000 */
[----:B------:R-:W-:Y:S01]  /*8f60*/  STS.U16 [R219+0x20a00], R4 ;  /* 0x020a0004db007388 */ /* 0x000fe20000000400 */
[----:B0-----:R-:W-:-:S03]  /*8f70*/  FMNMX R204, R205, R206, !PT ;  /* 0x000000cecdcc7209 */ /* 0x001fc60007800000 */
[----:B------:R-:W-:Y:S04]  /*8f80*/  STS.U16 [R219+0x20c00], R230 ;  /* 0x020c00e6db007388 */ /* 0x000fe80000000400 */
[----:B------:R-:W0:Y:S04]  /*8f90*/  SHFL.BFLY PT, R230, R204, 0x1, 0x1f ;  /* 0x0c201f00cce67f89 */ /* 0x000e2800000e0000 */
[----:B------:R-:W1:Y:S01]  /*8fa0*/  SHFL.BFLY PT, R205, R207, 0x2, 0x1f ;  /* 0x0c401f00cfcd7f89 */ /* 0x000e6200000e0000 */
[----:B------:R-:W-:Y:S02]  /*8fb0*/  FMUL R209, R214, c[0x0][0x188] ;  /* 0x00006200d6d17a20 */ /* 0x000fe40000400000 */
[----:B------:R-:W-:-:S05]  /*8fc0*/  FMUL R206, R215, c[0x0][0x188] ;  /* 0x00006200d7ce7a20 */ /* 0x000fca0000400000 */
[----:B------:R-:W-:Y:S01]  /*8fd0*/  FMNMX R206, R209, R206, !PT ;  /* 0x000000ced1ce7209 */ /* 0x000fe20007800000 */
[----:B------:R-:W-:-:S05]  /*8fe0*/  FMUL R209, R242, c[0x0][0x188] ;  /* 0x00006200f2d17a20 */ /* 0x000fca0000400000 */
[----:B------:R-:W-:Y:S01]  /*8ff0*/  FMNMX R206, R209, R206, !PT ;  /* 0x000000ced1ce7209 */ /* 0x000fe20007800000 */
[----:B------:R-:W-:Y:S01]  /*9000*/  FMUL R209, R243, c[0x0][0x188] ;  /* 0x00006200f3d17a20 */ /* 0x000fe20000400000 */
[----:B0-----:R-:W-:Y:S01]  /*9010*/  FMNMX R230, R204, R230, !PT ;  /* 0x000000e6cce67209 */ /* 0x001fe20007800000 */
[----:B------:R-:W-:-:S03]  /*9020*/  FADD R204, -R231, R7 ;  /* 0x00000007e7cc7221 */ /* 0x000fc60000000100 */
[----:B------:R-:W-:Y:S02]  /*9030*/  FMNMX R206, R209, R206, !PT ;  /* 0x000000ced1ce7209 */ /* 0x000fe40007800000 */
[----:B-1----:R-:W-:Y:S01]  /*9040*/  FMNMX R205, R207, R205, !PT ;  /* 0x000000cdcfcd7209 */ /* 0x002fe20007800000 */
[----:B------:R-:W-:Y:S02]  /*9050*/  FMUL R207, R204, 1.4426950216293334961 ;  /* 0x3fb8aa3bcccf7820 */ /* 0x000fe40000400000 */
[----:B------:R-:W0:Y:S04]  /*9060*/  SHFL.BFLY PT, R204, R206, 0x2, 0x1f ;  /* 0x0c401f00cecc7f89 */ /* 0x000e2800000e0000 */
[----:B------:R-:W-:Y:S04]  /*9070*/  STS.U16 [R219+0x20e00], R229 ;  /* 0x020e00e5db007388 */ /* 0x000fe80000000400 */
[----:B------:R-:W1:Y:S04]  /*9080*/  SHFL.BFLY PT, R229, R205, 0x1, 0x1f ;  /* 0x0c201f00cde57f89 */ /* 0x000e6800000e0000 */
[----:B------:R-:W-:Y:S01]  /*9090*/  STS.U16 [R219+0x21000], R228 ;  /* 0x021000e4db007388 */ /* 0x000fe20000000400 */
[----:B0-----:R-:W-:-:S05]  /*90a0*/  FMNMX R204, R206, R204, !PT ;  /* 0x000000cccecc7209 */ /* 0x001fca0007800000 */
[----:B------:R-:W0:Y:S01]  /*90b0*/  SHFL.BFLY PT, R228, R204, 0x1, 0x1f ;  /* 0x0c201f00cce47f89 */ /* 0x000e2200000e0000 */
[----:B-1----:R-:W-:Y:S02]  /*90c0*/  FMNMX R229, R205, R229, !PT ;  /* 0x000000e5cde57209 */ /* 0x002fe40007800000 */
[----:B---3--:R-:W-:Y:S02]  /*90d0*/  FMNMX R230, R230, R217, !PT ;  /* 0x000000d9e6e67209 */ /* 0x008fe40007800000 */
[----:B------:R-:W-:-:S03]  /*90e0*/  FMNMX R229, R229, R216, !PT ;  /* 0x000000d8e5e57209 */ /* 0x000fc60007800000 */
[----:B------:R-:W-:Y:S02]  /*90f0*/  FADD R205, -R230, R217 ;  /* 0x000000d9e6cd7221 */ /* 0x000fe40000000100 */
[----:B------:R-:W-:Y:S01]  /*9100*/  FFMA R212, R212, c[0x0][0x188], -R229 ;  /* 0x00006200d4d47a23 */ /* 0x000fe200000008e5 */
[----:B------:R-:W-:Y:S01]  /*9110*/  STS.U16 [R219+0x21200], R211 ;  /* 0x021200d3db007388 */ /* 0x000fe20000000400 */
[----:B------:R-:W-:Y:S02]  /*9120*/  FFMA R221, R221, c[0x0][0x188], -R231 ;  /* 0x00006200dddd7a23 */ /* 0x000fe400000008e7 */
[----:B------:R-:W-:Y:S01]  /*9130*/  FMUL R212, R212, 1.4426950216293334961 ;  /* 0x3fb8aa3bd4d47820 */ /* 0x000fe20000400000 */
[----:B------:R-:W-:Y:S01]  /*9140*/  STS.U16 [R219+0x21400], R210 ;  /* 0x021400d2db007388 */ /* 0x000fe20000000400 */
[----:B------:R-:W-:Y:S02]  /*9150*/  FFMA R222, R222, c[0x0][0x188], -R230 ;  /* 0x00006200dede7a23 */ /* 0x000fe400000008e6 */
[----:B------:R-:W-:Y:S01]  /*9160*/  FMUL R205, R205, 1.4426950216293334961 ;  /* 0x3fb8aa3bcdcd7820 */ /* 0x000fe20000400000 */
[----:B0-----:R-:W-:Y:S01]  /*9170*/  FMNMX R228, R204, R228, !PT ;  /* 0x000000e4cce47209 */ /* 0x001fe20007800000 */
[----:B------:R-:W-:Y:S01]  /*9180*/  FADD R204, -R229, R216 ;  /* 0x000000d8e5cc7221 */ /* 0x000fe20000000100 */
[----:B------:R0:W-:Y:S01]  /*9190*/  STS.U16 [R219+0x21600], R235 ;  /* 0x021600ebdb007388 */ /* 0x0001e20000000400 */
[----:B------:R-:W-:-:S02]  /*91a0*/  FFMA R223, R223, c[0x0][0x188], -R230 ;  /* 0x00006200dfdf7a23 */ /* 0x000fc400000008e6 */
[----:B------:R-:W-:Y:S02]  /*91b0*/  FMUL R204, R204, 1.4426950216293334961 ;  /* 0x3fb8aa3bcccc7820 */ /* 0x000fe40000400000 */
[----:B------:R-:W-:Y:S01]  /*91c0*/  FMUL R221, R221, 1.4426950216293334961 ;  /* 0x3fb8aa3bdddd7820 */ /* 0x000fe20000400000 */
[----:B------:R-:W-:Y:S01]  /*91d0*/  MUFU.EX2 R206, R205 ;  /* 0x000000cd00ce7308 */ /* 0x000fe20000000800 */
[----:B------:R-:W-:Y:S02]  /*91e0*/  FMUL R222, R222, 1.4426950216293334961 ;  /* 0x3fb8aa3bdede7820 */ /* 0x000fe40000400000 */
[----:B------:R-:W-:-:S05]  /*91f0*/  FMUL R223, R223, 1.4426950216293334961 ;  /* 0x3fb8aa3bdfdf7820 */ /* 0x000fca0000400000 */
[----:B0-----:R0:W-:Y:S02]  /*9200*/  MUFU.EX2 R235, R212 ;  /* 0x000000d400eb7308 */ /* 0x0011e40000000800 */
[----:B0-----:R-:W3:Y:S06]  /*9210*/  LDL.LU R212, [R1+0xb0] ;  /* 0x0000b00001d47983 */ /* 0x001eec0000300800 */
[----:B------:R0:W-:Y:S01]  /*9220*/  MUFU.EX2 R205, R204 ;  /* 0x000000cc00cd7308 */ /* 0x0001e20000000800 */
[----:B------:R-:W5:Y:S04]  /*9230*/  LDL.LU R209, [R1+0xb4] ;  /* 0x0000b40001d17983 */ /* 0x000f680000300800 */
[----:B------:R-:W5:Y:S03]  /*9240*/  LDL.LU R210, [R1+0xb8] ;  /* 0x0000b80001d27983 */ /* 0x000f660000300800 */
[----:B------:R1:W0:Y:S01]  /*9250*/  MUFU.EX2 R4, R221 ;  /* 0x000000dd00047308 */ /* 0x0002220000000800 */
[----:B------:R-:W5:Y:S07]  /*9260*/  LDL.LU R211, [R1+0xbc] ;  /* 0x0000bc0001d37983 */ /* 0x000f6e0000300800 */
[----:B------:R0:W-:Y:S08]  /*9270*/  MUFU.EX2 R239, R222 ;  /* 0x000000de00ef7308 */ /* 0x0001f00000000800 */
[----:B------:R0:W0:Y:S01]  /*9280*/  MUFU.EX2 R238, R223 ;  /* 0x000000df00ee7308 */ /* 0x0000220000000800 */
[----:B--2---:R-:W-:-:S05]  /*9290*/  FMNMX R228, R228, R220, !PT ;  /* 0x000000dce4e47209 */ /* 0x004fca0007800000 */
[----:B0-----:R-:W-:Y:S02]  /*92a0*/  FADD R204, -R228, R220 ;  /* 0x000000dce4cc7221 */ /* 0x001fe40000000100 */
[----:B------:R-:W2:Y:S04]  /*92b0*/  LDL.LU R220, [R1+0xa0] ;  /* 0x0000a00001dc7983 */ /* 0x000ea80000300800 */
[----:B-1----:R-:W2:Y:S04]  /*92c0*/  LDL.LU R221, [R1+0xa4] ;  /* 0x0000a40001dd7983 */ /* 0x002ea80000300800 */
[----:B------:R-:W2:Y:S04]  /*92d0*/  LDL.LU R222, [R1+0xa8] ;  /* 0x0000a80001de7983 */ /* 0x000ea80000300800 */
[----:B------:R-:W2:Y:S04]  /*92e0*/  LDL.LU R223, [R1+0xac] ;  /* 0x0000ac0001df7983 */ /* 0x000ea80000300800 */
[----:B----4-:R0:W-:Y:S04]  /*92f0*/  STS.U16 [R219+0x21800], R234 ;  /* 0x021800eadb007388 */ /* 0x0101e80000000400 */
[----:B------:R-:W-:Y:S04]  /*9300*/  STS.U16 [R219+0x21a00], R233 ;  /* 0x021a00e9db007388 */ /* 0x000fe80000000400 */
[----:B------:R-:W-:Y:S04]  /*9310*/  STS.U16 [R219+0x21c00], R232 ;  /* 0x021c00e8db007388 */ /* 0x000fe80000000400 */
[----:B------:R3:W-:Y:S04]  /*9320*/  STS.U16 [R219+0x21e00], R208 ;  /* 0x021e00d0db007388 */ /* 0x0007e80000000400 */
[----:B------:R-:W-:Y:S01]  /*9330*/  BAR.SYNC.DEFER_BLOCKING 0x0 ;  /* 0x0000000000007b1d */ /* 0x000fe20000010000 */
[----:B------:R-:W-:-:S02]  /*9340*/  FFMA R224, R224, c[0x0][0x188], -R231 ;  /* 0x00006200e0e07a23 */ /* 0x000fc400000008e7 */
[----:B------:R-:W-:Y:S02]  /*9350*/  FFMA R225, R225, c[0x0][0x188], -R231 ;  /* 0x00006200e1e17a23 */ /* 0x000fe400000008e7 */
[--C-:B------:R-:W-:Y:S02]  /*9360*/  FFMA R226, R226, c[0x0][0x188], -R230.reuse ;  /* 0x00006200e2e27a23 */ /* 0x100fe400000008e6 */
[----:B------:R-:W-:Y:S02]  /*9370*/  FFMA R227, R227, c[0x0][0x188], -R230 ;  /* 0x00006200e3e37a23 */ /* 0x000fe400000008e6 */
[----:B------:R-:W-:Y:S02]  /*9380*/  FMUL R224, R224, 1.4426950216293334961 ;  /* 0x3fb8aa3be0e07820 */ /* 0x000fe40000400000 */
[----:B------:R-:W-:Y:S01]  /*9390*/  FMUL R225, R225, 1.4426950216293334961 ;  /* 0x3fb8aa3be1e17820 */ /* 0x000fe20000400000 */
[----:B------:R-:W1:Y:S01]  /*93a0*/  LDSM.16.M88.4 R216, [R252+0x20000] ;  /* 0x02000000fcd8783b */ /* 0x000e620000000200 */
[----:B------:R-:W-:-:S02]  /*93b0*/  FMUL R226, R226, 1.4426950216293334961 ;  /* 0x3fb8aa3be2e27820 */ /* 0x000fc40000400000 */
[----:B------:R-:W-:Y:S01]  /*93c0*/  FMUL R227, R227, 1.4426950216293334961 ;  /* 0x3fb8aa3be3e37820 */ /* 0x000fe20000400000 */
[----:B------:R4:W-:Y:S08]  /*93d0*/  MUFU.EX2 R6, R224 ;  /* 0x000000e000067308 */ /* 0x0009f00000000800 */
[----:B------:R0:W0:Y:S08]  /*93e0*/  MUFU.EX2 R7, R225 ;  /* 0x000000e100077308 */ /* 0x0000300000000800 */
[----:B------:R-:W-:Y:S08]  /*93f0*/  MUFU.EX2 R207, R207 ;  /* 0x000000cf00cf7308 */ /* 0x000ff00000000800 */
[----:B------:R0:W-:Y:S08]  /*9400*/  MUFU.EX2 R237, R226 ;  /* 0x000000e200ed7308 */ /* 0x0001f00000000800 */
[----:B------:R-:W0:Y:S01]  /*9410*/  MUFU.EX2 R236, R227 ;  /* 0x000000e300ec7308 */ /* 0x000e220000000800 */
[----:B------:R-:W-:-:S02]  /*9420*/  FFMA R213, R213, c[0x0][0x188], -R229 ;  /* 0x00006200d5d57a23 */ /* 0x000fc400000008e5 */
[--C-:B------:R-:W-:Y:S02]  /*9430*/  FFMA R240, R240, c[0x0][0x188], -R229.reuse ;  /* 0x00006200f0f07a23 */ /* 0x100fe400000008e5 */
[----:B------:R-:W-:Y:S02]  /*9440*/  FFMA R241, R241, c[0x0][0x188], -R229 ;  /* 0x00006200f1f17a23 */ /* 0x000fe400000008e5 */
[--C-:B------:R-:W-:Y:S02]  /*9450*/  FFMA R214, R214, c[0x0][0x188], -R228.reuse ;  /* 0x00006200d6d67a23 */ /* 0x100fe400000008e4 */
[--C-:B------:R-:W-:Y:S02]  /*9460*/  FFMA R215, R215, c[0x0][0x188], -R228.reuse ;  /* 0x00006200d7d77a23 */ /* 0x100fe400000008e4 */
[--C-:B------:R-:W-:Y:S02]  /*9470*/  FFMA R242, R242, c[0x0][0x188], -R228.reuse ;  /* 0x00006200f2f27a23 */ /* 0x100fe400000008e4 */
[----:B------:R-:W-:Y:S01]  /*9480*/  FFMA R243, R243, c[0x0][0x188], -R228 ;  /* 0x00006200f3f37a23 */ /* 0x000fe200000008e4 */
[----:B----4-:R-:W-:-:S02]  /*9490*/  F2FP.PACK_AB R224, R4, R5 ;  /* 0x0000000504e0723e */ /* 0x010fc400000000ff */
[----:B0-----:R-:W-:Y:S02]  /*94a0*/  F2FP.PACK_AB R225, R238, R239 ;  /* 0x000000efeee1723e */ /* 0x001fe400000000ff */
[----:B------:R-:W-:Y:S02]  /*94b0*/  F2FP.PACK_AB R226, R7, R6 ;  /* 0x0000000607e2723e */ /* 0x000fe400000000ff */
[----:B------:R-:W-:Y:S01]  /*94c0*/  F2FP.PACK_AB R227, R236, R237 ;  /* 0x000000edece3723e */ /* 0x000fe200000000ff */
[----:B------:R-:W-:Y:S02]  /*94d0*/  FMUL R213, R213, 1.4426950216293334961 ;  /* 0x3fb8aa3bd5d57820 */ /* 0x000fe40000400000 */
[----:B------:R-:W-:Y:S02]  /*94e0*/  FMUL R240, R240, 1.4426950216293334961 ;  /* 0x3fb8aa3bf0f07820 */ /* 0x000fe40000400000 */
[----:B------:R-:W-:Y:S02]  /*94f0*/  FMUL R241, R241, 1.4426950216293334961 ;  /* 0x3fb8aa3bf1f17820 */ /* 0x000fe40000400000 */
[----:B------:R-:W-:-:S02]  /*9500*/  FMUL R214, R214, 1.4426950216293334961 ;  /* 0x3fb8aa3bd6d67820 */ /* 0x000fc40000400000 */
[----:B------:R-:W-:Y:S02]  /*9510*/  FMUL R215, R215, 1.4426950216293334961 ;  /* 0x3fb8aa3bd7d77820 */ /* 0x000fe40000400000 */
[----:B------:R-:W-:Y:S02]  /*9520*/  FMUL R242, R242, 1.4426950216293334961 ;  /* 0x3fb8aa3bf2f27820 */ /* 0x000fe40000400000 */
[----:B------:R-:W-:Y:S02]  /*9530*/  FMUL R204, R204, 1.4426950216293334961 ;  /* 0x3fb8aa3bcccc7820 */ /* 0x000fe40000400000 */
[----:B------:R-:W-:Y:S01]  /*9540*/  FMUL R243, R243, 1.4426950216293334961 ;  /* 0x3fb8aa3bf3f37820 */ /* 0x000fe20000400000 */
[----:B------:R-:W0:Y:S01]  /*9550*/  MUFU.EX2 R234, R213 ;  /* 0x000000d500ea7308 */ /* 0x000e220000000800 */
[C---:B---3--:R-:W-:Y:S02]  /*9560*/  FMUL R208, R207.reuse, R212 ;  /* 0x000000d4cfd07220 */ /* 0x048fe40000400000 */
[----:B-----5:R-:W-:-:S02]  /*9570*/  FMUL R209, R207, R209 ;  /* 0x000000d1cfd17220 */ /* 0x020fc40000400000 */
[C---:B------:R-:W-:Y:S02]  /*9580*/  FMUL R210, R206.reuse, R210 ;  /* 0x000000d2ced27220 */ /* 0x040fe40000400000 */
[----:B------:R-:W-:Y:S01]  /*9590*/  FMUL R211, R206, R211 ;  /* 0x000000d3ced37220 */ /* 0x000fe20000400000 */
[----:B------:R-:W-:Y:S08]  /*95a0*/  MUFU.EX2 R233, R214 ;  /* 0x000000d600e97308 */ /* 0x000ff00000000800 */
[----:B------:R1:W3:Y:S08]  /*95b0*/  MUFU.EX2 R232, R215 ;  /* 0x000000d700e87308 */ /* 0x0002f00000000800 */
[----:B------:R-:W-:Y:S01]  /*95c0*/  MUFU.EX2 R240, R240 ;  /* 0x000000f000f07308 */ /* 0x000fe20000000800 */
[----:B-1----:R-:W-:Y:S07]  /*95d0*/  HMMA.16816.F32 R212, R224, R216, R208 ;  /* 0x000000d8e0d4723c */ /* 0x002fee00000018d0 */
[----:B------:R-:W1:Y:S08]  /*95e0*/  MUFU.EX2 R241, R241 ;  /* 0x000000f100f17308 */ /* 0x000e700000000800 */
[----:B------:R-:W-:Y:S08]  /*95f0*/  MUFU.EX2 R242, R242 ;  /* 0x000000f200f27308 */ /* 0x000ff00000000800 */
[----:B------:R-:W4:Y:S08]  /*9600*/  MUFU.EX2 R204, R204 ;  /* 0x000000cc00cc7308 */ /* 0x000f300000000800 */
[----:B------:R-:W5:Y:S01]  /*9610*/  MUFU.EX2 R243, R243 ;  /* 0x000000f300f37308 */ /* 0x000f620000000800 */
[C---:B------:R-:W-:Y:S01]  /*9620*/  FMUL R120, R205.reuse, R120 ;  /* 0x00000078cd787220 */ /* 0x040fe20000400000 */
[----:B0-----:R-:W-:Y:S01]  /*9630*/  F2FP.PACK_AB R208, R234, R235 ;  /* 0x000000ebead0723e */ /* 0x001fe200000000ff */
[----:B------:R-:W-:Y:S01]  /*9640*/  FMUL R121, R205, R121 ;  /* 0x00000079cd797220 */ /* 0x000fe20000400000 */
[----:B---3--:R-:W-:-:S02]  /*9650*/  F2FP.PACK_AB R209, R232, R233 ;  /* 0x000000e9e8d1723e */ /* 0x008fc400000000ff */
[----:B-1----:R-:W-:Y:S01]  /*9660*/  F2FP.PACK_AB R210, R241, R240 ;  /* 0x000000f0f1d2723e */ /* 0x002fe200000000ff */
[C---:B----4-:R-:W-:Y:S02]  /*9670*/  FMUL R122, R204.reuse, R122 ;  /* 0x0000007acc7a7220 */ /* 0x050fe40000400000 */
[C---:B------:R-:W-:Y:S01]  /*9680*/  FMUL R123, R204.reuse, R123 ;  /* 0x0000007bcc7b7220 */ /* 0x040fe20000400000 */
[----:B-----5:R-:W-:Y:S01]  /*9690*/  F2FP.PACK_AB R211, R243, R242 ;  /* 0x000000f2f3d3723e */ /* 0x020fe200000000ff */
[----:B------:R-:W-:Y:S01]  /*96a0*/  STL.64 [R1+0xb0], R212 ;  /* 0x0000b0d401007387 */ /* 0x000fe20000100a00 */
[C---:B------:R-:W-:Y:S02]  /*96b0*/  FMUL R116, R205.reuse, R116 ;  /* 0x00000074cd747220 */ /* 0x040fe40000400000 */
[----:B------:R-:W-:Y:S01]  /*96c0*/  FMUL R117, R205, R117 ;  /* 0x00000075cd757220 */ /* 0x000fe20000400000 */
[----:B------:R-:W-:Y:S01]  /*96d0*/  STL.64 [R1+0xb8], R214 ;  /* 0x0000b8d601007387 */ /* 0x000fe20000100a00 */
[C---:B------:R-:W-:Y:S01]  /*96e0*/  FMUL R118, R204.reuse, R118 ;  /* 0x00000076cc767220 */ /* 0x040fe20000400000 */
[C---:B------:R-:W-:Y:S01]  /*96f0*/  HMMA.16816.F32 R120, R208.reuse, R216, R120 ;  /* 0x000000d8d078723c */ /* 0x040fe20000001878 */
[----:B------:R-:W-:Y:S01]  /*9700*/  FMUL R119, R204, R119 ;  /* 0x00000077cc777220 */ /* 0x000fe20000400000 */
[----:B------:R-:W3:Y:S04]  /*9710*/  LDL.LU R216, [R1+0x90] ;  /* 0x0000900001d87983 */ /* 0x000ee80000300800 */
[----:B------:R-:W4:Y:S02]  /*9720*/  LDL.LU R217, [R1+0x94] ;  /* 0x0000940001d97983 */ /* 0x000f240000300800 */
[----:B------:R-:W-:Y:S02]  /*9730*/  HMMA.16816.F32 R116, R208, R218, R116 ;  /* 0x000000dad074723c */ /* 0x000fe40000001874 */
[----:B------:R-:W0:Y:S01]  /*9740*/  LDSM.16.M88.4 R212, [R252+0x20200] ;  /* 0x02020000fcd4783b */ /* 0x000e220000000200 */
[----:B--2---:R-:W-:-:S02]  /*9750*/  FMUL R220, R207, R220 ;  /* 0x000000dccfdc7220 */ /* 0x004fc40000400000 */
[----:B------:R-:W-:Y:S02]  /*9760*/  FMUL R221, R207, R221 ;  /* 0x000000ddcfdd7220 */ /* 0x000fe40000400000 */
[C---:B------:R-:W-:Y:S02]  /*9770*/  FMUL R222, R206.reuse, R222 ;  /* 0x000000decede7220 */ /* 0x040fe40000400000 */
[----:B------:R-:W-:-:S07]  /*9780*/  FMUL R223, R206, R223 ;  /* 0x000000dfcedf7220 */ /* 0x000fce0000400000 */
[----:B------:R-:W-:Y:S11]  /*9790*/  HMMA.16816.F32 R220, R224, R218, R220 ;  /* 0x000000dae0dc723c */ /* 0x000ff600000018dc */
[----:B------:R-:W-:Y:S11]  /*97a0*/  @!UPT UIADD3 URZ, URZ, URZ, URZ ;  /* 0x0000003f3f3ff290 */ /* 0x000ff6000fffe03f */
[----:B------:R-:W-:Y:S01]  /*97b0*/  @!UPT UIADD3 URZ, URZ, URZ, URZ ;  /* 0x0000003f3f3ff290 */ /* 0x000fe2000fffe03f */
[----:B------:R1:W-:Y:S04]  /*97c0*/  STL.64 [R1+0xa0], R220 ;  /* 0x0000a0dc01007387 */ /* 0x0003e80000100a00 */
[----:B------:R2:W-:Y:S04]  /*97d0*/  STL.64 [R1+0xa8], R222 ;  /* 0x0000a8de01007387 */ /* 0x0005e80000100a00 */
[----:B-1----:R-:W5:Y:S04]  /*97e0*/  LDL.LU R220, [R1+0x80] ;  /* 0x0000800001dc7983 */ /* 0x002f680000300800 */
[----:B------:R-:W5:Y:S04]  /*97f0*/  LDL.LU R221, [R1+0x84] ;  /* 0x0000840001dd7983 */ /* 0x000f680000300800 */
[----:B--2---:R-:W2:Y:S04]  /*9800*/  LDL.LU R222, [R1+0x88] ;  /* 0x0000880001de7983 */ /* 0x004ea80000300800 */
[----:B------:R-:W2:Y:S04]  /*9810*/  LDL.LU R223, [R1+0x8c] ;  /* 0x00008c0001df7983 */ /* 0x000ea80000300800 */
[----:B------:R-:W2:Y:S04]  /*9820*/  LDL.LU R218, [R1+0x98] ;  /* 0x0000980001da7983 */ /* 0x000ea80000300800 */
[----:B------:R-:W2:Y:S01]  /*9830*/  LDL.LU R219, [R1+0x9c] ;  /* 0x00009c0001db7983 */ /* 0x000ea20000300800 */
[----:B------:R-:W-:-:S02]  /*9840*/  FMUL R112, R205, R112 ;  /* 0x00000070cd707220 */ /* 0x000fc40000400000 */
[C---:B------:R-:W-:Y:S02]  /*9850*/  FMUL R113, R205.reuse, R113 ;  /* 0x00000071cd717220 */ /* 0x040fe40000400000 */
[C---:B------:R-:W-:Y:S02]  /*9860*/  FMUL R114, R204.reuse, R114 ;  /* 0x00000072cc727220 */ /* 0x040fe40000400000 */
[C---:B------:R-:W-:Y:S02]  /*9870*/  FMUL R115, R204.reuse, R115 ;  /* 0x00000073cc737220 */ /* 0x040fe40000400000 */
[C---:B------:R-:W-:Y:S02]  /*9880*/  FMUL R108, R205.reuse, R108 ;  /* 0x0000006ccd6c7220 */ /* 0x040fe40000400000 */
[----:B------:R-:W-:Y:S02]  /*9890*/  FMUL R109, R205, R109 ;  /* 0x0000006dcd6d7220 */ /* 0x000fe40000400000 */
[C---:B------:R-:W-:Y:S01]  /*98a0*/  FMUL R110, R204.reuse, R110 ;  /* 0x0000006ecc6e7220 */ /* 0x040fe20000400000 */
[----:B0-----:R-:W-:Y:S01]  /*98b0*/  HMMA.16816.F32 R112, R208, R212, R112 ;  /* 0x000000d4d070723c */ /* 0x001fe20000001870 */
[----:B------:R-:W-:-:S07]  /*98c0*/  FMUL R111, R204, R111 ;  /* 0x0000006fcc6f7220 */ /* 0x000fce0000400000 */
[----:B------:R-:W-:Y:S01]  /*98d0*/  HMMA.16816.F32 R108, R208, R214, R108 ;  /* 0x000000d6d06c723c */ /* 0x000fe2000000186c */
[C---:B---3--:R-:W-:Y:S02]  /*98e0*/  FMUL R216, R207.reuse, R216 ;  /* 0x000000d8cfd87220 */ /* 0x048fe40000400000 */
[C---:B----4-:R-:W-:Y:S02]  /*98f0*/  FMUL R217, R207.reuse, R217 ;  /* 0x000000d9cfd97220 */ /* 0x050fe40000400000 */
[C---:B-----5:R-:W-:Y:S02]  /*9900*/  FMUL R220, R207.reuse, R220 ;  /* 0x000000dccfdc7220 */ /* 0x060fe40000400000 */
[----:B------:R-:W-:Y:S02]  /*9910*/  FMUL R221, R207, R221 ;  /* 0x000000ddcfdd7220 */ /* 0x000fe40000400000 */
[C---:B--2---:R-:W-:Y:S02]  /*9920*/  FMUL R222, R206.reuse, R222 ;  /* 0x000000decede7220 */ /* 0x044fe40000400000 */
[----:B------:R-:W-:-:S02]  /*9930*/  FMUL R223, R206, R223 ;  /* 0x000000dfcedf7220 */ /* 0x000fc40000400000 */
[C---:B------:R-:W-:Y:S02]  /*9940*/  FMUL R218, R206.reuse, R218 ;  /* 0x000000daceda7220 */ /* 0x040fe40000400000 */
[----:B------:R-:W-:-:S03]  /*9950*/  FMUL R219, R206, R219 ;  /* 0x000000dbcedb7220 */ /* 0x000fc60000400000 */
[C---:B------:R-:W-:Y:S08]  /*9960*/  HMMA.16816.F32 R220, R224.reuse, R214, R220 ;  /* 0x000000d6e0dc723c */ /* 0x040ff000000018dc */
[----:B------:R-:W-:Y:S11]  /*9970*/  HMMA.16816.F32 R216, R224, R212, R216 ;  /* 0x000000d4e0d8723c */ /* 0x000ff600000018d8 */
[----:B------:R-:W-:Y:S11]  /*9980*/  @!UPT UIADD3 URZ, URZ, URZ, URZ ;  /* 0x0000003f3f3ff290 */ /* 0x000ff6000fffe03f */
[----:B------:R-:W-:Y:S01]  /*9990*/  @!UPT UIADD3 URZ, URZ, URZ, URZ ;  /* 0x0000003f3f3ff290 */ /* 0x000fe2000fffe03f */
[----:B------:R-:W-:Y:S04]  /*99a0*/  STL.64 [R1+0x90], R216 ;  /* 0x000090d801007387 */ /* 0x000fe80000100a00 */
[----:B------:R-:W-:Y:S04]  /*99b0*/  STL.64 [R1+0x98], R218 ;  /* 0x000098da01007387 */ /* 0x000fe80000100a00 */
[----:B------:R-:W2:Y:S04]  /*99c0*/  LDL.LU R212, [R1+0x70] ;  /* 0x0000700001d47983 */ /* 0x000ea80000300800 */
[----:B------:R-:W3:Y:S04]  /*99d0*/  LDL.LU R213, [R1+0x74] ;  /* 0x0000740001d57983 */ /* 0x000ee80000300800 */
[----:B------:R0:W-:Y:S04]  /*99e0*/  STL.64 [R1+0x80], R220 ;  /* 0x000080dc01007387 */ /* 0x0001e80000100a00 */
[----:B------:R1:W-:Y:S04]  /*99f0*/  STL.64 [R1+0x88], R222 ;  /* 0x000088de01007387 */ /* 0x0003e80000100a00 */
[----:B------:R-:W4:Y:S04]  /*9a00*/  LDSM.16.M88.4 R216, [R252+0x20400] ;  /* 0x02040000fcd8783b */ /* 0x000f280000000200 */
[----:B0-----:R-:W5:Y:S04]  /*9a10*/  LDL.LU R220, [R1+0x60] ;  /* 0x0000600001dc7983 */ /* 0x001f680000300800 */
[----:B------:R-:W5:Y:S04]  /*9a20*/  LDL.LU R221, [R1+0x64] ;  /* 0x0000640001dd7983 */ /* 0x000f680000300800 */
[----:B-1----:R-:W5:Y:S04]  /*9a30*/  LDL.LU R222, [R1+0x68] ;  /* 0x0000680001de7983 */ /* 0x002f680000300800 */
[----:B------:R-:W5:Y:S04]  /*9a40*/  LDL.LU R223, [R1+0x6c] ;  /* 0x00006c0001df7983 */ /* 0x000f680000300800 */
[----:B------:R-:W5:Y:S04]  /*9a50*/  LDL.LU R214, [R1+0x78] ;  /* 0x0000780001d67983 */ /* 0x000f680000300800 */
[----:B------:R-:W5:Y:S01]  /*9a60*/  LDL.LU R215, [R1+0x7c] ;  /* 0x00007c0001d77983 */ /* 0x000f620000300800 */
[----:B------:R-:W-:-:S02]  /*9a70*/  FMUL R104, R205, R104 ;  /* 0x00000068cd687220 */ /* 0x000fc40000400000 */
[C---:B------:R-:W-:Y:S02]  /*9a80*/  FMUL R105, R205.reuse, R105 ;  /* 0x00000069cd697220 */ /* 0x040fe40000400000 */
[C---:B------:R-:W-:Y:S02]  /*9a90*/  FMUL R106, R204.reuse, R106 ;  /* 0x0000006acc6a7220 */ /* 0x040fe40000400000 */
[C---:B------:R-:W-:Y:S02]  /*9aa0*/  FMUL R107, R204.reuse, R107 ;  /* 0x0000006bcc6b7220 */ /* 0x040fe40000400000 */
[C---:B------:R-:W-:Y:S02]  /*9ab0*/  FMUL R100, R205.reuse, R100 ;  /* 0x00000064cd647220 */ /* 0x040fe40000400000 */
[----:B------:R-:W-:Y:S02]  /*9ac0*/  FMUL R101, R205, R101 ;  /* 0x00000065cd657220 */ /* 0x000fe40000400000 */
[----:B------:R-:W-:-:S02]  /*9ad0*/  FMUL R102, R204, R102 ;  /* 0x00000066cc667220 */ /* 0x000fc40000400000 */
[----:B------:R-:W-:Y:S01]  /*9ae0*/  FMUL R103, R204, R103 ;  /* 0x00000067cc677220 */ /* 0x000fe20000400000 */
[C---:B----4-:R-:W-:Y:S08]  /*9af0*/  HMMA.16816.F32 R104, R208.reuse, R216, R104 ;  /* 0x000000d8d068723c */ /* 0x050ff00000001868 */
[----:B------:R-:W-:Y:S01]  /*9b00*/  HMMA.16816.F32 R100, R208, R218, R100 ;  /* 0x000000dad064723c */ /* 0x000fe20000001864 */
[----:B--2---:R-:W-:-:S02]  /*9b10*/  FMUL R212, R207, R212 ;  /* 0x000000d4cfd47220 */ /* 0x004fc40000400000 */
[C---:B---3--:R-:W-:Y:S02]  /*9b20*/  FMUL R213, R207.reuse, R213 ;  /* 0x000000d5cfd57220 */ /* 0x048fe40000400000 */
[C---:B-----5:R-:W-:Y:S02]  /*9b30*/  FMUL R220, R207.reuse, R220 ;  /* 0x000000dccfdc7220 */ /* 0x060fe40000400000 */
[----:B------:R-:W-:Y:S02]  /*9b40*/  FMUL R221, R207, R221 ;  /* 0x000000ddcfdd7220 */ /* 0x000fe40000400000 */
[C---:B------:R-:W-:Y:S02]  /*9b50*/  FMUL R222, R206.reuse, R222 ;  /* 0x000000decede7220 */ /* 0x040fe40000400000 */
[C---:B------:R-:W-:Y:S02]  /*9b60*/  FMUL R223, R206.reuse, R223 ;  /* 0x000000dfcedf7220 */ /* 0x040fe40000400000 */
[----:B------:R-:W-:-:S02]  /*9b70*/  FMUL R214, R206, R214 ;  /* 0x000000d6ced67220 */ /* 0x000fc40000400000 */
        /* <DEDUP_REMOVED lines=54> */
[----:B------:R-:W-:Y:S02]  /*9ee0*/  FMUL R89, R205, R89 ;  /* 0x00000059cd597220 */ /* 0x000fe40000400000 */
[C---:B------:R-:W-:Y:S02]  /*9ef0*/  FMUL R90, R204.reuse, R90 ;  /* 0x0000005acc5a7220 */ /* 0x040fe40000400000 */
[----:B------:R-:W-:-:S07]  /*9f00*/  FMUL R91, R204, R91 ;  /* 0x0000005bcc5b7220 */ /* 0x000fce0000400000 */
[----:B----4-:R-:W-:Y:S01]  /*9f10*/  HMMA.16816.F32 R88, R208, R216, R88 ;  /* 0x000000d8d058723c */ /* 0x010fe20000001858 */
[C---:B--2---:R-:W-:Y:S02]  /*9f20*/  FMUL R212, R207.reuse, R212 ;  /* 0x000000d4cfd47220 */ /* 0x044fe40000400000 */
[C---:B---3--:R-:W-:Y:S02]  /*9f30*/  FMUL R213, R207.reuse, R213 ;  /* 0x000000d5cfd57220 */ /* 0x048fe40000400000 */
[C---:B-----5:R-:W-:Y:S02]  /*9f40*/  FMUL R220, R207.reuse, R220 ;  /* 0x000000dccfdc7220 */ /* 0x060fe40000400000 */
[----:B------:R-:W-:Y:S02]  /*9f50*/  FMUL R221, R207, R221 ;  /* 0x000000ddcfdd7220 */ /* 0x000fe40000400000 */
[C---:B------:R-:W-:Y:S02]  /*9f60*/  FMUL R222, R206.reuse, R222 ;  /* 0x000000decede7220 */ /* 0x040fe40000400000 */
        /* <DEDUP_REMOVED lines=11> */
[----:B------:R-:W-:Y:S04]  /*a020*/  STL.64 [R1+0x20], R220 ;  /* 0x000020dc01007387 */ /* 0x000fe80000100a00 */
[----:B------:R0:W-:Y:S04]  /*a030*/  STL.64 [R1+0x28], R222 ;  /* 0x000028de01007387 */ /* 0x0001e80000100a00 */
[----:B------:R-:W1:Y:S04]  /*a040*/  LDSM.16.M88.4 R212, [R252+0x20a00] ;  /* 0x020a0000fcd4783b */ /* 0x000e680000000200 */
[----:B0-----:R-:W4:Y:S04]  /*a050*/  LDL.LU R222, [R1+0x18] ;  /* 0x0000180001de7983 */ /* 0x001f280000300800 */
[----:B------:R-:W5:Y:S01]  /*a060*/  LDL.LU R223, [R1+0x1c] ;  /* 0x00001c0001df7983 */ /* 0x000f620000300800 */
[----:B------:R-:W-:-:S02]  /*a070*/  FMUL R84, R205, R84 ;  /* 0x00000054cd547220 */ /* 0x000fc40000400000 */
[----:B------:R-:W-:Y:S02]  /*a080*/  FMUL R85, R205, R85 ;  /* 0x00000055cd557220 */ /* 0x000fe40000400000 */
[C---:B------:R-:W-:Y:S02]  /*a090*/  FMUL R86, R204.reuse, R86 ;  /* 0x00000056cc567220 */ /* 0x040fe40000400000 */
[----:B------:R-:W-:-:S07]  /*a0a0*/  FMUL R87, R204, R87 ;  /* 0x00000057cc577220 */ /* 0x000fce0000400000 */
[----:B------:R-:W-:Y:S01]  /*a0b0*/  HMMA.16816.F32 R84, R208, R218, R84 ;  /* 0x000000dad054723c */ /* 0x000fe20000001854 */
[C---:B------:R-:W-:Y:S02]  /*a0c0*/  FMUL R244, R207.reuse, R244 ;  /* 0x000000f4cff47220 */ /* 0x040fe40000400000 */
[----:B------:R-:W-:Y:S02]  /*a0d0*/  FMUL R245, R207, R245 ;  /* 0x000000f5cff57220 */ /* 0x000fe40000400000 */
[C---:B------:R-:W-:Y:S02]  /*a0e0*/  FMUL R246, R206.reuse, R246 ;  /* 0x000000f6cef67220 */ /* 0x040fe40000400000 */
[----:B------:R-:W-:Y:S02]  /*a0f0*/  FMUL R247, R206, R247 ;  /* 0x000000f7cef77220 */ /* 0x000fe40000400000 */
[C---:B------:R-:W-:Y:S02]  /*a100*/  FMUL R72, R205.reuse, R72 ;  /* 0x00000048cd487220 */ /* 0x040fe40000400000 */
[----:B------:R-:W-:-:S02]  /*a110*/  FMUL R73, R205, R73 ;  /* 0x00000049cd497220 */ /* 0x000fc40000400000 */
        /* <DEDUP_REMOVED lines=42> */
[C---:B--2---:R-:W-:Y:S02]  /*a3c0*/  FMUL R216, R207.reuse, R216 ;  /* 0x000000d8cfd87220 */ /* 0x044fe40000400000 */
[C---:B---3--:R-:W-:Y:S02]  /*a3d0*/  FMUL R217, R207.reuse, R217 ;  /* 0x000000d9cfd97220 */ /* 0x048fe40000400000 */
[C---:B----4-:R-:W-:Y:S02]  /*a3e0*/  FMUL R218, R206.reuse, R222 ;  /* 0x000000deceda7220 */ /* 0x050fe40000400000 */
[----:B-----5:R-:W-:Y:S02]  /*a3f0*/  FMUL R219, R206, R223 ;  /* 0x000000dfcedb7220 */ /* 0x020fe40000400000 */
[C---:B------:R-:W-:Y:S01]  /*a400*/  FMUL R152, R207.reuse, R152 ;  /* 0x00000098cf987220 */ /* 0x040fe20000400000 */
[----:B------:R-:W-:Y:S04]  /*a410*/  LDSM.16.M88.4 R220, [R252+0x21a00] ;  /* 0x021a0000fcdc783b */ /* 0x000fe80000000200 */
[C---:B-1----:R-:W-:Y:S11]  /*a420*/  HMMA.16816.F32 R216, R224.reuse, R212, R216 ;  /* 0x000000d4e0d8723c */ /* 0x042ff600000018d8 */
[----:B------:R-:W-:Y:S11]  /*a430*/  @!UPT UIADD3 URZ, URZ, URZ, URZ ;  /* 0x0000003f3f3ff290 */ /* 0x000ff6000fffe03f */
[----:B------:R-:W-:Y:S01]  /*a440*/  @!UPT UIADD3 URZ, URZ, URZ, URZ ;  /* 0x0000003f3f3ff290 */ /* 0x000fe2000fffe03f */
[----:B------:R-:W-:Y:S04]  /*a450*/  STL.64 [R1+0x10], R216 ;  /* 0x000010d801007387 */ /* 0x000fe80000100a00 */
[----:B------:R-:W-:Y:S04]  /*a460*/  STL.64 [R1+0x18], R218 ;  /* 0x000018da01007387 */ /* 0x000fe80000100a00 */
[----:B------:R-:W0:Y:S02]  /*a470*/  LDSM.16.M88.4 R216, [R252+0x20c00] ;  /* 0x020c0000fcd8783b */ /* 0x000e240000000200 */
[-C--:B0-----:R-:W-:Y:S08]  /*a480*/  HMMA.16816.F32 R244, R224, R216.reuse, R244 ;  /* 0x000000d8e0f4723c */ /* 0x081ff000000018f4 */
[----:B------:R-:W-:Y:S08]  /*a490*/  HMMA.16816.F32 R72, R208, R216, R72 ;  /* 0x000000d8d048723c */ /* 0x000ff00000001848 */
[-C--:B------:R-:W-:Y:S08]  /*a4a0*/  HMMA.16816.F32 R196, R224, R218.reuse, R196 ;  /* 0x000000dae0c4723c */ /* 0x080ff000000018c4 */
[----:B------:R-:W-:Y:S01]  /*a4b0*/  HMMA.16816.F32 R68, R208, R218, R68 ;  /* 0x000000dad044723c */ /* 0x000fe20000001844 */
[----:B------:R-:W0:Y:S07]  /*a4c0*/  LDSM.16.M88.4 R216, [R252+0x21000] ;  /* 0x02100000fcd8783b */ /* 0x000e2e0000000200 */
[-C--:B0-----:R-:W-:Y:S08]  /*a4d0*/  HMMA.16816.F32 R184, R224, R216.reuse, R184 ;  /* 0x000000d8e0b8723c */ /* 0x081ff000000018b8 */
[----:B------:R-:W-:Y:S08]  /*a4e0*/  HMMA.16816.F32 R56, R208, R216, R56 ;  /* 0x000000d8d038723c */ /* 0x000ff00000001838 */
[-C--:B------:R-:W-:Y:S08]  /*a4f0*/  HMMA.16816.F32 R180, R224, R218.reuse, R180 ;  /* 0x000000dae0b4723c */ /* 0x080ff000000018b4 */
[----:B------:R-:W-:Y:S01]  /*a500*/  HMMA.16816.F32 R52, R208, R218, R52 ;  /* 0x000000dad034723c */ /* 0x000fe20000001834 */
[----:B------:R-:W0:Y:S01]  /*a510*/  LDSM.16.M88.4 R216, [R252+0x21400] ;  /* 0x02140000fcd8783b */ /* 0x000e220000000200 */
[----:B------:R-:W-:-:S02]  /*a520*/  FMUL R153, R207, R153 ;  /* 0x00000099cf997220 */ /* 0x000fc40000400000 */
[C---:B------:R-:W-:Y:S02]  /*a530*/  FMUL R154, R206.reuse, R154 ;  /* 0x0000009ace9a7220 */ /* 0x040fe40000400000 */
[----:B------:R-:W-:Y:S02]  /*a540*/  FMUL R155, R206, R155 ;  /* 0x0000009bce9b7220 */ /* 0x000fe40000400000 */
[-C--:B0-----:R-:W-:Y:S08]  /*a550*/  HMMA.16816.F32 R168, R224, R216.reuse, R168 ;  /* 0x000000d8e0a8723c */ /* 0x081ff000000018a8 */
[----:B------:R-:W-:Y:S08]  /*a560*/  HMMA.16816.F32 R40, R208, R216, R40 ;  /* 0x000000d8d028723c */ /* 0x000ff00000001828 */
[-C--:B------:R-:W-:Y:S08]  /*a570*/  HMMA.16816.F32 R164, R224, R218.reuse, R164 ;  /* 0x000000dae0a4723c */ /* 0x080ff000000018a4 */
[----:B------:R-:W-:Y:S01]  /*a580*/  HMMA.16816.F32 R36, R208, R218, R36 ;  /* 0x000000dad024723c */ /* 0x000fe20000001824 */
[----:B------:R-:W0:Y:S01]  /*a590*/  LDSM.16.M88.4 R216, [R252+0x21800] ;  /* 0x02180000fcd8783b */ /* 0x000e220000000200 */
[----:B------:R-:W-:-:S02]  /*a5a0*/  FMUL R24, R205, R24 ;  /* 0x00000018cd187220 */ /* 0x000fc40000400000 */
[----:B------:R-:W-:Y:S02]  /*a5b0*/  FMUL R25, R205, R25 ;  /* 0x00000019cd197220 */ /* 0x000fe40000400000 */
[C---:B------:R-:W-:Y:S02]  /*a5c0*/  FMUL R26, R204.reuse, R26 ;  /* 0x0000001acc1a7220 */ /* 0x040fe40000400000 */
[----:B------:R-:W-:Y:S02]  /*a5d0*/  FMUL R27, R204, R27 ;  /* 0x0000001bcc1b7220 */ /* 0x000fe40000400000 */
[C---:B------:R-:W-:Y:S02]  /*a5e0*/  FMUL R148, R207.reuse, R148 ;  /* 0x00000094cf947220 */ /* 0x040fe40000400000 */
[----:B------:R-:W-:Y:S02]  /*a5f0*/  FMUL R149, R207, R149 ;  /* 0x00000095cf957220 */ /* 0x000fe40000400000 */
[----:B------:R-:W-:-:S02]  /*a600*/  FMUL R150, R206, R150 ;  /* 0x00000096ce967220 */ /* 0x000fc40000400000 */
[----:B------:R-:W-:Y:S02]  /*a610*/  FMUL R151, R206, R151 ;  /* 0x00000097ce977220 */ /* 0x000fe40000400000 */
[C---:B------:R-:W-:Y:S02]  /*a620*/  FMUL R20, R205.reuse, R20 ;  /* 0x00000014cd147220 */ /* 0x040fe40000400000 */
[----:B------:R-:W-:Y:S02]  /*a630*/  FMUL R21, R205, R21 ;  /* 0x00000015cd157220 */ /* 0x000fe40000400000 */
[C---:B------:R-:W-:Y:S02]  /*a640*/  FMUL R22, R204.reuse, R22 ;  /* 0x00000016cc167220 */ /* 0x040fe40000400000 */
[----:B------:R-:W-:Y:S01]  /*a650*/  FMUL R23, R204, R23 ;  /* 0x00000017cc177220 */ /* 0x000fe20000400000 */
        /* <DEDUP_REMOVED lines=12> */
[----:B------:R-:W-:Y:S01]  /*a720*/  FMUL R19, R204, R19 ;  /* 0x00000013cc137220 */ /* 0x000fe20000400000 */
[-C--:B------:R-:W-:Y:S01]  /*a730*/  HMMA.16816.F32 R144, R224, R220.reuse, R144 ;  /* 0x000000dce090723c */ /* 0x080fe20000001890 */
[C---:B------:R-:W-:Y:S02]  /*a740*/  FMUL R136, R207.reuse, R136 ;  /* 0x00000088cf887220 */ /* 0x040fe40000400000 */
[----:B------:R-:W-:Y:S02]  /*a750*/  FMUL R137, R207, R137 ;  /* 0x00000089cf897220 */ /* 0x000fe40000400000 */
[C---:B------:R-:W-:Y:S02]  /*a760*/  FMUL R138, R206.reuse, R138 ;  /* 0x0000008ace8a7220 */ /* 0x040fe40000400000 */
[----:B------:R-:W-:Y:S01]  /*a770*/  FMUL R139, R206, R139 ;  /* 0x0000008bce8b7220 */ /* 0x000fe20000400000 */
[----:B------:R-:W-:Y:S01]  /*a780*/  HMMA.16816.F32 R16, R208, R220, R16 ;  /* 0x000000dcd010723c */ /* 0x000fe20000001810 */
[----:B------:R-:W-:-:S02]  /*a790*/  FMUL R248, R205, R248 ;  /* 0x000000f8cdf87220 */ /* 0x000fc40000400000 */
[----:B------:R-:W-:Y:S02]  /*a7a0*/  FMUL R249, R205, R249 ;  /* 0x000000f9cdf97220 */ /* 0x000fe40000400000 */
[C---:B------:R-:W-:Y:S02]  /*a7b0*/  FMUL R250, R204.reuse, R250 ;  /* 0x000000faccfa7220 */ /* 0x040fe40000400000 */
[----:B------:R-:W-:Y:S02]  /*a7c0*/  FMUL R251, R204, R251 ;  /* 0x000000fbccfb7220 */ /* 0x000fe40000400000 */
[----:B------:R-:W-:Y:S02]  /*a7d0*/  FADD R220, R5, R4 ;  /* 0x0000000405dc7221 */ /* 0x000fe40000000000 */
[----:B------:R-:W2:Y:S02]  /*a7e0*/  LDL.LU R4, [R1+0x204] ;  /* 0x0002040001047983 */ /* 0x000ea40000300800 */
[----:B------:R-:W-:-:S02]  /*a7f0*/  FADD R220, R6, R220 ;  /* 0x000000dc06dc7221 */ /* 0x000fc40000000000 */
[----:B------:R-:W3:Y:S01]  /*a800*/  LDL.LU R5, [R1+0x200] ;  /* 0x0002000001057983 */ /* 0x000ee20000300800 */
[-C--:B0-----:R-:W-:Y:S01]  /*a810*/  HMMA.16816.F32 R136, R224, R216.reuse, R136 ;  /* 0x000000d8e088723c */ /* 0x081fe20000001888 */
[----:B------:R-:W-:Y:S02]  /*a820*/  FADD R221, R239, R238 ;  /* 0x000000eeefdd7221 */ /* 0x000fe40000000000 */
[----:B------:R-:W4:Y:S05]  /*a830*/  LDL.LU R6, [R1+0x1fc] ;  /* 0x0001fc0001067983 */ /* 0x000f2a0000300800 */
[----:B------:R-:W-:Y:S01]  /*a840*/  HMMA.16816.F32 R248, R208, R216, R248 ;  /* 0x000000d8d0f8723c */ /* 0x000fe200000018f8 */
[----:B------:R-:W5:Y:S04]  /*a850*/  LDL.LU R216, [R1] ;  /* 0x0000000001d87983 */ /* 0x000f680000300800 */
[----:B------:R-:W2:Y:S04]  /*a860*/  LDL.LU R217, [R1+0x4] ;  /* 0x0000040001d97983 */ /* 0x000ea80000300800 */
[----:B------:R-:W2:Y:S04]  /*a870*/  LDL.LU R239, [R1+0x8] ;  /* 0x0000080001ef7983 */ /* 0x000ea80000300800 */
[----:B------:R-:W2:Y:S01]  /*a880*/  LDL.LU R238, [R1+0xc] ;  /* 0x00000c0001ee7983 */ /* 0x000ea20000300800 */
        /* <DEDUP_REMOVED lines=9> */
[----:B------:R-:W-:Y:S02]  /*a920*/  FADD R220, R7, R220 ;  /* 0x000000dc07dc7221 */ /* 0x000fe40000000000 */
[----:B------:R-:W-:Y:S01]  /*a930*/  FADD R221, R237, R221 ;  /* 0x000000ddeddd7221 */ /* 0x000fe20000000000 */
[----:B------:R-:W2:Y:S04]  /*a940*/  LDL.LU R7, [R1+0x1f8] ;  /* 0x0001f80001077983 */ /* 0x000ea80000300800 */
[----:B------:R-:W-:Y:S01]  /*a950*/  HMMA.16816.F32 R12, R208, R222, R12 ;  /* 0x000000ded00c723c */ /* 0x000fe2000000180c */
[----:B------:R-:W2:Y:S06]  /*a960*/  LDL.LU R237, [R1+0xe8] ;  /* 0x0000e80001ed7983 */ /* 0x000eac0000300800 */
[----:B------:R-:W-:-:S02]  /*a970*/  FADD R222, R235, R234 ;  /* 0x000000eaebde7221 */ /* 0x000fc40000000000 */
[----:B------:R-:W2:Y:S01]  /*a980*/  LDL.LU R235, [R1+0xec] ;  /* 0x0000ec0001eb7983 */ /* 0x000ea20000300800 */
[----:B------:R-:W-:-:S03]  /*a990*/  FADD R223, R233, R232 ;  /* 0x000000e8e9df7221 */ /* 0x000fc60000000000 */
[----:B------:R-:W2:Y:S04]  /*a9a0*/  LDL.LU R234, [R1+0xe4] ;  /* 0x0000e40001ea7983 */ /* 0x000ea80000300800 */
[----:B------:R-:W2:Y:S04]  /*a9b0*/  LDL.LU R233, [R1+0xf0] ;  /* 0x0000f00001e97983 */ /* 0x000ea80000300800 */
[----:B------:R-:W2:Y:S01]  /*a9c0*/  LDL.LU R232, [R1+0xf4] ;  /* 0x0000f40001e87983 */ /* 0x000ea20000300800 */
        /* <DEDUP_REMOVED lines=11> */
[----:B------:R-:W-:Y:S01]  /*aa80*/  FMUL R79, R204, R79 ;  /* 0x0000004fcc4f7220 */ /* 0x000fe20000400000 */
        /* <DEDUP_REMOVED lines=68> */
[C---:B------:R-:W-:Y:S02]  /*aed0*/  FMUL R133, R207.reuse, R133 ;  /* 0x00000085cf857220 */ /* 0x040fe40000400000 */
[C---:B------:R-:W-:Y:S02]  /*aee0*/  FMUL R134, R206.reuse, R134 ;  /* 0x00000086ce867220 */ /* 0x040fe40000400000 */
[C---:B------:R-:W-:Y:S02]  /*aef0*/  FMUL R135, R206.reuse, R135 ;  /* 0x00000087ce877220 */ /* 0x040fe40000400000 */
[C---:B------:R-:W-:Y:S02]  /*af00*/  FMUL R128, R207.reuse, R128 ;  /* 0x00000080cf807220 */ /* 0x040fe40000400000 */
[----:B------:R-:W-:Y:S02]  /*af10*/  FMUL R129, R207, R129 ;  /* 0x00000081cf817220 */ /* 0x000fe40000400000 */
[----:B------:R-:W-:-:S02]  /*af20*/  FMUL R130, R206, R130 ;  /* 0x00000082ce827220 */ /* 0x000fc40000400000 */
[C---:B------:R-:W-:Y:S02]  /*af30*/  FMUL R131, R206.reuse, R131 ;  /* 0x00000083ce837220 */ /* 0x040fe40000400000 */
[C---:B------:R-:W-:Y:S02]  /*af40*/  FMUL R124, R207.reuse, R124 ;  /* 0x0000007ccf7c7220 */ /* 0x040fe40000400000 */
[----:B------:R-:W-:Y:S02]  /*af50*/  FMUL R125, R207, R125 ;  /* 0x0000007dcf7d7220 */ /* 0x000fe40000400000 */
[C---:B------:R-:W-:Y:S02]  /*af60*/  FMUL R126, R206.reuse, R126 ;  /* 0x0000007ece7e7220 */ /* 0x040fe40000400000 */
[----:B------:R-:W-:Y:S02]  /*af70*/  FMUL R127, R206, R127 ;  /* 0x0000007fce7f7220 */ /* 0x000fe40000400000 */
[----:B------:R-:W-:-:S02]  /*af80*/  FADD R222, R240, R222 ;  /* 0x000000def0de7221 */ /* 0x000fc40000000000 */
[----:B------:R-:W-:Y:S02]  /*af90*/  FADD R223, R242, R223 ;  /* 0x000000dff2df7221 */ /* 0x000fe40000000000 */
[----:B------:R-:W-:Y:S01]  /*afa0*/  FADD R221, R236, R221 ;  /* 0x000000ddecdd7221 */ /* 0x000fe20000000000 */
[----:B------:R-:W-:Y:S01]  /*afb0*/  HMMA.16816.F32 R132, R224, R218, R132 ;  /* 0x000000dae084723c */ /* 0x000fe20000001884 */
[----:B------:R-:W-:Y:S02]  /*afc0*/  FADD R222, R241, R222 ;  /* 0x000000def1de7221 */ /* 0x000fe40000000000 */
[----:B------:R-:W-:-:S05]  /*afd0*/  FADD R223, R243, R223 ;  /* 0x000000dff3df7221 */ /* 0x000fca0000000000 */
[C---:B0-----:R-:W-:Y:S08]  /*afe0*/  HMMA.16816.F32 R128, R224.reuse, R212, R128 ;  /* 0x000000d4e080723c */ /* 0x041ff00000001880 */
[----:B------:R-:W-:Y:S01]  /*aff0*/  HMMA.16816.F32 R124, R224, R214, R124 ;  /* 0x000000d6e07c723c */ /* 0x000fe2000000187c */
[----:B------:R-:W0:Y:S04]  /*b000*/  SHFL.BFLY PT, R224, R220, 0x2, 0x1f ;  /* 0x0c401f00dce07f89 */ /* 0x000e2800000e0000 */
[----:B------:R-:W1:Y:S04]  /*b010*/  SHFL.BFLY PT, R225, R221, 0x2, 0x1f ;  /* 0x0c401f00dde17f89 */ /* 0x000e6800000e0000 */
[----:B------:R-:W0:Y:S04]  /*b020*/  SHFL.BFLY PT, R226, R222, 0x2, 0x1f ;  /* 0x0c401f00dee27f89 */ /* 0x000e2800000e0000 */
[----:B------:R-:W0:Y:S01]  /*b030*/  SHFL.BFLY PT, R227, R223, 0x2, 0x1f ;  /* 0x0c401f00dfe37f89 */ /* 0x000e2200000e0000 */
[----:B------:R-:W-:-:S02]  /*b040*/  FMUL R8, R205, R8 ;  /* 0x00000008cd087220 */ /* 0x000fc40000400000 */
[C---:B------:R-:W-:Y:S02]  /*b050*/  FMUL R9, R205.reuse, R9 ;  /* 0x00000009cd097220 */ /* 0x040fe40000400000 */
[C---:B------:R-:W-:Y:S02]  /*b060*/  FMUL R10, R204.reuse, R10 ;  /* 0x0000000acc0a7220 */ /* 0x040fe40000400000 */
[----:B------:R-:W-:Y:S02]  /*b070*/  FMUL R11, R204, R11 ;  /* 0x0000000bcc0b7220 */ /* 0x000fe40000400000 */
[C---:B-----5:R-:W-:Y:S02]  /*b080*/  FMUL R216, R205.reuse, R216 ;  /* 0x000000d8cdd87220 */ /* 0x060fe40000400000 */
[----:B--2---:R-:W-:-:S03]  /*b090*/  FMUL R217, R205, R217 ;  /* 0x000000d9cdd97220 */ /* 0x004fc60000400000 */
[----:B------:R-:W-:Y:S07]  /*b0a0*/  HMMA.16816.F32 R8, R208, R218, R8 ;  /* 0x000000dad008723c */ /* 0x000fee0000001808 */
[C---:B------:R-:W-:Y:S02]  /*b0b0*/  FMUL R218, R204.reuse, R239 ;  /* 0x000000efccda7220 */ /* 0x040fe40000400000 */
[----:B------:R-:W-:-:S07]  /*b0c0*/  FMUL R219, R204, R238 ;  /* 0x000000eeccdb7220 */ /* 0x000fce0000400000 */
[----:B------:R-:W-:Y:S07]  /*b0d0*/  HMMA.16816.F32 R240, R208, R212, R216 ;  /* 0x000000d4d0f0723c */ /* 0x000fee00000018d8 */
[----:B0-----:R-:W-:Y:S02]  /*b0e0*/  FADD R217, R220, R224 ;  /* 0x000000e0dcd97221 */ /* 0x001fe40000000000 */
[----:B-1----:R-:W-:Y:S02]  /*b0f0*/  FADD R216, R221, R225 ;  /* 0x000000e1ddd87221 */ /* 0x002fe40000000000 */
[----:B------:R-:W-:Y:S01]  /*b100*/  FADD R213, R222, R226 ;  /* 0x000000e2ded57221 */ /* 0x000fe20000000000 */
[----:B------:R-:W0:Y:S01]  /*b110*/  SHFL.BFLY PT, R218, R217, 0x1, 0x1f ;  /* 0x0c201f00d9da7f89 */ /* 0x000e2200000e0000 */
[----:B------:R-:W-:-:S03]  /*b120*/  FADD R212, R223, R227 ;  /* 0x000000e3dfd47221 */ /* 0x000fc60000000000 */
[----:B------:R-:W1:Y:S04]  /*b130*/  SHFL.BFLY PT, R219, R216, 0x1, 0x1f ;  /* 0x0c201f00d8db7f89 */ /* 0x000e6800000e0000 */
[----:B------:R-:W2:Y:S04]  /*b140*/  SHFL.BFLY PT, R220, R213, 0x1, 0x1f ;  /* 0x0c201f00d5dc7f89 */ /* 0x000ea800000e0000 */
[----:B------:R-:W5:Y:S01]  /*b150*/  SHFL.BFLY PT, R221, R212, 0x1, 0x1f ;  /* 0x0c201f00d4dd7f89 */ /* 0x000f6200000e0000 */
[----:B------:R-:W-:-:S03]  /*b160*/  IADD3 R234, R234, 0x10, RZ ;  /* 0x00000010eaea7810 */ /* 0x000fc60007ffe0ff */
[----:B------:R1:W-:Y:S01]  /*b170*/  STL.64 [R1], R240 ;  /* 0x000000f001007387 */ /* 0x0003e20000100a00 */
[----:B0-----:R-:W-:Y:S02]  /*b180*/  FADD R217, R217, R218 ;  /* 0x000000dad9d97221 */ /* 0x001fe40000000000 */
[----:B-1----:R-:W-:Y:S02]  /*b190*/  FADD R216, R216, R219 ;  /* 0x000000dbd8d87221 */ /* 0x002fe40000000000 */
[----:B------:R-:W-:Y:S02]  /*b1a0*/  FFMA R237, R207, R237, R217 ;  /* 0x000000edcfed7223 */ /* 0x000fe400000000d9 */
[----:B--2---:R-:W-:Y:S02]  /*b1b0*/  FADD R213, R213, R220 ;  /* 0x000000dcd5d57221 */ /* 0x004fe40000000000 */
[----:B------:R-:W-:Y:S02]  /*b1c0*/  FFMA R235, R206, R235, R216 ;  /* 0x000000ebceeb7223 */ /* 0x000fe400000000d8 */
[----:B-----5:R-:W-:Y:S01]  /*b1d0*/  FADD R212, R212, R221 ;  /* 0x000000ddd4d47221 */ /* 0x020fe20000000000 */
[----:B------:R0:W-:Y:S01]  /*b1e0*/  STL.64 [R1+0x8], R242 ;  /* 0x000008f201007387 */ /* 0x0001e20000100a00 */
[----:B------:R-:W-:-:S02]  /*b1f0*/  FFMA R233, R205, R233, R213 ;  /* 0x000000e9cde97223 */ /* 0x000fc400000000d5 */
[----:B------:R-:W-:Y:S01]  /*b200*/  FFMA R232, R204, R232, R212 ;  /* 0x000000e8cce87223 */ /* 0x000fe200000000d4 */
[----:B------:R0:W-:Y:S04]  /*b210*/  STL [R1+0xe4], R234 ;  /* 0x0000e4ea01007387 */ /* 0x0001e80000100800 */
[----:B------:R0:W-:Y:S04]  /*b220*/  STL [R1+0xe8], R237 ;  /* 0x0000e8ed01007387 */ /* 0x0001e80000100800 */
[----:B------:R0:W-:Y:S04]  /*b230*/  STL [R1+0xec], R235 ;  /* 0x0000eceb01007387 */ /* 0x0001e80000100800 */
[----:B------:R0:W-:Y:S04]  /*b240*/  STL [R1+0xc8], R231 ;  /* 0x0000c8e701007387 */ /* 0x0001e80000100800 */
[----:B------:R0:W-:Y:S04]  /*b250*/  STL [R1+0xf0], R233 ;  /* 0x0000f0e901007387 */ /* 0x0001e80000100800 */
[----:B------:R0:W-:Y:S04]  /*b260*/  STL [R1+0xf4], R232 ;  /* 0x0000f4e801007387 */ /* 0x0001e80000100800 */
[----:B------:R0:W-:Y:S04]  /*b270*/  STL [R1+0xd8], R230 ;  /* 0x0000d8e601007387 */ /* 0x0001e80000100800 */
[----:B------:R0:W-:Y:S04]  /*b280*/  STL [R1+0xdc], R229 ;  /* 0x0000dce501007387 */ /* 0x0001e80000100800 */
[----:B------:R0:W-:Y:S01]  /*b290*/  STL [R1+0xe0], R228 ;  /* 0x0000e0e401007387 */ /* 0x0001e20000100800 */
[----:B------:R-:W-:Y:S01]  /*b2a0*/  ISETP.GE.AND P0, PT, R234, c[0x0][0x1d0], PT ;  /* 0x00007400ea007a0c */ /* 0x000fe20003f06270 */
[----:B------:R-:W-:-:S02]  /*b2b0*/  FMUL R4, R205, R4 ;  /* 0x00000004cd047220 */ /* 0x000fc40000400000 */
[----:B---3--:R-:W-:Y:S02]  /*b2c0*/  FMUL R5, R205, R5 ;  /* 0x00000005cd057220 */ /* 0x008fe40000400000 */
[C---:B----4-:R-:W-:Y:S02]  /*b2d0*/  FMUL R6, R204.reuse, R6 ;  /* 0x00000006cc067220 */ /* 0x050fe40000400000 */
[----:B------:R-:W-:-:S07]  /*b2e0*/  FMUL R7, R204, R7 ;  /* 0x00000007cc077220 */ /* 0x000fce0000400000 */
[----:B------:R-:W-:Y:S07]  /*b2f0*/  HMMA.16816.F32 R4, R208, R214, R4 ;  /* 0x000000d6d004723c */ /* 0x000fee0000001804 */
[----:B------:R-:W-:-:S05]  /*b300*/  MOV R208, 0x10 ;  /* 0x0000001000d07802 */ /* 0x000fca0000000f00 */
[C---:B------:R-:W-:Y:S02]  /*b310*/  IMAD R0, R208.reuse, c[0x0][0x1b4], R0 ;  /* 0x00006d00d0007a24 */ /* 0x040fe400078e0200 */
[----:B------:R-:W-:Y:S01]  /*b320*/  IMAD R3, R208, c[0x0][0x1a4], R3 ;  /* 0x00006900d0037a24 */ /* 0x000fe200078e0203 */
[----:B0-----:R-:W-:Y:S01]  /*b330*/  @P0 CALL.REL.NOINC `(.L_x_1) ;  /* 0x0000001000000944 */ /* 0x001fe20003c00000 */
[----:B------:R-:W-:Y:S05]  /*b340*/  BRA `(.L_x_2) ;  /* 0xffffc93000007947 */ /* 0x000fea000383ffff */
.L_x_1:
[----:B------:R0:W-:Y:S04]  /*b350*/  STL [R1+0x10c], R228 ;  /* 0x00010ce401007387 */ /* 0x0001e80000100800 */
[----:B------:R0:W-:Y:S04]  /*b360*/  STL [R1+0x108], R229 ;  /* 0x000108e501007387 */ /* 0x0001e80000100800 */
[----:B------:R0:W-:Y:S04]  /*b370*/  STL [R1+0x104], R230 ;  /* 0x000104e601007387 */ /* 0x0001e80000100800 */
[----:B------:R0:W-:Y:S02]  /*b380*/  STL [R1+0x100], R231 ;  /* 0x000100e701007387 */ /* 0x0001e40000100800 */
.L_x_0:
[----:B------:R-:W-:Y:S04]  /*b390*/  STL [R1+0x23c], R156 ;  /* 0x00023c9c01007387 */ /* 0x000fe80000100800 */
        /* <DEDUP_REMOVED lines=13> */
[----:B------:R1:W-:Y:S04]  /*b470*/  STL [R1+0x204], R124 ;  /* 0x0002047c01007387 */ /* 0x0003e80000100800 */
[----:B------:R-:W-:Y:S04]  /*b480*/  STL [R1+0x200], R125 ;  /* 0x0002007d01007387 */ /* 0x000fe80000100800 */
[----:B------:R-:W-:Y:S04]  /*b490*/  STL [R1+0x1fc], R128 ;  /* 0x0001fc8001007387 */ /* 0x000fe80000100800 */
[----:B------:R-:W-:Y:S04]  /*b4a0*/  STL [R1+0x1f8], R129 ;  /* 0x0001f88101007387 */ /* 0x000fe80000100800 */
[----:B------:R-:W2:Y:S04]  /*b4b0*/  LDL.LU R2, [R1+0xe8] ;  /* 0x0000e80001027983 */ /* 0x000ea80000300800 */
[----:B------:R-:W3:Y:S04]  /*b4c0*/  LDL.LU R210, [R1+0xec] ;  /* 0x0000ec0001d27983 */ /* 0x000ee80000300800 */
[----:B------:R-:W4:Y:S04]  /*b4d0*/  LDL.LU R211, [R1+0xc] ;  /* 0x00000c0001d37983 */ /* 0x000f280000300800 */
[----:B------:R-:W5:Y:S04]  /*b4e0*/  LDL.LU R207, [R1+0x8] ;  /* 0x0000080001cf7983 */ /* 0x000f680000300800 */
[----:B------:R-:W4:Y:S04]  /*b4f0*/  LDL.LU R213, [R1] ;  /* 0x0000000001d57983 */ /* 0x000f280000300800 */
[----:B------:R-:W4:Y:S04]  /*b500*/  LDL.LU R212, [R1+0x4] ;  /* 0x0000040001d47983 */ /* 0x000f280000300800 */
[----:B------:R-:W5:Y:S04]  /*b510*/  LDL.LU R209, [R1+0xf0] ;  /* 0x0000f00001d17983 */ /* 0x000f680000300800 */
[----:B------:R-:W5:Y:S01]  /*b520*/  LDL.LU R208, [R1+0xf4] ;  /* 0x0000f40001d07983 */ /* 0x000f620000300800 */
[----:B------:R-:W-:-:S03]  /*b530*/  MOV R206, 0x3dc6b27f ;  /* 0x3dc6b27f00ce7802 */ /* 0x000fc60000000f00 */
[----:B------:R-:W0:Y:S04]  /*b540*/  S2R R220, SR_TID.X ;  /* 0x0000000000dc7919 */ /* 0x000e280000002100 */
[----:B------:R-:W-:Y:S01]  /*b550*/  BAR.SYNC.DEFER_BLOCKING 0x0 ;  /* 0x0000000000007b1d */ /* 0x000fe20000010000 */
[C---:B--2---:R-:W-:Y:S01]  /*b560*/  FMUL R3, R2.reuse, 8388608 ;  /* 0x4b00000002037820 */ /* 0x044fe20000400000 */
[C---:B------:R-:W-:Y:S02]  /*b570*/  FSETP.GEU.AND P0, PT, R2.reuse, 1.175494350822287508e-38, PT ;  /* 0x008000000200780b */ /* 0x040fe40003f0e000 */
[----:B------:R-:W-:Y:S02]  /*b580*/  FSETP.GT.AND P4, PT, |R2|, 8.50705917302346158658e+37, PT ;  /* 0x7e8000000200780b */ /* 0x000fe40003f84200 */
[----:B------:R-:W-:-:S02]  /*b590*/  FSEL R3, R3, R2, !P0 ;  /* 0x0000000203037208 */ /* 0x000fc40004000000 */
[----:B------:R-:W-:Y:S02]  /*b5a0*/  FSEL R204, RZ, -23, P0 ;  /* 0xc1b80000ffcc7808 */ /* 0x000fe40000000000 */
[C---:B------:R-:W-:Y:S02]  /*b5b0*/  IADD3 R0, R3.reuse, -0x3f3504f3, RZ ;  /* 0xc0cafb0d03007810 */ /* 0x040fe40007ffe0ff */
[C---:B------:R-:W-:Y:S02]  /*b5c0*/  ISETP.GE.U32.AND P0, PT, R3.reuse, 0x7f800000, PT ;  /* 0x7f8000000300780c */ /* 0x040fe40003f06070 */
[----:B------:R-:W-:Y:S02]  /*b5d0*/  LOP3.LUT R0, R0, 0xff800000, RZ, 0xc0, !PT ;  /* 0xff80000000007812 */ /* 0x000fe400078ec0ff */
[----:B---3--:R-:W-:Y:S02]  /*b5e0*/  FSETP.GEU.AND P1, PT, R210, 1.175494350822287508e-38, PT ;  /* 0x00800000d200780b */ /* 0x008fe40003f2e000 */
[----:B------:R2:W3:Y:S01]  /*b5f0*/  I2F R205, R0 ;  /* 0x0000000000cd7306 */ /* 0x0004e20000201400 */
[----:B------:R-:W-:-:S02]  /*b600*/  FSETP.NEU.AND P3, PT, R3, RZ, PT ;  /* 0x000000ff0300720b */ /* 0x000fc40003f6d000 */
[----:B----4-:R-:W-:Y:S02]  /*b610*/  MOV R214, R213 ;  /* 0x000000d500d67202 */ /* 0x010fe40000000f00 */
[----:B------:R-:W-:Y:S02]  /*b620*/  MOV R215, R211 ;  /* 0x000000d300d77202 */ /* 0x000fe40000000f00 */
[----:B------:R-:W-:Y:S02]  /*b630*/  MOV R217, R214 ;  /* 0x000000d600d97202 */ /* 0x000fe40000000f00 */
[----:B--2---:R-:W-:Y:S01]  /*b640*/  IADD3 R0, R3, -R0, RZ ;  /* 0x8000000003007210 */ /* 0x004fe20007ffe0ff */
[----:B-----5:R-:W-:Y:S01]  /*b650*/  FMUL R213, R208, 8388608 ;  /* 0x4b000000d0d57820 */ /* 0x020fe20000400000 */
[----:B------:R-:W-:-:S03]  /*b660*/  MOV R214, R207 ;  /* 0x000000cf00d67202 */ /* 0x000fc60000000f00 */
[----:B------:R-:W-:Y:S01]  /*b670*/  FADD R0, R0, -1 ;  /* 0xbf80000000007421 */ /* 0x000fe20000000000 */
[----:B------:R-:W-:Y:S01]  /*b680*/  MOV R216, R212 ;  /* 0x000000d400d87202 */ /* 0x000fe20000000f00 */
[----:B---3--:R-:W-:Y:S02]  /*b690*/  FFMA.FTZ R205, R205, 1.1920928955078125e-07, R204 ;  /* 0x34000000cdcd7823 */ /* 0x008fe400000100cc */
[----:B------:R-:W-:-:S04]  /*b6a0*/  FFMA.FTZ R204, R0, R206, -0.16845393180847167969 ;  /* 0xbe2c7f3000cc7423 */ /* 0x000fc800000100ce */
[----:B------:R-:W-:-:S04]  /*b6b0*/  FFMA.FTZ R204, R0, R204, 0.1716887056827545166 ;  /* 0x3e2fcf2a00cc7423 */ /* 0x000fc800000100cc */
[----:B------:R-:W-:-:S04]  /*b6c0*/  FFMA.FTZ R204, R0, R204, -0.17900948226451873779 ;  /* 0xbe374e4300cc7423 */ /* 0x000fc800000100cc */
[----:B------:R-:W-:-:S04]  /*b6d0*/  FFMA.FTZ R204, R0, R204, 0.20512372255325317383 ;  /* 0x3e520bf400cc7423 */ /* 0x000fc800000100cc */
[----:B------:R-:W-:-:S04]  /*b6e0*/  FFMA.FTZ R204, R0, R204, -0.24046532809734344482 ;  /* 0xbe763c8b00cc7423 */ /* 0x000fc800000100cc */
[----:B------:R-:W-:-:S04]  /*b6f0*/  FFMA.FTZ R204, R0, R204, 0.28857114911079406738 ;  /* 0x3e93bf9900cc7423 */ /* 0x000fc800000100cc */
[----:B------:R-:W-:-:S04]  /*b700*/  FFMA.FTZ R204, R0, R204, -0.36067417263984680176 ;  /* 0xbeb8aa4900cc7423 */ /* 0x000fc800000100cc */
[----:B------:R-:W-:-:S04]  /*b710*/  FFMA.FTZ R204, R0, R204, 0.48089820146560668945 ;  /* 0x3ef6384a00cc7423 */ /* 0x000fc800000100cc */
[----:B------:R-:W-:-:S04]  /*b720*/  FFMA.FTZ R204, R0, R204, -0.72134751081466674805 ;  /* 0xbf38aa3b00cc7423 */ /* 0x000fc800000100cc */
[----:B------:R-:W-:-:S04]  /*b730*/  FMUL R204, R0, R204 ;  /* 0x000000cc00cc7220 */ /* 0x000fc80000400000 */
[----:B------:R-:W-:-:S04]  /*b740*/  FMUL R204, R0, R204 ;  /* 0x000000cc00cc7220 */ /* 0x000fc80000400000 */
[----:B------:R-:W-:Y:S02]  /*b750*/  FFMA.FTZ R0, R0, 1.4426950216293334961, R204 ;  /* 0x3fb8aa3b00007823 */ /* 0x000fe400000100cc */
[----:B------:R-:W-:Y:S02]  /*b760*/  FMUL R204, R210, 8388608 ;  /* 0x4b000000d2cc7820 */ /* 0x000fe40000400000 */
[----:B-1----:R-:W-:Y:S01]  /*b770*/  FADD R124, R205, R0 ;  /* 0x00000000cd7c7221 */ /* 0x002fe20000000000 */
[----:B------:R-:W-:Y:S02]  /*b780*/  @P0 MOV R0, 0x7f800000 ;  /* 0x7f80000000000802 */ /* 0x000fe40000000f00 */
[----:B------:R-:W-:-:S03]  /*b790*/  FSEL R204, R204, R210, !P1 ;  /* 0x000000d2cccc7208 */ /* 0x000fc60004800000 */
[----:B------:R-:W-:Y:S01]  /*b7a0*/  @P0 FFMA.FTZ R124, R3, R0, +INF ;  /* 0x7f800000037c0423 */ /* 0x000fe20000010000 */
[----:B------:R-:W-:Y:S02]  /*b7b0*/  IADD3 R0, R204, -0x3f3504f3, RZ ;  /* 0xc0cafb0dcc007810 */ /* 0x000fe40007ffe0ff */
[----:B------:R-:W-:Y:S02]  /*b7c0*/  FSEL R3, RZ, -23, P1 ;  /* 0xc1b80000ff037808 */ /* 0x000fe40000800000 */
[----:B------:R-:W-:Y:S01]  /*b7d0*/  LOP3.LUT R0, R0, 0xff800000, RZ, 0xc0, !PT ;  /* 0xff80000000007812 */ /* 0x000fe200078ec0ff */
[----:B------:R1:W-:Y:S01]  /*b7e0*/  STL [R1+0xdc], R124 ;  /* 0x0000dc7c01007387 */ /* 0x0003e20000100800 */
[C---:B------:R-:W-:Y:S02]  /*b7f0*/  ISETP.GE.U32.AND P0, PT, R204.reuse, 0x7f800000, PT ;  /* 0x7f800000cc00780c */ /* 0x040fe40003f06070 */
[----:B------:R2:W3:Y:S01]  /*b800*/  I2F R205, R0 ;  /* 0x0000000000cd7306 */ /* 0x0004e20000201400 */
[----:B------:R-:W-:-:S02]  /*b810*/  FSETP.NEU.AND P2, PT, R204, RZ, PT ;  /* 0x000000ffcc00720b */ /* 0x000fc40003f4d000 */
[----:B--2---:R-:W-:-:S05]  /*b820*/  IADD3 R0, R204, -R0, RZ ;  /* 0x80000000cc007210 */ /* 0x004fca0007ffe0ff */
[----:B------:R-:W-:Y:S02]  /*b830*/  FADD R0, R0, -1 ;  /* 0xbf80000000007421 */ /* 0x000fe40000000000 */
        /* <DEDUP_REMOVED lines=15> */
[----:B------:R-:W-:-:S05]  /*b930*/  @P0 MOV R0, 0x7f800000 ;  /* 0x7f80000000000802 */ /* 0x000fca0000000f00 */
[----:B------:R-:W-:Y:S01]  /*b940*/  @P0 FFMA.FTZ R124, R204, R0, +INF ;  /* 0x7f800000cc7c0423 */ /* 0x000fe20000010000 */
[----:B------:R-:W-:-:S04]  /*b950*/  FSETP.GEU.AND P0, PT, R209, 1.175494350822287508e-38, PT ;  /* 0x00800000d100780b */ /* 0x000fc80003f0e000 */
[----:B------:R-:W-:Y:S01]  /*b960*/  FSEL R3, R3, R209, !P0 ;  /* 0x000000d103037208 */ /* 0x000fe20004000000 */
[----:B------:R1:W-:Y:S01]  /*b970*/  STL [R1+0xc8], R124 ;  /* 0x0000c87c01007387 */ /* 0x0003e20000100800 */
[----:B------:R-:W-:Y:S02]  /*b980*/  FSEL R204, RZ, -23, P0 ;  /* 0xc1b80000ffcc7808 */ /* 0x000fe40000000000 */
[C---:B------:R-:W-:Y:S02]  /*b990*/  IADD3 R0, R3.reuse, -0x3f3504f3, RZ ;  /* 0xc0cafb0d03007810 */ /* 0x040fe40007ffe0ff */
[C---:B------:R-:W-:Y:S02]  /*b9a0*/  ISETP.GE.U32.AND P0, PT, R3.reuse, 0x7f800000, PT ;  /* 0x7f8000000300780c */ /* 0x040fe40003f06070 */
[----:B------:R-:W-:Y:S02]  /*b9b0*/  LOP3.LUT R0, R0, 0xff800000, RZ, 0xc0, !PT ;  /* 0xff80000000007812 */ /* 0x000fe400078ec0ff */
[----:B------:R-:W-:-:S02]  /*b9c0*/  FSETP.NEU.AND P1, PT, R3, RZ, PT ;  /* 0x000000ff0300720b */ /* 0x000fc40003f2d000 */
[----:B------:R2:W3:Y:S02]  /*b9d0*/  I2F R205, R0 ;  /* 0x0000000000cd7306 */ /* 0x0004e40000201400 */
        /* <DEDUP_REMOVED lines=14> */
[----:B------:R-:W-:-:S04]  /*bac0*/  FFMA.FTZ R0, R0, 1.4426950216293334961, R204 ;  /* 0x3fb8aa3b00007823 */ /* 0x000fc800000100cc */
[----:B-1----:R-:W-:Y:S01]  /*bad0*/  FADD R124, R205, R0 ;  /* 0x00000000cd7c7221 */ /* 0x002fe20000000000 */
[----:B------:R-:W-:-:S05]  /*bae0*/  @P0 MOV R0, 0x7f800000 ;  /* 0x7f80000000000802 */ /* 0x000fca0000000f00 */
[----:B------:R-:W-:Y:S01]  /*baf0*/  @P0 FFMA.FTZ R124, R3, R0, +INF ;  /* 0x7f800000037c0423 */ /* 0x000fe20000010000 */
[----:B------:R-:W-:-:S04]  /*bb00*/  FSETP.GEU.AND P0, PT, R208, 1.175494350822287508e-38, PT ;  /* 0x00800000d000780b */ /* 0x000fc80003f0e000 */
[----:B------:R-:W-:Y:S01]  /*bb10*/  FSEL R213, R213, R208, !P0 ;  /* 0x000000d0d5d57208 */ /* 0x000fe20004000000 */
[----:B------:R-:W-:Y:S01]  /*bb20*/  STL [R1+0xc4], R124 ;  /* 0x0000c47c01007387 */ /* 0x000fe20000100800 */
[----:B------:R-:W-:Y:S02]  /*bb30*/  FSEL R3, RZ, -23, P0 ;  /* 0xc1b80000ff037808 */ /* 0x000fe40000000000 */
[----:B------:R-:W-:Y:S02]  /*bb40*/  IADD3 R0, R213, -0x3f3504f3, RZ ;  /* 0xc0cafb0dd5007810 */ /* 0x000fe40007ffe0ff */
[C---:B------:R-:W-:Y:S01]  /*bb50*/  FSETP.GEU.AND P0, PT, |R2|.reuse, 1.175494350822287508e-38, PT ;  /* 0x008000000200780b */ /* 0x040fe20003f0e200 */
[----:B------:R-:W-:Y:S01]  /*bb60*/  @P4 FMUL R2, R2, 0.25 ;  /* 0x3e80000002024820 */ /* 0x000fe20000400000 */
[----:B------:R-:W-:-:S04]  /*bb70*/  LOP3.LUT R0, R0, 0xff800000, RZ, 0xc0, !PT ;  /* 0xff80000000007812 */ /* 0x000fc800078ec0ff */
[----:B------:R1:W2:Y:S07]  /*bb80*/  I2F R204, R0 ;  /* 0x0000000000cc7306 */ /* 0x0002ae0000201400 */
[----:B------:R-:W-:Y:S01]  /*bb90*/  @!P0 FMUL R2, R2, 16777216 ;  /* 0x4b80000002028820 */ /* 0x000fe20000400000 */
[----:B-1----:R-:W-:-:S03]  /*bba0*/  IADD3 R0, R213, -R0, RZ ;  /* 0x80000000d5007210 */ /* 0x002fc60007ffe0ff */
[----:B------:R1:W3:Y:S02]  /*bbb0*/  MUFU.RCP R211, R2 ;  /* 0x0000000200d37308 */ /* 0x0002e40000001000 */
[----:B------:R-:W-:Y:S02]  /*bbc0*/  FADD R0, R0, -1 ;  /* 0xbf80000000007421 */ /* 0x000fe40000000000 */
[----:B--2---:R-:W-:Y:S02]  /*bbd0*/  FFMA.FTZ R204, R204, 1.1920928955078125e-07, R3 ;  /* 0x34000000cccc7823 */ /* 0x004fe40000010003 */
        /* <DEDUP_REMOVED lines=12> */
[----:B------:R-:W-:-:S05]  /*bca0*/  FADD R0, R204, R0 ;  /* 0x00000000cc007221 */ /* 0x000fca0000000000 */
[----:B------:R2:W-:Y:S04]  /*bcb0*/  STL [R1+0xc0], R0 ;  /* 0x0000c00001007387 */ /* 0x0005e80000100800 */
[----:B-1----:R-:W4:Y:S04]  /*bcc0*/  LDL.LU R2, [R1+0xb4] ;  /* 0x0000b40001027983 */ /* 0x002f280000300800 */
[----:B--2---:R-:W2:Y:S04]  /*bcd0*/  LDL.LU R0, [R1+0xb0] ;  /* 0x0000b00001007983 */ /* 0x004ea80000300800 */
[----:B------:R-:W1:Y:S04]  /*bce0*/  S2R R124, SR_TID.X ;  /* 0x00000000007c7919 */ /* 0x000e680000002100 */
[----:B------:R-:W5:Y:S04]  /*bcf0*/  S2R R207, SR_TID.X ;  /* 0x0000000000cf7919 */ /* 0x000f680000002100 */
[----:B------:R-:W3:Y:S01]  /*bd00*/  LDL.LU R212, [R1+0xa0] ;  /* 0x0000a00001d47983 */ /* 0x000ee20000300800 */
[----:B-1----:R-:W-:-:S02]  /*bd10*/  SHF.L.U32 R3, R124, 0x9, RZ ;  /* 0x000000097c037819 */ /* 0x002fc400000006ff */
[----:B-----5:R-:W-:Y:S02]  /*bd20*/  SHF.L.U32 R125, R207, 0x5, RZ ;  /* 0x00000005cf7d7819 */ /* 0x020fe400000006ff */
[----:B------:R-:W-:Y:S01]  /*bd30*/  LOP3.LUT R3, R3, 0x3000, RZ, 0xc0, !PT ;  /* 0x0000300003037812 */ /* 0x000fe200078ec0ff */
[----:B------:R-:W5:Y:S03]  /*bd40*/  LDL.LU R207, [R1+0x84] ;  /* 0x0000840001cf7983 */ /* 0x000f660000300800 */
[----:B------:R-:W-:Y:S01]  /*bd50*/  LOP3.LUT R3, R3, 0x60, R125, 0xf8, !PT ;  /* 0x0000006003037812 */ /* 0x000fe200078ef87d */
[----:B------:R-:W5:Y:S04]  /*bd60*/  LDL.LU R206, [R1+0x80] ;  /* 0x0000800001ce7983 */ /* 0x000f680000300800 */
[----:B------:R-:W5:Y:S01]  /*bd70*/  LDL.LU R205, [R1+0x94] ;  /* 0x0000940001cd7983 */ /* 0x000f620000300800 */
[----:B----4-:R-:W-:-:S04]  /*bd80*/  @P4 FMUL R2, R2, 0.25 ;  /* 0x3e80000002024820 */ /* 0x010fc80000400000 */
[----:B------:R-:W-:Y:S02]  /*bd90*/  @!P0 FMUL R2, R2, 16777216 ;  /* 0x4b80000002028820 */ /* 0x000fe40000400000 */
[----:B--2---:R-:W-:Y:S02]  /*bda0*/  @P4 FMUL R0, R0, 0.25 ;  /* 0x3e80000000004820 */ /* 0x004fe40000400000 */
[----:B---3--:R-:W-:Y:S02]  /*bdb0*/  FMUL R2, R211, R2 ;  /* 0x00000002d3027220 */ /* 0x008fe40000400000 */
[----:B------:R-:W-:-:S04]  /*bdc0*/  @!P0 FMUL R0, R0, 16777216 ;  /* 0x4b80000000008820 */ /* 0x000fc80000400000 */
[----:B------:R-:W-:Y:S01]  /*bdd0*/  FMUL R204, R211, R0 ;  /* 0x00000000d3cc7220 */ /* 0x000fe20000400000 */
[----:B------:R-:W-:-:S04]  /*bde0*/  SHF.L.U32 R0, R124, 0x3, RZ ;  /* 0x000000037c007819 */ /* 0x000fc800000006ff */
[----:B------:R-:W-:Y:S02]  /*bdf0*/  F2FP.PACK_AB R204, R2, R204 ;  /* 0x000000cc02cc723e */ /* 0x000fe400000000ff */
[----:B------:R-:W-:Y:S02]  /*be00*/  SHF.L.U32 R2, R124, 0x2, RZ ;  /* 0x000000027c027819 */ /* 0x000fe400000006ff */
[----:B------:R-:W-:-:S04]  /*be10*/  LOP3.LUT R0, R0, 0x700, RZ, 0xc0, !PT ;  /* 0x0000070000007812 */ /* 0x000fc800078ec0ff */
[----:B------:R-:W-:-:S04]  /*be20*/  LOP3.LUT R0, R0, 0x70, R2, 0xf8, !PT ;  /* 0x0000007000007812 */ /* 0x000fc800078ef802 */
[----:B------:R-:W-:Y:S02]  /*be30*/  LOP3.LUT R0, R3, R0, RZ, 0x3c, !PT ;  /* 0x0000000003007212 */ /* 0x000fe400078e3cff */
[----:B------:R-:W2:Y:S04]  /*be40*/  LDL.LU R3, [R1+0x90] ;  /* 0x0000900001037983 */ /* 0x000ea80000300800 */
[----:B------:R-:W3:Y:S04]  /*be50*/  LDL.LU R2, [R1+0xa4] ;  /* 0x0000a40001027983 */ /* 0x000ee80000300800 */
[----:B------:R-:W1:Y:S04]  /*be60*/  S2R R125, SR_CTAID.X ;  /* 0x00000000007d7919 */ /* 0x000e680000002500 */
[----:B------:R-:W4:Y:S01]  /*be70*/  S2R R128, SR_CTAID.Y ;  /* 0x0000000000807919 */ /* 0x000f220000002600 */
[----:B-----5:R-:W-:-:S02]  /*be80*/  @P4 FMUL R207, R207, 0.25 ;  /* 0x3e800000cfcf4820 */ /* 0x020fc40000400000 */
[----:B------:R-:W-:Y:S02]  /*be90*/  @P4 FMUL R206, R206, 0.25 ;  /* 0x3e800000cece4820 */ /* 0x000fe40000400000 */
[----:B------:R-:W-:Y:S02]  /*bea0*/  @P4 FMUL R205, R205, 0.25 ;  /* 0x3e800000cdcd4820 */ /* 0x000fe40000400000 */
[----:B------:R-:W-:Y:S02]  /*beb0*/  @P4 FMUL R212, R212, 0.25 ;  /* 0x3e800000d4d44820 */ /* 0x000fe40000400000 */
[----:B------:R-:W-:Y:S02]  /*bec0*/  @!P0 FMUL R207, R207, 16777216 ;  /* 0x4b800000cfcf8820 */ /* 0x000fe40000400000 */
[----:B------:R-:W-:Y:S02]  /*bed0*/  @!P0 FMUL R205, R205, 16777216 ;  /* 0x4b800000cdcd8820 */ /* 0x000fe40000400000 */
[----:B------:R-:W-:-:S02]  /*bee0*/  @!P0 FMUL R206, R206, 16777216 ;  /* 0x4b800000cece8820 */ /* 0x000fc40000400000 */
[----:B------:R-:W-:Y:S01]  /*bef0*/  @!P0 FMUL R212, R212, 16777216 ;  /* 0x4b800000d4d48820 */ /* 0x000fe20000400000 */
[----:B------:R-:W-:Y:S01]  /*bf00*/  MOV R219, R215 ;  /* 0x000000d700db7202 */ /* 0x000fe20000000f00 */
[C---:B------:R-:W-:Y:S01]  /*bf10*/  FMUL R215, R211.reuse, R207 ;  /* 0x000000cfd3d77220 */ /* 0x040fe20000400000 */
[----:B------:R-:W-:Y:S01]  /*bf20*/  MOV R218, R214 ;  /* 0x000000d600da7202 */ /* 0x000fe20000000f00 */
[C---:B------:R-:W-:Y:S02]  /*bf30*/  FMUL R214, R211.reuse, R205 ;  /* 0x000000cdd3d67220 */ /* 0x040fe40000400000 */
[C---:B------:R-:W-:Y:S02]  /*bf40*/  FMUL R205, R211.reuse, R212 ;  /* 0x000000d4d3cd7220 */ /* 0x040fe40000400000 */
[----:B------:R-:W-:Y:S01]  /*bf50*/  FMUL R207, R211, R206 ;  /* 0x000000ced3cf7220 */ /* 0x000fe20000400000 */
[----:B0-----:R-:W-:-:S04]  /*bf60*/  LOP3.LUT R220, R220, 0xff, RZ, 0xc0, !PT ;  /* 0x000000ffdcdc7812 */ /* 0x001fc800078ec0ff */
[----:B------:R-:W-:Y:S02]  /*bf70*/  F2FP.PACK_AB R207, R215, R207 ;  /* 0x000000cfd7cf723e */ /* 0x000fe400000000ff */
[----:B-1----:R-:W-:Y:S02]  /*bf80*/  LEA R125, R125, R220, 0x8 ;  /* 0x000000dc7d7d7211 */ /* 0x002fe400078e40ff */
[----:B------:R-:W-:Y:S02]  /*bf90*/  MOV R241, R249 ;  /* 0x000000f900f17202 */ /* 0x000fe40000000f00 */
[----:B------:R-:W-:Y:S01]  /*bfa0*/  MOV R240, R248 ;  /* 0x000000f800f07202 */ /* 0x000fe20000000f00 */
[----:B--2---:R-:W-:Y:S02]  /*bfb0*/  @P4 FMUL R3, R3, 0.25 ;  /* 0x3e80000003034820 */ /* 0x004fe40000400000 */
[----:B---3--:R-:W-:Y:S02]  /*bfc0*/  @P4 FMUL R2, R2, 0.25 ;  /* 0x3e80000002024820 */ /* 0x008fe40000400000 */
[----:B------:R-:W-:-:S02]  /*bfd0*/  @!P0 FMUL R3, R3, 16777216 ;  /* 0x4b80000003038820 */ /* 0x000fc40000400000 */
[----:B------:R-:W-:Y:S02]  /*bfe0*/  @!P0 FMUL R2, R2, 16777216 ;  /* 0x4b80000002028820 */ /* 0x000fe40000400000 */
[C---:B------:R-:W-:Y:S02]  /*bff0*/  FMUL R3, R211.reuse, R3 ;  /* 0x00000003d3037220 */ /* 0x040fe40000400000 */
[----:B------:R-:W-:-:S03]  /*c000*/  FMUL R2, R211, R2 ;  /* 0x00000002d3027220 */ /* 0x000fc60000400000 */
[----:B------:R-:W-:Y:S02]  /*c010*/  F2FP.PACK_AB R206, R214, R3 ;  /* 0x00000003d6ce723e */ /* 0x000fe400000000ff */
[----:B------:R-:W-:Y:S01]  /*c020*/  F2FP.PACK_AB R205, R2, R205 ;  /* 0x000000cd02cd723e */ /* 0x000fe200000000ff */
[----:B------:R-:W-:-:S04]  /*c030*/  IMAD R3, R125, c[0x0][0x1c4], RZ ;  /* 0x000071007d037a24 */ /* 0x000fc800078e02ff */
[----:B------:R4:W-:Y:S01]  /*c040*/  STS.128 [R0], R204 ;  /* 0x000000cc00007388 */ /* 0x0009e20000000c00 */
[C---:B------:R-:W-:Y:S01]  /*c050*/  SHF.L.U32 R2, R3.reuse, 0x1, RZ ;  /* 0x0000000103027819 */ /* 0x040fe200000006ff */
[----:B------:R-:W-:-:S04]  /*c060*/  IMAD.HI R3, R3, 0x2, RZ ;  /* 0x0000000203037827 */ /* 0x000fc800078e02ff */
[----:B----4-:R-:W-:-:S05]  /*c070*/  IMAD R204, R128, c[0x0][0x1c0], RZ ;  /* 0x0000700080cc7a24 */ /* 0x010fca00078e02ff */
[C---:B------:R-:W-:Y:S01]  /*c080*/  SHF.L.U32 R205, R204.reuse, 0x1, RZ ;  /* 0x00000001cccd7819 */ /* 0x040fe200000006ff */
[----:B------:R-:W-:-:S03]  /*c090*/  IMAD.HI R206, R204, 0x2, RZ ;  /* 0x00000002ccce7827 */ /* 0x000fc600078e02ff */
[----:B------:R-:W-:-:S04]  /*c0a0*/  IADD3 R2, P5, P6, R2, c[0x0][0x178], R205 ;  /* 0x00005e0002027a10 */ /* 0x000fc80007ebe0cd */
[----:B------:R-:W-:Y:S02]  /*c0b0*/  IADD3.X R3, R3, c[0x0][0x17c], R206, P5, P6 ;  /* 0x00005f0003037a10 */ /* 0x000fe40002fec4ce */
[----:B------:R-:W-:Y:S02]  /*c0c0*/  FSETP.GT.AND P5, PT, |R208|, 8.50705917302346158658e+37, PT ;  /* 0x7e800000d000780b */ /* 0x000fe40003fa4200 */
[----:B------:R-:W-:Y:S02]  /*c0d0*/  SHF.L.U32 R205, R124, 0xb, RZ ;  /* 0x0000000b7ccd7819 */ /* 0x000fe400000006ff */
[----:B------:R-:W-:Y:S02]  /*c0e0*/  FSETP.GEU.AND P6, PT, |R208|, 1.175494350822287508e-38, PT ;  /* 0x00800000d000780b */ /* 0x000fe40003fce200 */
[----:B------:R-:W-:Y:S02]  /*c0f0*/  LOP3.LUT R124, R124, 0xff, RZ, 0xc0, !PT ;  /* 0x000000ff7c7c7812 */ /* 0x000fe400078ec0ff */
[----:B------:R-:W-:-:S02]  /*c100*/  LOP3.LUT R205, R205, 0x3000, RZ, 0xc0, !PT ;  /* 0x00003000cdcd7812 */ /* 0x000fc400078ec0ff */
[----:B------:R-:W-:Y:S02]  /*c110*/  MOV R206, R122 ;  /* 0x0000007a00ce7202 */ /* 0x000fe40000000f00 */
[----:B------:R-:W-:Y:S02]  /*c120*/  LEA R204, R124, R205, 0x4 ;  /* 0x000000cd7ccc7211 */ /* 0x000fe400078e20ff */
[----:B------:R-:W-:Y:S01]  /*c130*/  MOV R205, R123 ;  /* 0x0000007b00cd7202 */ /* 0x000fe20000000f00 */
[----:B------:R-:W-:Y:S01]  /*c140*/  @P5 FMUL R208, R208, 0.25 ;  /* 0x3e800000d0d05820 */ /* 0x000fe20000400000 */
[----:B------:R-:W-:Y:S02]  /*c150*/  MOV R123, R118 ;  /* 0x00000076007b7202 */ /* 0x000fe40000000f00 */
[----:B------:R-:W-:Y:S02]  /*c160*/  MOV R122, R119 ;  /* 0x00000077007a7202 */ /* 0x000fe40000000f00 */
[----:B------:R-:W-:-:S02]  /*c170*/  MOV R118, R219 ;  /* 0x000000db00767202 */ /* 0x000fc40000000f00 */
[----:B------:R-:W-:Y:S01]  /*c180*/  MOV R119, R218 ;  /* 0x000000da00777202 */ /* 0x000fe20000000f00 */
[----:B------:R-:W-:Y:S02]  /*c190*/  @!P6 FMUL R208, R208, 16777216 ;  /* 0x4b800000d0d0e820 */ /* 0x000fe40000400000 */
[----:B------:R-:W-:Y:S02]  /*c1a0*/  @P5 FMUL R7, R7, 0.25 ;  /* 0x3e80000007075820 */ /* 0x000fe40000400000 */
[----:B------:R-:W-:Y:S02]  /*c1b0*/  @P5 FMUL R6, R6, 0.25 ;  /* 0x3e80000006065820 */ /* 0x000fe40000400000 */
[----:B------:R-:W-:Y:S02]  /*c1c0*/  @P5 FMUL R118, R118, 0.25 ;  /* 0x3e80000076765820 */ /* 0x000fe40000400000 */
[----:B------:R-:W-:Y:S02]  /*c1d0*/  @P5 FMUL R119, R119, 0.25 ;  /* 0x3e80000077775820 */ /* 0x000fe40000400000 */
[----:B------:R-:W-:-:S02]  /*c1e0*/  @P5 FMUL R11, R11, 0.25 ;  /* 0x3e8000000b0b5820 */ /* 0x000fc40000400000 */
[----:B------:R-:W-:Y:S02]  /*c1f0*/  @P5 FMUL R10, R10, 0.25 ;  /* 0x3e8000000a0a5820 */ /* 0x000fe40000400000 */
        /* <DEDUP_REMOVED lines=57> */
[----:B------:R-:W-:Y:S01]  /*c590*/  @P5 FMUL R206, R206, 0.25 ;  /* 0x3e800000cece5820 */ /* 0x000fe20000400000 */
[----:B------:R-:W-:Y:S01]  /*c5a0*/  FSETP.GT.AND P5, PT, |R209|, 8.50705917302346158658e+37, PT ;  /* 0x7e800000d100780b */ /* 0x000fe20003fa4200 */
[----:B------:R-:W-:Y:S01]  /*c5b0*/  @!P6 FMUL R7, R7, 16777216 ;  /* 0x4b8000000707e820 */ /* 0x000fe20000400000 */
[----:B------:R-:W0:Y:S01]  /*c5c0*/  MUFU.RCP R208, R208 ;  /* 0x000000d000d07308 */ /* 0x000e220000001000 */
[----:B------:R-:W-:-:S02]  /*c5d0*/  @!P6 FMUL R6, R6, 16777216 ;  /* 0x4b8000000606e820 */ /* 0x000fc40000400000 */
[----:B------:R-:W-:Y:S02]  /*c5e0*/  @!P6 FMUL R118, R118, 16777216 ;  /* 0x4b8000007676e820 */ /* 0x000fe40000400000 */
[----:B------:R-:W-:Y:S02]  /*c5f0*/  @!P6 FMUL R119, R119, 16777216 ;  /* 0x4b8000007777e820 */ /* 0x000fe40000400000 */
[----:B------:R-:W-:Y:S02]  /*c600*/  @!P6 FMUL R11, R11, 16777216 ;  /* 0x4b8000000b0be820 */ /* 0x000fe40000400000 */
[----:B------:R-:W-:Y:S02]  /*c610*/  @!P6 FMUL R10, R10, 16777216 ;  /* 0x4b8000000a0ae820 */ /* 0x000fe40000400000 */
[----:B------:R-:W-:Y:S02]  /*c620*/  @!P6 FMUL R251, R251, 16777216 ;  /* 0x4b800000fbfbe820 */ /* 0x000fe40000400000 */
        /* <DEDUP_REMOVED lines=56> */
[----:B------:R-:W-:Y:S01]  /*c9b0*/  @!P6 FMUL R206, R206, 16777216 ;  /* 0x4b800000cecee820 */ /* 0x000fe20000400000 */
[C---:B------:R-:W-:Y:S01]  /*c9c0*/  FSETP.GEU.AND P6, PT, |R209|.reuse, 1.175494350822287508e-38, PT ;  /* 0x00800000d100780b */ /* 0x040fe20003fce200 */
[----:B------:R-:W-:Y:S02]  /*c9d0*/  @P5 FMUL R209, R209, 0.25 ;  /* 0x3e800000d1d15820 */ /* 0x000fe40000400000 */
[C---:B0-----:R-:W-:Y:S02]  /*c9e0*/  FMUL R239, R208.reuse, R63 ;  /* 0x0000003fd0ef7220 */ /* 0x041fe40000400000 */
[----:B------:R-:W-:-:S08]  /*c9f0*/  FMUL R7, R208, R7 ;  /* 0x00000007d0077220 */ /* 0x000fd00000400000 */
[----:B------:R-:W-:-:S04]  /*ca00*/  @!P6 FMUL R209, R209, 16777216 ;  /* 0x4b800000d1d1e820 */ /* 0x000fc80000400000 */
[----:B------:R-:W0:Y:S01]  /*ca10*/  MUFU.RCP R63, R209 ;  /* 0x000000d1003f7308 */ /* 0x000e220000001000 */
[C---:B------:R-:W-:Y:S01]  /*ca20*/  FMUL R6, R208.reuse, R6 ;  /* 0x00000006d0067220 */ /* 0x040fe20000400000 */
[----:B------:R1:W-:Y:S01]  /*ca30*/  STL [R1+0x118], R7 ;  /* 0x0001180701007387 */ /* 0x0003e20000100800 */
[----:B------:R-:W-:Y:S02]  /*ca40*/  FMUL R118, R208, R118 ;  /* 0x00000076d0767220 */ /* 0x000fe40000400000 */
[----:B------:R-:W-:Y:S01]  /*ca50*/  @P5 FMUL R5, R5, 0.25 ;  /* 0x3e80000005055820 */ /* 0x000fe20000400000 */
[----:B------:R2:W-:Y:S01]  /*ca60*/  STL [R1+0x114], R6 ;  /* 0x0001140601007387 */ /* 0x0005e20000100800 */
[----:B------:R-:W-:Y:S02]  /*ca70*/  @P5 FMUL R4, R4, 0.25 ;  /* 0x3e80000004045820 */ /* 0x000fe40000400000 */
[C---:B-1----:R-:W-:Y:S01]  /*ca80*/  FMUL R7, R208.reuse, R119 ;  /* 0x00000077d0077220 */ /* 0x042fe20000400000 */
[----:B------:R-:W-:Y:S01]  /*ca90*/  STL [R1+0x110], R118 ;  /* 0x0001107601007387 */ /* 0x000fe20000100800 */
[----:B--2---:R-:W-:-:S03]  /*caa0*/  FMUL R6, R208, R11 ;  /* 0x0000000bd0067220 */ /* 0x004fc60000400000 */
[----:B------:R1:W-:Y:S01]  /*cab0*/  STL [R1+0xf8], R7 ;  /* 0x0000f80701007387 */ /* 0x0003e20000100800 */
[----:B------:R-:W-:Y:S02]  /*cac0*/  @!P6 FMUL R5, R5, 16777216 ;  /* 0x4b8000000505e820 */ /* 0x000fe40000400000 */
[----:B------:R-:W-:Y:S01]  /*cad0*/  FMUL R10, R208, R10 ;  /* 0x0000000ad00a7220 */ /* 0x000fe20000400000 */
[----:B------:R2:W-:Y:S01]  /*cae0*/  STL [R1+0xf4], R6 ;  /* 0x0000f40601007387 */ /* 0x0005e20000100800 */
[----:B------:R-:W-:Y:S02]  /*caf0*/  @P5 FMUL R16, R16, 0.25 ;  /* 0x3e80000010105820 */ /* 0x000fe40000400000 */
[----:B------:R-:W-:Y:S02]  /*cb00*/  @!P6 FMUL R4, R4, 16777216 ;  /* 0x4b8000000404e820 */ /* 0x000fe40000400000 */
[----:B------:R-:W-:Y:S02]  /*cb10*/  @P5 FMUL R17, R17, 0.25 ;  /* 0x3e80000011115820 */ /* 0x000fe40000400000 */
[----:B-1----:R-:W-:-:S02]  /*cb20*/  FMUL R7, R208, R251 ;  /* 0x000000fbd0077220 */ /* 0x002fc40000400000 */
[C---:B0-----:R-:W-:Y:S02]  /*cb30*/  FMUL R5, R63.reuse, R5 ;  /* 0x000000053f057220 */ /* 0x041fe40000400000 */
[----:B--2---:R-:W-:Y:S01]  /*cb40*/  FMUL R6, R208, R250 ;  /* 0x000000fad0067220 */ /* 0x004fe20000400000 */
[----:B------:R0:W-:Y:S01]  /*cb50*/  STL [R1+0xf0], R10 ;  /* 0x0000f00a01007387 */ /* 0x0001e20000100800 */
[----:B------:R-:W-:Y:S02]  /*cb60*/  @P5 FMUL R28, R28, 0.25 ;  /* 0x3e8000001c1c5820 */ /* 0x000fe40000400000 */
[----:B------:R-:W-:Y:S02]  /*cb70*/  @P5 FMUL R64, R64, 0.25 ;  /* 0x3e80000040405820 */ /* 0x000fe40000400000 */
[----:B------:R-:W-:Y:S02]  /*cb80*/  @!P6 FMUL R16, R16, 16777216 ;  /* 0x4b8000001010e820 */ /* 0x000fe40000400000 */
[----:B------:R-:W-:Y:S01]  /*cb90*/  FMUL R4, R63, R4 ;  /* 0x000000043f047220 */ /* 0x000fe20000400000 */
[----:B------:R1:W-:Y:S01]  /*cba0*/  STL [R1+0xec], R7 ;  /* 0x0000ec0701007387 */ /* 0x0003e20000100800 */
[----:B------:R-:W-:-:S02]  /*cbb0*/  @!P6 FMUL R17, R17, 16777216 ;  /* 0x4b8000001111e820 */ /* 0x000fc40000400000 */
[----:B------:R-:W-:Y:S01]  /*cbc0*/  @P5 FMUL R32, R32, 0.25 ;  /* 0x3e80000020205820 */ /* 0x000fe20000400000 */
[----:B------:R2:W-:Y:S01]  /*cbd0*/  STL [R1+0xe8], R6 ;  /* 0x0000e80601007387 */ /* 0x0005e20000100800 */
[----:B------:R-:W-:Y:S02]  /*cbe0*/  @P5 FMUL R80, R80, 0.25 ;  /* 0x3e80000050505820 */ /* 0x000fe40000400000 */
[----:B------:R-:W-:Y:S01]  /*cbf0*/  @!P6 FMUL R28, R28, 16777216 ;  /* 0x4b8000001c1ce820 */ /* 0x000fe20000400000 */
[----:B------:R3:W-:Y:S01]  /*cc00*/  STL [R1+0x4], R5 ;  /* 0x0000040501007387 */ /* 0x0007e20000100800 */
[----:B------:R-:W-:Y:S02]  /*cc10*/  @!P6 FMUL R64, R64, 16777216 ;  /* 0x4b8000004040e820 */ /* 0x000fe40000400000 */
[----:B------:R-:W-:Y:S01]  /*cc20*/  @P5 FMUL R12, R12, 0.25 ;  /* 0x3e8000000c0c5820 */ /* 0x000fe20000400000 */
[----:B------:R4:W-:Y:S01]  /*cc30*/  STL [R1], R4 ;  /* 0x0000000401007387 */ /* 0x0009e20000100800 */
[----:B------:R-:W-:-:S02]  /*cc40*/  @P5 FMUL R81, R81, 0.25 ;  /* 0x3e80000051515820 */ /* 0x000fc40000400000 */
[C---:B------:R-:W-:Y:S02]  /*cc50*/  FMUL R232, R63.reuse, R16 ;  /* 0x000000103fe87220 */ /* 0x040fe40000400000 */
[----:B------:R-:W-:Y:S01]  /*cc60*/  FMUL R233, R63, R17 ;  /* 0x000000113fe97220 */ /* 0x000fe20000400000 */
[----:B------:R-:W5:Y:S01]  /*cc70*/  LDL.LU R16, [R1+0xb8] ;  /* 0x0000b80001107983 */ /* 0x000f620000300800 */
[C---:B------:R-:W-:Y:S02]  /*cc80*/  FMUL R132, R208.reuse, R18 ;  /* 0x00000012d0847220 */ /* 0x040fe40000400000 */
[----:B------:R-:W-:Y:S01]  /*cc90*/  FMUL R133, R208, R19 ;  /* 0x00000013d0857220 */ /* 0x000fe20000400000 */
[----:B------:R-:W3:Y:S01]  /*cca0*/  LDL.LU R17, [R1+0xbc] ;  /* 0x0000bc0001117983 */ /* 0x000ee20000300800 */
[----:B------:R-:W-:Y:S02]  /*ccb0*/  @P5 FMUL R33, R33, 0.25 ;  /* 0x3e80000021215820 */ /* 0x000fe40000400000 */
[----:B------:R-:W-:Y:S01]  /*ccc0*/  @P5 FMUL R84, R84, 0.25 ;  /* 0x3e80000054545820 */ /* 0x000fe20000400000 */
[----:B------:R-:W3:Y:S01]  /*ccd0*/  LDL.LU R18, [R1+0xa8] ;  /* 0x0000a80001127983 */ /* 0x000ee20000300800 */
[----:B------:R-:W-:-:S02]  /*cce0*/  @!P6 FMUL R32, R32, 16777216 ;  /* 0x4b8000002020e820 */ /* 0x000fc40000400000 */
[----:B------:R-:W-:Y:S01]  /*ccf0*/  @!P6 FMUL R80, R80, 16777216 ;  /* 0x4b8000005050e820 */ /* 0x000fe20000400000 */
[----:B------:R-:W3:Y:S01]  /*cd00*/  LDL.LU R19, [R1+0xac] ;  /* 0x0000ac0001137983 */ /* 0x000ee20000300800 */
[----:B------:R-:W-:Y:S01]  /*cd10*/  FMUL R222, R63, R28 ;  /* 0x0000001c3fde7220 */ /* 0x000fe20000400000 */
[----:B------:R-:W-:Y:S01]  /*cd20*/  MOV R11, R65 ;  /* 0x00000041000b7202 */ /* 0x000fe20000000f00 */
[----:B------:R-:W-:Y:S02]  /*cd30*/  @P5 FMUL R13, R13, 0.25 ;  /* 0x3e8000000d0d5820 */ /* 0x000fe40000400000 */
[----:B------:R-:W-:Y:S02]  /*cd40*/  @!P6 FMUL R12, R12, 16777216 ;  /* 0x4b8000000c0ce820 */ /* 0x000fe40000400000 */
[----:B------:R-:W-:Y:S02]  /*cd50*/  @!P6 FMUL R81, R81, 16777216 ;  /* 0x4b8000005151e820 */ /* 0x000fe40000400000 */
[----:B------:R-:W-:-:S02]  /*cd60*/  FMUL R28, R63, R64 ;  /* 0x000000403f1c7220 */ /* 0x000fc40000400000 */
[----:B------:R-:W-:Y:S01]  /*cd70*/  @P5 FMUL R61, R61, 0.25 ;  /* 0x3e8000003d3d5820 */ /* 0x000fe20000400000 */
[----:B------:R-:W3:Y:S01]  /*cd80*/  LDL.LU R64, [R1+0x98] ;  /* 0x0000980001407983 */ /* 0x000ee20000300800 */
[----:B------:R-:W-:Y:S02]  /*cd90*/  @P5 FMUL R112, R112, 0.25 ;  /* 0x3e80000070705820 */ /* 0x000fe40000400000 */
[C---:B------:R-:W-:Y:S01]  /*cda0*/  FMUL R236, R208.reuse, R66 ;  /* 0x00000042d0ec7220 */ /* 0x040fe20000400000 */
[----:B------:R-:W3:Y:S01]  /*cdb0*/  LDL.LU R65, [R1+0x9c] ;  /* 0x00009c0001417983 */ /* 0x000ee20000300800 */
[----:B------:R-:W-:Y:S02]  /*cdc0*/  FMUL R237, R208, R67 ;  /* 0x00000043d0ed7220 */ /* 0x000fe40000400000 */
[----:B------:R-:W-:Y:S01]  /*cdd0*/  @!P6 FMUL R33, R33, 16777216 ;  /* 0x4b8000002121e820 */ /* 0x000fe20000400000 */
[----:B------:R-:W3:Y:S01]  /*cde0*/  LDL.LU R66, [R1+0x88] ;  /* 0x0000880001427983 */ /* 0x000ee20000300800 */
[----:B------:R-:W-:-:S02]  /*cdf0*/  @!P6 FMUL R84, R84, 16777216 ;  /* 0x4b8000005454e820 */ /* 0x000fc40000400000 */
[----:B------:R-:W-:Y:S01]  /*ce00*/  FMUL R220, R63, R32 ;  /* 0x000000203fdc7220 */ /* 0x000fe20000400000 */
[----:B------:R-:W3:Y:S01]  /*ce10*/  LDL.LU R67, [R1+0x8c] ;  /* 0x00008c0001437983 */ /* 0x000ee20000300800 */
[----:B------:R-:W-:Y:S02]  /*ce20*/  @!P6 FMUL R13, R13, 16777216 ;  /* 0x4b8000000d0de820 */ /* 0x000fe40000400000 */
[C---:B------:R-:W-:Y:S02]  /*ce30*/  FMUL R234, R63.reuse, R12 ;  /* 0x0000000c3fea7220 */ /* 0x040fe40000400000 */
[----:B------:R-:W-:Y:S02]  /*ce40*/  FMUL R32, R63, R80 ;  /* 0x000000503f207220 */ /* 0x000fe40000400000 */
[----:B------:R-:W-:Y:S01]  /*ce50*/  @!P6 FMUL R61, R61, 16777216 ;  /* 0x4b8000003d3de820 */ /* 0x000fe20000400000 */
[----:B------:R-:W4:Y:S01]  /*ce60*/  LDL.LU R80, [R1+0x78] ;  /* 0x0000780001507983 */ /* 0x000f220000300800 */
[----:B------:R-:W-:-:S02]  /*ce70*/  @!P6 FMUL R112, R112, 16777216 ;  /* 0x4b8000007070e820 */ /* 0x000fc40000400000 */
[C---:B------:R-:W-:Y:S02]  /*ce80*/  FMUL R12, R63.reuse, R81 ;  /* 0x000000513f0c7220 */ /* 0x040fe40000400000 */
[C---:B------:R-:W-:Y:S01]  /*ce90*/  FMUL R214, R208.reuse, R82 ;  /* 0x00000052d0d67220 */ /* 0x040fe20000400000 */
[----:B------:R-:W4:Y:S01]  /*cea0*/  LDL.LU R81, [R1+0x7c] ;  /* 0x00007c0001517983 */ /* 0x000f220000300800 */
[C---:B------:R-:W-:Y:S02]  /*ceb0*/  FMUL R215, R208.reuse, R83 ;  /* 0x00000053d0d77220 */ /* 0x040fe40000400000 */
[C---:B------:R-:W-:Y:S01]  /*cec0*/  FMUL R221, R63.reuse, R33 ;  /* 0x000000213fdd7220 */ /* 0x040fe20000400000 */
[----:B------:R-:W4:Y:S01]  /*ced0*/  LDL.LU R82, [R1+0x68] ;  /* 0x0000680001527983 */ /* 0x000f220000300800 */
[----:B------:R-:W-:Y:S01]  /*cee0*/  FMUL R128, R208, R39 ;  /* 0x00000027d0807220 */ /* 0x000fe20000400000 */
[----:B------:R-:W-:Y:S01]  /*cef0*/  MOV R39, R96 ;  /* 0x0000006000277202 */ /* 0x000fe20000000f00 */
[C---:B------:R-:W-:Y:S01]  /*cf00*/  FMUL R235, R63.reuse, R13 ;  /* 0x0000000d3feb7220 */ /* 0x040fe20000400000 */
[----:B------:R-:W4:Y:S01]  /*cf10*/  LDL.LU R83, [R1+0x6c] ;  /* 0x00006c0001537983 */ /* 0x000f220000300800 */
[----:B------:R-:W-:-:S02]  /*cf20*/  FMUL R33, R63, R84 ;  /* 0x000000543f217220 */ /* 0x000fc40000400000 */
[C---:B------:R-:W-:Y:S01]  /*cf30*/  FMUL R13, R63.reuse, R61 ;  /* 0x0000003d3f0d7220 */ /* 0x040fe20000400000 */
[----:B------:R-:W4:Y:S01]  /*cf40*/  LDL.LU R84, [R1+0x58] ;  /* 0x0000580001547983 */ /* 0x000f220000300800 */
[----:B------:R-:W-:-:S03]  /*cf50*/  FMUL R61, R63, R112 ;  /* 0x000000703f3d7220 */ /* 0x000fc60000400000 */
[----:B------:R-:W4:Y:S04]  /*cf60*/  LDL.LU R96, [R1+0x5c] ;  /* 0x00005c0001607983 */ /* 0x000f280000300800 */
[----:B------:R-:W4:Y:S01]  /*cf70*/  LDL.LU R112, [R1+0x48] ;  /* 0x0000480001707983 */ /* 0x000f220000300800 */
[----:B------:R-:W-:Y:S02]  /*cf80*/  @P5 FMUL R8, R8, 0.25 ;  /* 0x3e80000008085820 */ /* 0x000fe40000400000 */
[----:B------:R-:W-:Y:S02]  /*cf90*/  @P5 FMUL R85, R85, 0.25 ;  /* 0x3e80000055555820 */ /* 0x000fe40000400000 */
[----:B------:R-:W-:Y:S02]  /*cfa0*/  @P5 FMUL R37, R37, 0.25 ;  /* 0x3e80000025255820 */ /* 0x000fe40000400000 */
[----:B------:R-:W-:Y:S01]  /*cfb0*/  @P5 FMUL R92, R92, 0.25 ;  /* 0x3e8000005c5c5820 */ /* 0x000fe20000400000 */
[----:B------:R-:W-:Y:S01]  /*cfc0*/  MOV R219, R216 ;  /* 0x000000d800db7202 */ /* 0x000fe20000000f00 */
[----:B------:R-:W-:-:S02]  /*cfd0*/  @P5 FMUL R36, R36, 0.25 ;  /* 0x3e80000024245820 */ /* 0x000fc40000400000 */
[----:B------:R-:W-:Y:S02]  /*cfe0*/  @P5 FMUL R93, R93, 0.25 ;  /* 0x3e8000005d5d5820 */ /* 0x000fe40000400000 */
[----:B------:R-:W-:Y:S02]  /*cff0*/  @P5 FMUL R116, R116, 0.25 ;  /* 0x3e80000074745820 */ /* 0x000fe40000400000 */
[----:B------:R-:W-:Y:S02]  /*d000*/  @!P6 FMUL R8, R8, 16777216 ;  /* 0x4b8000000808e820 */ /* 0x000fe40000400000 */
[----:B------:R-:W-:Y:S01]  /*d010*/  @!P6 FMUL R85, R85, 16777216 ;  /* 0x4b8000005555e820 */ /* 0x000fe20000400000 */
[----:B------:R-:W-:Y:S01]  /*d020*/  MOV R218, R217 ;  /* 0x000000d900da7202 */ /* 0x000fe20000000f00 */
[----:B------:R-:W-:Y:S02]  /*d030*/  @!P6 FMUL R37, R37, 16777216 ;  /* 0x4b8000002525e820 */ /* 0x000fe40000400000 */
[----:B------:R-:W-:Y:S01]  /*d040*/  @!P6 FMUL R92, R92, 16777216 ;  /* 0x4b8000005c5ce820 */ /* 0x000fe20000400000 */
[----:B------:R-:W-:Y:S01]  /*d050*/  MOV R249, R219 ;  /* 0x000000db00f97202 */ /* 0x000fe20000000f00 */
[----:B------:R-:W-:Y:S01]  /*d060*/  FMUL R125, R208, R38 ;  /* 0x00000026d07d7220 */ /* 0x000fe20000400000 */
[----:B------:R-:W-:Y:S01]  /*d070*/  MOV R38, R97 ;  /* 0x0000006100267202 */ /* 0x000fe20000000f00 */
[----:B------:R-:W-:Y:S01]  /*d080*/  @!P6 FMUL R36, R36, 16777216 ;  /* 0x4b8000002424e820 */ /* 0x000fe20000400000 */
[----:B------:R-:W4:Y:S01]  /*d090*/  LDL.LU R97, [R1+0x4c] ;  /* 0x00004c0001617983 */ /* 0x000f220000300800 */
[----:B------:R-:W-:-:S02]  /*d0a0*/  @!P6 FMUL R93, R93, 16777216 ;  /* 0x4b8000005d5de820 */ /* 0x000fc40000400000 */
[----:B------:R-:W-:Y:S02]  /*d0b0*/  @!P6 FMUL R116, R116, 16777216 ;  /* 0x4b8000007474e820 */ /* 0x000fe40000400000 */
[C---:B------:R-:W-:Y:S01]  /*d0c0*/  FMUL R242, R63.reuse, R8 ;  /* 0x000000083ff27220 */ /* 0x040fe20000400000 */
[----:B------:R-:W-:Y:S01]  /*d0d0*/  MOV R248, R218 ;  /* 0x000000da00f87202 */ /* 0x000fe20000000f00 */
[C---:B------:R-:W-:Y:S02]  /*d0e0*/  FMUL R219, R63.reuse, R37 ;  /* 0x000000253fdb7220 */ /* 0x040fe40000400000 */
[C---:B------:R-:W-:Y:S02]  /*d0f0*/  FMUL R8, R63.reuse, R85 ;  /* 0x000000553f087220 */ /* 0x040fe40000400000 */
[----:B------:R-:W-:Y:S01]  /*d100*/  FMUL R37, R63, R92 ;  /* 0x0000005c3f257220 */ /* 0x000fe20000400000 */
[----:B------:R-:W4:Y:S01]  /*d110*/  LDL.LU R85, [R1+0x38] ;  /* 0x0000380001557983 */ /* 0x000f220000300800 */
[----:B------:R-:W-:-:S02]  /*d120*/  FMUL R207, R208, R86 ;  /* 0x00000056d0cf7220 */ /* 0x000fc40000400000 */
[C---:B------:R-:W-:Y:S01]  /*d130*/  FMUL R218, R63.reuse, R36 ;  /* 0x000000243fda7220 */ /* 0x040fe20000400000 */
[----:B------:R-:W4:Y:S01]  /*d140*/  LDL.LU R92, [R1+0x3c] ;  /* 0x00003c00015c7983 */ /* 0x000f220000300800 */
[C---:B------:R-:W-:Y:S02]  /*d150*/  FMUL R238, R208.reuse, R62 ;  /* 0x0000003ed0ee7220 */ /* 0x040fe40000400000 */
[C---:B------:R-:W-:Y:S01]  /*d160*/  FMUL R36, R63.reuse, R93 ;  /* 0x0000005d3f247220 */ /* 0x040fe20000400000 */
[----:B------:R-:W4:Y:S01]  /*d170*/  LDL.LU R86, [R1+0x28] ;  /* 0x0000280001567983 */ /* 0x000f220000300800 */
[----:B------:R-:W-:Y:S02]  /*d180*/  FMUL R62, R63, R116 ;  /* 0x000000743f3e7220 */ /* 0x000fe40000400000 */
[C---:B------:R-:W-:Y:S01]  /*d190*/  FMUL R212, R208.reuse, R87 ;  /* 0x00000057d0d47220 */ /* 0x040fe20000400000 */
[----:B------:R-:W4:Y:S04]  /*d1a0*/  LDL.LU R93, [R1+0x2c] ;  /* 0x00002c00015d7983 */ /* 0x000f280000300800 */
[----:B------:R-:W4:Y:S04]  /*d1b0*/  LDL.LU R116, [R1+0x18] ;  /* 0x0000180001747983 */ /* 0x000f280000300800 */
[----:B------:R-:W4:Y:S01]  /*d1c0*/  LDL.LU R87, [R1+0x1c] ;  /* 0x00001c0001577983 */ /* 0x000f220000300800 */
[C---:B------:R-:W-:Y:S01]  /*d1d0*/  FMUL R124, R208.reuse, R15 ;  /* 0x0000000fd07c7220 */ /* 0x040fe20000400000 */
[----:B0-----:R-:W-:Y:S01]  /*d1e0*/  MOV R10, R77 ;  /* 0x0000004d000a7202 */ /* 0x001fe20000000f00 */
[C---:B------:R-:W-:Y:S01]  /*d1f0*/  FMUL R145, R208.reuse, R14 ;  /* 0x0000000ed0917220 */ /* 0x040fe20000400000 */
[----:B------:R-:W-:Y:S01]  /*d200*/  MOV R14, R73 ;  /* 0x00000049000e7202 */ /* 0x000fe20000000f00 */
        /* <DEDUP_REMOVED lines=14> */
[----:B------:R-:W-:Y:S01]  /*d2f0*/  FMUL R149, R208, R42 ;  /* 0x0000002ad0957220 */ /* 0x000fe20000400000 */
[----:B------:R-:W-:-:S02]  /*d300*/  MOV R42, R105 ;  /* 0x00000069002a7202 */ /* 0x000fc40000000f00 */
[----:B-1----:R-:W-:Y:S02]  /*d310*/  MOV R7, R49 ;  /* 0x0000003100077202 */ /* 0x002fe40000000f00 */
[----:B------:R-:W-:Y:S02]  /*d320*/  MOV R15, R44 ;  /* 0x0000002c000f7202 */ /* 0x000fe40000000f00 */
[----:B--2---:R-:W-:Y:S01]  /*d330*/  MOV R6, R45 ;  /* 0x0000002d00067202 */ /* 0x004fe20000000f00 */
        /* <DEDUP_REMOVED lines=41> */
[----:B------:R-:W-:Y:S01]  /*d5d0*/  @P5 FMUL R120, R120, 0.25 ;  /* 0x3e80000078785820 */ /* 0x000fe20000400000 */
[----:B------:R-:W-:Y:S01]  /*d5e0*/  FSETP.GT.AND P5, PT, |R210|, 8.50705917302346158658e+37, PT ;  /* 0x7e800000d200780b */ /* 0x000fe20003fa4200 */
        /* <DEDUP_REMOVED lines=43> */
[----:B------:R-:W-:Y:S01]  /*d8a0*/  @P5 FMUL R210, R210, 0.25 ;  /* 0x3e800000d2d25820 */ /* 0x000fe20000400000 */
[----:B------:R-:W-:Y:S02]  /*d8b0*/  MOV R105, R202 ;  /* 0x000000ca00697202 */ /* 0x000fe40000000f00 */
[----:B------:R-:W0:Y:S09]  /*d8c0*/  S2R R202, SR_TID.X ;  /* 0x0000000000ca7919 */ /* 0x000e320000002100 */
[----:B------:R-:W-:-:S06]  /*d8d0*/  @!P6 FMUL R210, R210, 16777216 ;  /* 0x4b800000d2d2e820 */ /* 0x000fcc0000400000 */
[----:B------:R-:W1:Y:S01]  /*d8e0*/  MUFU.RCP R210, R210 ;  /* 0x000000d200d27308 */ /* 0x000e620000001000 */
[----:B---3--:R-:W-:Y:S02]  /*d8f0*/  @P5 FMUL R17, R17, 0.25 ;  /* 0x3e80000011115820 */ /* 0x008fe40000400000 */
[----:B-----5:R-:W-:Y:S02]  /*d900*/  @P5 FMUL R16, R16, 0.25 ;  /* 0x3e80000010105820 */ /* 0x020fe40000400000 */
[----:B------:R-:W-:Y:S02]  /*d910*/  @P5 FMUL R19, R19, 0.25 ;  /* 0x3e80000013135820 */ /* 0x000fe40000400000 */
[----:B------:R-:W-:Y:S02]  /*d920*/  @P5 FMUL R18, R18, 0.25 ;  /* 0x3e80000012125820 */ /* 0x000fe40000400000 */
[----:B------:R-:W-:Y:S02]  /*d930*/  @P5 FMUL R65, R65, 0.25 ;  /* 0x3e80000041415820 */ /* 0x000fe40000400000 */
[----:B------:R-:W-:-:S02]  /*d940*/  @P5 FMUL R64, R64, 0.25 ;  /* 0x3e80000040405820 */ /* 0x000fc40000400000 */
[----:B------:R-:W-:Y:S02]  /*d950*/  @!P6 FMUL R17, R17, 16777216 ;  /* 0x4b8000001111e820 */ /* 0x000fe40000400000 */
[----:B------:R-:W-:Y:S02]  /*d960*/  @!P6 FMUL R16, R16, 16777216 ;  /* 0x4b8000001010e820 */ /* 0x000fe40000400000 */
[----:B------:R-:W-:Y:S02]  /*d970*/  @!P6 FMUL R19, R19, 16777216 ;  /* 0x4b8000001313e820 */ /* 0x000fe40000400000 */
[----:B------:R-:W-:Y:S02]  /*d980*/  @!P6 FMUL R18, R18, 16777216 ;  /* 0x4b8000001212e820 */ /* 0x000fe40000400000 */
[----:B------:R-:W-:Y:S02]  /*d990*/  @!P6 FMUL R65, R65, 16777216 ;  /* 0x4b8000004141e820 */ /* 0x000fe40000400000 */
[----:B------:R-:W-:-:S02]  /*d9a0*/  @!P6 FMUL R64, R64, 16777216 ;  /* 0x4b8000004040e820 */ /* 0x000fc40000400000 */
[----:B----4-:R-:W-:Y:S02]  /*d9b0*/  @P5 FMUL R112, R112, 0.25 ;  /* 0x3e80000070705820 */ /* 0x010fe40000400000 */
[----:B------:R-:W-:Y:S02]  /*d9c0*/  FMUL R251, R208, R59 ;  /* 0x0000003bd0fb7220 */ /* 0x000fe40000400000 */
[----:B------:R-:W-:Y:S01]  /*d9d0*/  @!P6 FMUL R112, R112, 16777216 ;  /* 0x4b8000007070e820 */ /* 0x000fe20000400000 */
[----:B------:R-:W-:Y:S01]  /*d9e0*/  MOV R59, R155 ;  /* 0x0000009b003b7202 */ /* 0x000fe20000000f00 */
[C---:B-1----:R-:W-:Y:S02]  /*d9f0*/  FMUL R17, R210.reuse, R17 ;  /* 0x00000011d2117220 */ /* 0x042fe40000400000 */
[----:B------:R-:W-:Y:S02]  /*da00*/  FMUL R16, R210, R16 ;  /* 0x00000010d2107220 */ /* 0x000fe40000400000 */
[----:B------:R-:W-:-:S02]  /*da10*/  FMUL R136, R208, R22 ;  /* 0x00000016d0887220 */ /* 0x000fc40000400000 */
[C---:B------:R-:W-:Y:S02]  /*da20*/  FMUL R155, R210.reuse, R112 ;  /* 0x00000070d29b7220 */ /* 0x040fe40000400000 */
[C---:B------:R-:W-:Y:S02]  /*da30*/  FMUL R19, R210.reuse, R19 ;  /* 0x00000013d2137220 */ /* 0x040fe40000400000 */
[C---:B------:R-:W-:Y:S02]  /*da40*/  FMUL R18, R210.reuse, R18 ;  /* 0x00000012d2127220 */ /* 0x040fe40000400000 */
[----:B------:R-:W-:Y:S02]  /*da50*/  FMUL R22, R63, R113 ;  /* 0x000000713f167220 */ /* 0x000fe40000400000 */
[C---:B------:R-:W-:Y:S02]  /*da60*/  FMUL R65, R210.reuse, R65 ;  /* 0x00000041d2417220 */ /* 0x040fe40000400000 */
[----:B------:R-:W-:Y:S01]  /*da70*/  FMUL R112, R210, R64 ;  /* 0x00000040d2707220 */ /* 0x000fe20000400000 */
[----:B------:R-:W-:Y:S01]  /*da80*/  MOV R118, R199 ;  /* 0x000000c700767202 */ /* 0x000fe20000000f00 */
[----:B------:R-:W-:-:S02]  /*da90*/  FMUL R205, R208, R205 ;  /* 0x000000cdd0cd7220 */ /* 0x000fc40000400000 */
[----:B------:R-:W-:Y:S01]  /*daa0*/  FMUL R206, R208, R206 ;  /* 0x000000ced0ce7220 */ /* 0x000fe20000400000 */
[----:B------:R-:W-:Y:S01]  /*dab0*/  F2FP.PACK_AB R16, R17, R16 ;  /* 0x000000101110723e */ /* 0x000fe200000000ff */
[----:B------:R-:W-:Y:S01]  /*dac0*/  @P5 FMUL R67, R67, 0.25 ;  /* 0x3e80000043435820 */ /* 0x000fe20000400000 */
[----:B0-----:R-:W-:Y:S01]  /*dad0*/  SHF.L.U32 R199, R202, 0x3, RZ ;  /* 0x00000003cac77819 */ /* 0x001fe200000006ff */
[----:B------:R-:W-:Y:S01]  /*dae0*/  @P5 FMUL R66, R66, 0.25 ;  /* 0x3e80000042425820 */ /* 0x000fe20000400000 */
[----:B------:R-:W-:Y:S01]  /*daf0*/  F2FP.PACK_AB R17, R19, R18 ;  /* 0x000000121311723e */ /* 0x000fe200000000ff */
[C---:B------:R-:W-:Y:S01]  /*db00*/  FMUL R137, R208.reuse, R23 ;  /* 0x00000017d0897220 */ /* 0x040fe20000400000 */
[----:B------:R-:W-:Y:S01]  /*db10*/  F2FP.PACK_AB R18, R65, R112 ;  /* 0x000000704112723e */ /* 0x000fe200000000ff */
[----:B------:R-:W-:Y:S01]  /*db20*/  FMUL R156, R208, R47 ;  /* 0x0000002fd09c7220 */ /* 0x000fe20000400000 */
[----:B------:R-:W-:Y:S01]  /*db30*/  F2FP.PACK_AB R22, R22, R61 ;  /* 0x0000003d1616723e */ /* 0x000fe200000000ff */
[C---:B------:R-:W-:Y:S01]  /*db40*/  FMUL R157, R208.reuse, R46 ;  /* 0x0000002ed09d7220 */ /* 0x040fe20000400000 */
[----:B------:R-:W-:Y:S01]  /*db50*/  F2FP.PACK_AB R112, R205, R206 ;  /* 0x000000cecd70723e */ /* 0x000fe200000000ff */
[----:B------:R-:W-:Y:S01]  /*db60*/  FMUL R51, R208, R51 ;  /* 0x00000033d0337220 */ /* 0x000fe20000400000 */
[----:B------:R-:W-:Y:S01]  /*db70*/  LOP3.LUT R61, R202, 0xf0, RZ, 0xc0, !PT ;  /* 0x000000f0ca3d7812 */ /* 0x000fe200078ec0ff */
[----:B------:R-:W-:-:S02]  /*db80*/  FMUL R50, R208, R50 ;  /* 0x00000032d0327220 */ /* 0x000fc40000400000 */
[C---:B------:R-:W-:Y:S02]  /*db90*/  FMUL R55, R208.reuse, R55 ;  /* 0x00000037d0377220 */ /* 0x040fe40000400000 */
[C---:B------:R-:W-:Y:S02]  /*dba0*/  FMUL R252, R208.reuse, R54 ;  /* 0x00000036d0fc7220 */ /* 0x040fe40000400000 */
[C---:B------:R-:W-:Y:S02]  /*dbb0*/  FMUL R250, R208.reuse, R58 ;  /* 0x0000003ad0fa7220 */ /* 0x040fe40000400000 */
[C---:B------:R-:W-:Y:S02]  /*dbc0*/  FMUL R229, R208.reuse, R71 ;  /* 0x00000047d0e57220 */ /* 0x040fe40000400000 */
[C---:B------:R-:W-:Y:S02]  /*dbd0*/  FMUL R228, R208.reuse, R70 ;  /* 0x00000046d0e47220 */ /* 0x040fe40000400000 */
        /* <DEDUP_REMOVED lines=19> */
[----:B------:R-:W-:Y:S01]  /*dd10*/  FMUL R123, R208, R123 ;  /* 0x0000007bd07b7220 */ /* 0x000fe20000400000 */
[----:B------:R-:W-:Y:S01]  /*dd20*/  LOP3.LUT R205, R199, 0x38, RZ, 0xc0, !PT ;  /* 0x00000038c7cd7812 */ /* 0x000fe200078ec0ff */
[C---:B------:R-:W-:Y:S02]  /*dd30*/  FMUL R243, R63.reuse, R9 ;  /* 0x000000093ff37220 */ /* 0x040fe40000400000 */
[C---:B------:R-:W-:Y:S02]  /*dd40*/  FMUL R231, R63.reuse, R21 ;  /* 0x000000153fe77220 */ /* 0x040fe40000400000 */
[C---:B------:R-:W-:Y:S02]  /*dd50*/  FMUL R230, R63.reuse, R20 ;  /* 0x000000143fe67220 */ /* 0x040fe40000400000 */
[C---:B------:R-:W-:Y:S02]  /*dd60*/  FMUL R227, R63.reuse, R25 ;  /* 0x000000193fe37220 */ /* 0x040fe40000400000 */
[----:B------:R-:W-:-:S02]  /*dd70*/  FMUL R224, R63, R24 ;  /* 0x000000183fe07220 */ /* 0x000fc40000400000 */
[C---:B------:R-:W-:Y:S02]  /*dd80*/  FMUL R223, R63.reuse, R29 ;  /* 0x0000001d3fdf7220 */ /* 0x040fe40000400000 */
[C---:B------:R-:W-:Y:S02]  /*dd90*/  FMUL R209, R63.reuse, R41 ;  /* 0x000000293fd17220 */ /* 0x040fe40000400000 */
[----:B------:R-:W-:Y:S02]  /*dda0*/  FMUL R208, R63, R40 ;  /* 0x000000283fd07220 */ /* 0x000fe40000400000 */
[----:B------:R-:W-:Y:S02]  /*ddb0*/  @!P6 FMUL R67, R67, 16777216 ;  /* 0x4b8000004343e820 */ /* 0x000fe40000400000 */
[----:B------:R-:W-:Y:S02]  /*ddc0*/  @!P6 FMUL R66, R66, 16777216 ;  /* 0x4b8000004242e820 */ /* 0x000fe40000400000 */
        /* <DEDUP_REMOVED lines=32> */
[----:B------:R-:W-:Y:S02]  /*dfd0*/  FMUL R63, R63, R120 ;  /* 0x000000783f3f7220 */ /* 0x000fe40000400000 */
[----:B------:R-:W-:Y:S01]  /*dfe0*/  @P5 FMUL R80, R80, 0.25 ;  /* 0x3e80000050505820 */ /* 0x000fe20000400000 */
[----:B------:R-:W-:Y:S01]  /*dff0*/  LEA R205, R61, R205, 0x2 ;  /* 0x000000cd3dcd7211 */ /* 0x000fe200078e10ff */
[C---:B------:R-:W-:Y:S02]  /*e000*/  FMUL R67, R210.reuse, R67 ;  /* 0x00000043d2437220 */ /* 0x040fe40000400000 */
[----:B------:R-:W-:Y:S01]  /*e010*/  FMUL R66, R210, R66 ;  /* 0x00000042d2427220 */ /* 0x000fe20000400000 */
[----:B------:R-:W-:Y:S01]  /*e020*/  F2FP.PACK_AB R21, R21, R62 ;  /* 0x0000003e1515723e */ /* 0x000fe200000000ff */
[----:B------:R-:W-:Y:S01]  /*e030*/  @!P6 FMUL R80, R80, 16777216 ;  /* 0x4b8000005050e820 */ /* 0x000fe20000400000 */
[----:B------:R-:W2:Y:S01]  /*e040*/  LDL.LU R61, [R1+0x70] ;  /* 0x00007000013d7983 */ /* 0x000ea20000300800 */
[----:B------:R-:W-:-:S02]  /*e050*/  F2FP.PACK_AB R20, R20, R63 ;  /* 0x0000003f1414723e */ /* 0x000fc400000000ff */
[----:B------:R-:W-:Y:S01]  /*e060*/  MOV R104, R203 ;  /* 0x000000cb00687202 */ /* 0x000fe20000000f00 */
[----:B------:R-:W4:Y:S01]  /*e070*/  LDL.LU R62, [R1+0x74] ;  /* 0x00007400013e7983 */ /* 0x000f220000300800 */
[----:B------:R-:W-:Y:S02]  /*e080*/  MOV R117, R247 ;  /* 0x000000f700757202 */ /* 0x000fe40000000f00 */
[----:B------:R-:W-:Y:S01]  /*e090*/  MOV R247, R55 ;  /* 0x0000003700f77202 */ /* 0x000fe20000000f00 */
[----:B------:R-:W4:Y:S01]  /*e0a0*/  LDL.LU R63, [R1+0x60] ;  /* 0x00006000013f7983 */ /* 0x000f220000300800 */
[----:B------:R-:W-:Y:S02]  /*e0b0*/  MOV R203, R51 ;  /* 0x0000003300cb7202 */ /* 0x000fe40000000f00 */
[----:B------:R-:W-:Y:S01]  /*e0c0*/  MOV R121, R50 ;  /* 0x0000003200797202 */ /* 0x000fe20000000f00 */
[----:B------:R-:W5:Y:S01]  /*e0d0*/  LDL.LU R65, [R1+0x64] ;  /* 0x0000640001417983 */ /* 0x000f620000300800 */
[----:B------:R-:W-:Y:S01]  /*e0e0*/  F2FP.PACK_AB R19, R67, R66 ;  /* 0x000000424313723e */ /* 0x000fe200000000ff */
[----:B------:R-:W-:Y:S01]  /*e0f0*/  FMUL R64, R210, R80 ;  /* 0x00000050d2407220 */ /* 0x000fe20000400000 */
[----:B------:R-:W-:Y:S01]  /*e100*/  MOV R120, R194 ;  /* 0x000000c200787202 */ /* 0x000fe20000000f00 */
[----:B------:R-:W2:Y:S01]  /*e110*/  LDL.LU R66, [R1+0x50] ;  /* 0x0000500001427983 */ /* 0x000ea20000300800 */
[----:B------:R-:W-:-:S02]  /*e120*/  MOV R119, R195 ;  /* 0x000000c300777202 */ /* 0x000fc40000000f00 */
[----:B------:R-:W-:Y:S01]  /*e130*/  MOV R109, R190 ;  /* 0x000000be006d7202 */ /* 0x000fe20000000f00 */
[----:B------:R-:W2:Y:S01]  /*e140*/  LDL.LU R67, [R1+0x54] ;  /* 0x0000540001437983 */ /* 0x000ea20000300800 */
[----:B------:R-:W-:Y:S02]  /*e150*/  MOV R108, R191 ;  /* 0x000000bf006c7202 */ /* 0x000fe40000000f00 */
[----:B------:R-:W-:Y:S01]  /*e160*/  MOV R101, R186 ;  /* 0x000000ba00657202 */ /* 0x000fe20000000f00 */
[----:B------:R-:W2:Y:S01]  /*e170*/  LDL.LU R80, [R1+0x40] ;  /* 0x0000400001507983 */ /* 0x000ea20000300800 */
[----:B------:R-:W-:Y:S02]  /*e180*/  MOV R52, R187 ;  /* 0x000000bb00347202 */ /* 0x000fe40000000f00 */
[----:B------:R-:W-:Y:S02]  /*e190*/  MOV R100, R182 ;  /* 0x000000b600647202 */ /* 0x000fe40000000f00 */
[----:B------:R-:W-:-:S02]  /*e1a0*/  MOV R46, R183 ;  /* 0x000000b7002e7202 */ /* 0x000fc40000000f00 */
[----:B------:R-:W-:Y:S02]  /*e1b0*/  MOV R89, R178 ;  /* 0x000000b200597202 */ /* 0x000fe40000000f00 */
[----:B------:R-:W-:Y:S02]  /*e1c0*/  MOV R49, R179 ;  /* 0x000000b300317202 */ /* 0x000fe40000000f00 */
[----:B------:R-:W-:Y:S02]  /*e1d0*/  MOV R88, R174 ;  /* 0x000000ae00587202 */ /* 0x000fe40000000f00 */
[----:B------:R-:W-:Y:S02]  /*e1e0*/  MOV R53, R175 ;  /* 0x000000af00357202 */ /* 0x000fe40000000f00 */
[----:B------:R-:W-:Y:S02]  /*e1f0*/  MOV R79, R170 ;  /* 0x000000aa004f7202 */ /* 0x000fe40000000f00 */
[----:B------:R-:W-:-:S02]  /*e200*/  MOV R48, R171 ;  /* 0x000000ab00307202 */ /* 0x000fc40000000f00 */
[----:B------:R-:W-:Y:S02]  /*e210*/  MOV R78, R166 ;  /* 0x000000a6004e7202 */ /* 0x000fe40000000f00 */
[----:B------:R-:W-:Y:S01]  /*e220*/  MOV R68, R167 ;  /* 0x000000a700447202 */ /* 0x000fe20000000f00 */
[----:B------:R-:W2:Y:S01]  /*e230*/  LDL.LU R166, [R1+0x44] ;  /* 0x0000440001a67983 */ /* 0x000ea20000300800 */
[----:B------:R-:W-:Y:S02]  /*e240*/  MOV R77, R162 ;  /* 0x000000a2004d7202 */ /* 0x000fe40000000f00 */
[----:B------:R-:W-:Y:S01]  /*e250*/  MOV R69, R163 ;  /* 0x000000a300457202 */ /* 0x000fe20000000f00 */
[----:B------:R-:W2:Y:S01]  /*e260*/  LDL.LU R167, [R1+0x30] ;  /* 0x0000300001a77983 */ /* 0x000ea20000300800 */
        /* <DEDUP_REMOVED lines=16> */
[----:B------:R-:W-:Y:S01]  /*e370*/  MOV R51, R130 ;  /* 0x0000008200337202 */ /* 0x000fe20000000f00 */
[----:B------:R-:W-:Y:S01]  /*e380*/  @P5 FMUL R45, R45, 0.25 ;  /* 0x3e8000002d2d5820 */ /* 0x000fe20000400000 */
[----:B------:R-:W2:Y:S01]  /*e390*/  LDL.LU R170, [R1+0x34] ;  /* 0x0000340001aa7983 */ /* 0x000ea20000300800 */
[----:B------:R-:W-:Y:S02]  /*e3a0*/  @P5 FMUL R58, R58, 0.25 ;  /* 0x3e8000003a3a5820 */ /* 0x000fe40000400000 */
[----:B------:R-:W-:Y:S01]  /*e3b0*/  @P5 FMUL R55, R55, 0.25 ;  /* 0x3e80000037375820 */ /* 0x000fe20000400000 */
[----:B------:R-:W2:Y:S01]  /*e3c0*/  LDL.LU R171, [R1+0x20] ;  /* 0x0000200001ab7983 */ /* 0x000ea20000300800 */
[----:B------:R-:W-:-:S02]  /*e3d0*/  @P5 FMUL R51, R51, 0.25 ;  /* 0x3e80000033335820 */ /* 0x000fc40000400000 */
[----:B------:R-:W-:Y:S01]  /*e3e0*/  @P5 FMUL R71, R71, 0.25 ;  /* 0x3e80000047475820 */ /* 0x000fe20000400000 */
[----:B------:R-:W2:Y:S01]  /*e3f0*/  LDL.LU R174, [R1+0x24] ;  /* 0x0000240001ae7983 */ /* 0x000ea20000300800 */
[----:B------:R-:W-:Y:S02]  /*e400*/  @P5 FMUL R47, R47, 0.25 ;  /* 0x3e8000002f2f5820 */ /* 0x000fe40000400000 */
[----:B------:R-:W-:Y:S01]  /*e410*/  @P5 FMUL R56, R56, 0.25 ;  /* 0x3e80000038385820 */ /* 0x000fe20000400000 */
[----:B------:R-:W2:Y:S01]  /*e420*/  LDL.LU R175, [R1+0x10] ;  /* 0x0000100001af7983 */ /* 0x000ea20000300800 */
        /* <DEDUP_REMOVED lines=36> */
[----:B------:R-:W-:Y:S01]  /*e670*/  @P5 FMUL R81, R81, 0.25 ;  /* 0x3e80000051515820 */ /* 0x000fe20000400000 */
[----:B------:R-:W-:Y:S01]  /*e680*/  MOV R162, R245 ;  /* 0x000000f500a27202 */ /* 0x000fe20000000f00 */
[----:B------:R-:W-:Y:S01]  /*e690*/  @P5 FMUL R72, R72, 0.25 ;  /* 0x3e80000048485820 */ /* 0x000fe20000400000 */
[----:B------:R-:W2:Y:S01]  /*e6a0*/  LDL.LU R178, [R1+0x14] ;  /* 0x0000140001b27983 */ /* 0x000ea20000300800 */
        /* <DEDUP_REMOVED lines=9> */
[----:B------:R-:W-:Y:S01]  /*e740*/  MOV R163, R244 ;  /* 0x000000f400a37202 */ /* 0x000fe20000000f00 */
[----:B------:R-:W-:Y:S01]  /*e750*/  @!P6 FMUL R45, R45, 16777216 ;  /* 0x4b8000002d2de820 */ /* 0x000fe20000400000 */
[----:B------:R-:W-:Y:S01]  /*e760*/  MOV R245, R156 ;  /* 0x0000009c00f57202 */ /* 0x000fe20000000f00 */
[----:B------:R-:W-:Y:S01]  /*e770*/  @!P6 FMUL R58, R58, 16777216 ;  /* 0x4b8000003a3ae820 */ /* 0x000fe20000400000 */
[----:B------:R-:W2:Y:S01]  /*e780*/  LDL.LU R156, [R1+0x23c] ;  /* 0x00023c00019c7983 */ /* 0x000ea20000300800 */
[----:B------:R-:W-:Y:S01]  /*e790*/  @!P6 FMUL R55, R55, 16777216 ;  /* 0x4b8000003737e820 */ /* 0x000fe20000400000 */
[----:B------:R-:W-:Y:S01]  /*e7a0*/  MOV R244, R157 ;  /* 0x0000009d00f47202 */ /* 0x000fe20000000f00 */
[----:B------:R-:W-:Y:S01]  /*e7b0*/  @!P6 FMUL R51, R51, 16777216 ;  /* 0x4b8000003333e820 */ /* 0x000fe20000400000 */
[----:B------:R-:W2:Y:S01]  /*e7c0*/  LDL.LU R157, [R1+0x238] ;  /* 0x00023800019d7983 */ /* 0x000ea20000300800 */
        /* <DEDUP_REMOVED lines=49> */
[----:B------:R-:W-:Y:S01]  /*eae0*/  @!P6 FMUL R81, R81, 16777216 ;  /* 0x4b8000005151e820 */ /* 0x000fe20000400000 */
[----:B------:R-:W-:Y:S01]  /*eaf0*/  MOV R187, R152 ;  /* 0x0000009800bb7202 */ /* 0x000fe20000000f00 */
[C---:B------:R-:W-:Y:S01]  /*eb00*/  FMUL R45, R210.reuse, R45 ;  /* 0x0000002dd22d7220 */ /* 0x040fe20000400000 */
[----:B------:R-:W4:Y:S01]  /*eb10*/  LDL.LU R152, [R1+0x234] ;  /* 0x0002340001987983 */ /* 0x000f220000300800 */
[----:B------:R-:W-:Y:S01]  /*eb20*/  MOV R182, R153 ;  /* 0x0000009900b67202 */ /* 0x000fe20000000f00 */
[C---:B------:R-:W-:Y:S01]  /*eb30*/  FMUL R58, R210.reuse, R58 ;  /* 0x0000003ad23a7220 */ /* 0x040fe20000400000 */
[----:B------:R-:W-:Y:S01]  /*eb40*/  MOV R183, R148 ;  /* 0x0000009400b77202 */ /* 0x000fe20000000f00 */
[C---:B------:R-:W-:Y:S01]  /*eb50*/  FMUL R55, R210.reuse, R55 ;  /* 0x00000037d2377220 */ /* 0x040fe20000400000 */
[----:B------:R-:W4:Y:S01]  /*eb60*/  LDL.LU R153, [R1+0x230] ;  /* 0x0002300001997983 */ /* 0x000f220000300800 */
[C---:B------:R-:W-:Y:S01]  /*eb70*/  FMUL R51, R210.reuse, R51 ;  /* 0x00000033d2337220 */ /* 0x040fe20000400000 */
[----:B------:R-:W-:Y:S01]  /*eb80*/  MOV R158, R193 ;  /* 0x000000c1009e7202 */ /* 0x000fe20000000f00 */
[C---:B------:R-:W-:Y:S01]  /*eb90*/  FMUL R71, R210.reuse, R71 ;  /* 0x00000047d2477220 */ /* 0x040fe20000400000 */
[----:B------:R-:W4:Y:S01]  /*eba0*/  LDL.LU R148, [R1+0x22c] ;  /* 0x00022c0001947983 */ /* 0x000f220000300800 */
        /* <DEDUP_REMOVED lines=48> */
[----:B------:R-:W-:Y:S01]  /*eeb0*/  FMUL R81, R210, R81 ;  /* 0x00000051d2517220 */ /* 0x000fe20000400000 */
[----:B------:R-:W-:-:S02]  /*eec0*/  MOV R210, R149 ;  /* 0x0000009500d27202 */ /* 0x000fc40000000f00 */
[----:B------:R-:W-:Y:S01]  /*eed0*/  MOV R193, R203 ;  /* 0x000000cb00c17202 */ /* 0x000fe20000000f00 */
[----:B------:R-:W3:Y:S01]  /*eee0*/  LDL.LU R149, [R1+0x228] ;  /* 0x0002280001957983 */ /* 0x000ee20000300800 */
[----:B------:R-:W-:Y:S02]  /*eef0*/  MOV R206, R144 ;  /* 0x0000009000ce7202 */ /* 0x000fe40000000f00 */
[----:B------:R-:W-:Y:S01]  /*ef00*/  MOV R203, R145 ;  /* 0x0000009100cb7202 */ /* 0x000fe20000000f00 */
[----:B------:R-:W3:Y:S01]  /*ef10*/  LDL.LU R144, [R1+0x224] ;  /* 0x0002240001907983 */ /* 0x000ee20000300800 */
[----:B------:R-:W-:Y:S02]  /*ef20*/  MOV R191, R140 ;  /* 0x0000008c00bf7202 */ /* 0x000fe40000000f00 */
[----:B------:R-:W-:Y:S01]  /*ef30*/  MOV R186, R141 ;  /* 0x0000008d00ba7202 */ /* 0x000fe20000000f00 */
[----:B------:R-:W3:Y:S01]  /*ef40*/  LDL.LU R145, [R1+0x220] ;  /* 0x0002200001917983 */ /* 0x000ee20000300800 */
[----:B------:R-:W-:-:S03]  /*ef50*/  MOV R195, R136 ;  /* 0x0000008800c37202 */ /* 0x000fc60000000f00 */
[----:B------:R-:W3:Y:S01]  /*ef60*/  LDL.LU R140, [R1+0x21c] ;  /* 0x00021c00018c7983 */ /* 0x000ee20000300800 */
[----:B------:R-:W-:-:S03]  /*ef70*/  MOV R190, R137 ;  /* 0x0000008900be7202 */ /* 0x000fc60000000f00 */
        /* <DEDUP_REMOVED lines=11> */
[----:B------:R-:W-:-:S03]  /*f030*/  MOV R246, R128 ;  /* 0x0000008000f67202 */ /* 0x000fc60000000f00 */
[----:B------:R-:W3:Y:S01]  /*f040*/  LDL.LU R124, [R1+0x204] ;  /* 0x00020400017c7983 */ /* 0x000ee20000300800 */
[----:B------:R-:W-:-:S03]  /*f050*/  MOV R179, R129 ;  /* 0x0000008100b37202 */ /* 0x000fc60000000f00 */
[----:B------:R-:W3:Y:S04]  /*f060*/  LDL.LU R125, [R1+0x200] ;  /* 0x00020000017d7983 */ /* 0x000ee80000300800 */
[----:B------:R-:W3:Y:S04]  /*f070*/  LDL.LU R128, [R1+0x1fc] ;  /* 0x0001fc0001807983 */ /* 0x000ee80000300800 */
[----:B------:R-:W3:Y:S01]  /*f080*/  LDL.LU R129, [R1+0x1f8] ;  /* 0x0001f80001817983 */ /* 0x000ee20000300800 */
[----:B------:R-:W-:-:S03]  /*f090*/  MOV R134, R177 ;  /* 0x000000b100867202 */ /* 0x000fc60000000f00 */
[----:B------:R-:W3:Y:S01]  /*f0a0*/  LDL R177, [R1+0xc0] ;  /* 0x0000c00001b17983 */ /* 0x000ee20000100800 */
[----:B------:R-:W-:Y:S02]  /*f0b0*/  MOV R159, R192 ;  /* 0x000000c0009f7202 */ /* 0x000fe40000000f00 */
[----:B------:R-:W-:Y:S02]  /*f0c0*/  F2FP.PACK_AB R113, R122, R123 ;  /* 0x0000007b7a71723e */ /* 0x000fe400000000ff */
[----:B------:R-:W-:Y:S02]  /*f0d0*/  MOV R192, R121 ;  /* 0x0000007900c07202 */ /* 0x000fe40000000f00 */
[----:B------:R-:W-:Y:S02]  /*f0e0*/  MOV R139, R172 ;  /* 0x000000ac008b7202 */ /* 0x000fe40000000f00 */
[----:B------:R-:W-:Y:S02]  /*f0f0*/  MOV R135, R173 ;  /* 0x000000ad00877202 */ /* 0x000fe40000000f00 */
[----:B------:R-:W-:-:S02]  /*f100*/  MOV R154, R168 ;  /* 0x000000a8009a7202 */ /* 0x000fc40000000f00 */
[----:B------:R-:W-:Y:S02]  /*f110*/  MOV R151, R165 ;  /* 0x000000a500977202 */ /* 0x000fe40000000f00 */
[----:B------:R-:W-:Y:S02]  /*f120*/  MOV R150, R160 ;  /* 0x000000a000967202 */ /* 0x000fe40000000f00 */
[----:B------:R-:W-:Y:S02]  /*f130*/  F2FP.PACK_AB R114, R115, R114 ;  /* 0x000000727372723e */ /* 0x000fe400000000ff */
[----:B------:R-:W-:Y:S02]  /*f140*/  F2FP.PACK_AB R23, R23, R60 ;  /* 0x0000003c1717723e */ /* 0x000fe400000000ff */
[----:B------:R-:W-:Y:S01]  /*f150*/  F2FP.PACK_AB R115, R111, R110 ;  /* 0x0000006e6f73723e */ /* 0x000fe200000000ff */
[----:B------:R-:W-:Y:S02]  /*f160*/  @P4 FMUL R161, R161, 0.25 ;  /* 0x3e800000a1a14820 */ /* 0x000fe40000400000 */
[----:B------:R-:W-:-:S02]  /*f170*/  @P4 FMUL R150, R150, 0.25 ;  /* 0x3e80000096964820 */ /* 0x000fc40000400000 */
[----:B------:R-:W-:Y:S02]  /*f180*/  @P4 FMUL R151, R151, 0.25 ;  /* 0x3e80000097974820 */ /* 0x000fe40000400000 */
[----:B------:R-:W-:Y:S02]  /*f190*/  @P4 FMUL R164, R164, 0.25 ;  /* 0x3e800000a4a44820 */ /* 0x000fe40000400000 */
[----:B------:R-:W-:Y:S01]  /*f1a0*/  @P4 FMUL R169, R169, 0.25 ;  /* 0x3e800000a9a94820 */ /* 0x000fe20000400000 */
[----:B--2---:R-:W-:Y:S01]  /*f1b0*/  MOV R147, R157 ;  /* 0x0000009d00937202 */ /* 0x004fe20000000f00 */
        /* <DEDUP_REMOVED lines=31> */
[----:B-----5:R-:W-:Y:S02]  /*f3b0*/  @P4 FMUL R65, R65, 0.25 ;  /* 0x3e80000041414820 */ /* 0x020fe40000400000 */
[----:B----4-:R-:W-:-:S02]  /*f3c0*/  @P4 FMUL R63, R63, 0.25 ;  /* 0x3e8000003f3f4820 */ /* 0x010fc40000400000 */
[----:B------:R-:W-:Y:S02]  /*f3d0*/  @P4 FMUL R62, R62, 0.25 ;  /* 0x3e8000003e3e4820 */ /* 0x000fe40000400000 */
[----:B------:R-:W-:Y:S01]  /*f3e0*/  @P4 FMUL R61, R61, 0.25 ;  /* 0x3e8000003d3d4820 */ /* 0x000fe20000400000 */
[----:B------:R0:W-:Y:S04]  /*f3f0*/  STS.128 [R0+0x80], R16 ;  /* 0x0000801000007388 */ /* 0x0001e80000000c00 */
[----:B------:R-:W-:Y:S04]  /*f400*/  STS.128 [R0+0x800], R20 ;  /* 0x0008001400007388 */ /* 0x000fe80000000c00 */
[----:B------:R-:W-:Y:S04]  /*f410*/  STS.128 [R0+0x880], R112 ;  /* 0x0008807000007388 */ /* 0x000fe80000000c00 */
[----:B------:R-:W-:Y:S01]  /*f420*/  BAR.SYNC.DEFER_BLOCKING 0x0 ;  /* 0x0000000000007b1d */ /* 0x000fe20000010000 */
[----:B------:R-:W-:-:S02]  /*f430*/  @!P0 FMUL R62, R62, 16777216 ;  /* 0x4b8000003e3e8820 */ /* 0x000fc40000400000 */
[----:B------:R-:W-:Y:S01]  /*f440*/  @!P0 FMUL R67, R67, 16777216 ;  /* 0x4b80000043438820 */ /* 0x000fe20000400000 */
[----:B------:R-:W-:Y:S01]  /*f450*/  MOV R146, R152 ;  /* 0x0000009800927202 */ /* 0x000fe20000000f00 */
[----:B------:R-:W-:Y:S02]  /*f460*/  @P4 FMUL R153, R153, 0.25 ;  /* 0x3e80000099994820 */ /* 0x000fe40000400000 */
[----:B------:R-:W-:Y:S02]  /*f470*/  @P4 FMUL R148, R148, 0.25 ;  /* 0x3e80000094944820 */ /* 0x000fe40000400000 */
[----:B------:R-:W-:Y:S02]  /*f480*/  @!P0 FMUL R66, R66, 16777216 ;  /* 0x4b80000042428820 */ /* 0x000fe40000400000 */
[----:B------:R-:W-:Y:S02]  /*f490*/  @!P0 FMUL R61, R61, 16777216 ;  /* 0x4b8000003d3d8820 */ /* 0x000fe40000400000 */
[----:B------:R-:W-:-:S02]  /*f4a0*/  @!P0 FMUL R65, R65, 16777216 ;  /* 0x4b80000041418820 */ /* 0x000fc40000400000 */
[----:B------:R-:W-:Y:S02]  /*f4b0*/  @!P0 FMUL R63, R63, 16777216 ;  /* 0x4b8000003f3f8820 */ /* 0x000fe40000400000 */
[----:B------:R-:W-:Y:S02]  /*f4c0*/  @!P0 FMUL R156, R156, 16777216 ;  /* 0x4b8000009c9c8820 */ /* 0x000fe40000400000 */
[----:B------:R-:W-:Y:S02]  /*f4d0*/  @!P0 FMUL R166, R166, 16777216 ;  /* 0x4b800000a6a68820 */ /* 0x000fe40000400000 */
[----:B------:R-:W-:Y:S01]  /*f4e0*/  @!P0 FMUL R80, R80, 16777216 ;  /* 0x4b80000050508820 */ /* 0x000fe20000400000 */
[----:B------:R-:W-:Y:S01]  /*f4f0*/  LOP3.LUT R157, R204, 0x20, RZ, 0x3c, !PT ;  /* 0x00000020cc9d7812 */ /* 0x000fe200078e3cff */
[----:B------:R-:W-:Y:S01]  /*f500*/  @P4 FMUL R146, R146, 0.25 ;  /* 0x3e80000092924820 */ /* 0x000fe20000400000 */
[----:B------:R-:W-:Y:S01]  /*f510*/  F2FP.PACK_AB R64, R81, R64 ;  /* 0x000000405140723e */ /* 0x000fe200000000ff */
[C---:B------:R-:W-:Y:S01]  /*f520*/  FMUL R60, R211.reuse, R62 ;  /* 0x0000003ed33c7220 */ /* 0x040fe20000400000 */
[----:B0-----:R-:W-:Y:S01]  /*f530*/  F2FP.PACK_AB R16, R42, R43 ;  /* 0x0000002b2a10723e */ /* 0x001fe200000000ff */
[C---:B------:R-:W-:Y:S01]  /*f540*/  FMUL R67, R211.reuse, R67 ;  /* 0x00000043d3437220 */ /* 0x040fe20000400000 */
[----:B------:R-:W-:Y:S01]  /*f550*/  F2FP.PACK_AB R17, R40, R41 ;  /* 0x000000292811723e */ /* 0x000fe200000000ff */
[C---:B------:R-:W-:Y:S01]  /*f560*/  FMUL R66, R211.reuse, R66 ;  /* 0x00000042d3427220 */ /* 0x040fe20000400000 */
[----:B------:R-:W-:Y:S01]  /*f570*/  F2FP.PACK_AB R18, R38, R39 ;  /* 0x000000272612723e */ /* 0x000fe200000000ff */
[----:B------:R-:W-:Y:S01]  /*f580*/  @!P0 FMUL R148, R148, 16777216 ;  /* 0x4b80000094948820 */ /* 0x000fe20000400000 */
[----:B------:R-:W-:Y:S01]  /*f590*/  F2FP.PACK_AB R19, R36, R37 ;  /* 0x000000252413723e */ /* 0x000fe200000000ff */
[C---:B------:R-:W-:Y:S01]  /*f5a0*/  FMUL R61, R211.reuse, R61 ;  /* 0x0000003dd33d7220 */ /* 0x040fe20000400000 */
[----:B------:R-:W0:Y:S01]  /*f5b0*/  LDS.128 R20, [R204] ;  /* 0x00000000cc147984 */ /* 0x000e220000000c00 */
[----:B------:R-:W-:-:S02]  /*f5c0*/  FMUL R65, R211, R65 ;  /* 0x00000041d3417220 */ /* 0x000fc40000400000 */
[C---:B------:R-:W-:Y:S02]  /*f5d0*/  FMUL R63, R211.reuse, R63 ;  /* 0x0000003fd33f7220 */ /* 0x040fe40000400000 */
[C---:B------:R-:W-:Y:S02]  /*f5e0*/  FMUL R166, R211.reuse, R166 ;  /* 0x000000a6d3a67220 */ /* 0x040fe40000400000 */
[----:B------:R-:W-:Y:S01]  /*f5f0*/  FMUL R80, R211, R80 ;  /* 0x00000050d3507220 */ /* 0x000fe20000400000 */
[----:B------:R-:W-:Y:S01]  /*f600*/  F2FP.PACK_AB R60, R60, R61 ;  /* 0x0000003d3c3c723e */ /* 0x000fe200000000ff */
[----:B------:R-:W1:Y:S01]  /*f610*/  LDS.128 R36, [R157] ;  /* 0x000000009d247984 */ /* 0x000e620000000c00 */
[----:B------:R-:W-:Y:S02]  /*f620*/  F2FP.PACK_AB R61, R65, R63 ;  /* 0x0000003f413d723e */ /* 0x000fe400000000ff */
[----:B------:R-:W-:Y:S02]  /*f630*/  F2FP.PACK_AB R65, R83, R82 ;  /* 0x000000525341723e */ /* 0x000fe400000000ff */
[----:B------:R-:W-:-:S02]  /*f640*/  F2FP.PACK_AB R63, R166, R80 ;  /* 0x00000050a63f723e */ /* 0x000fc400000000ff */
[----:B------:R-:W-:Y:S02]  /*f650*/  F2FP.PACK_AB R98, R99, R98 ;  /* 0x000000626362723e */ /* 0x000fe400000000ff */
[----:B------:R-:W-:Y:S02]  /*f660*/  F2FP.PACK_AB R99, R95, R94 ;  /* 0x0000005e5f63723e */ /* 0x000fe400000000ff */
[----:B---3--:R-:W-:Y:S02]  /*f670*/  MOV R143, R149 ;  /* 0x00000095008f7202 */ /* 0x008fe40000000f00 */
[----:B------:R-:W-:-:S03]  /*f680*/  MOV R142, R144 ;  /* 0x00000090008e7202 */ /* 0x000fc60000000f00 */
[----:B------:R-:W-:Y:S02]  /*f690*/  @P4 FMUL R143, R143, 0.25 ;  /* 0x3e8000008f8f4820 */ /* 0x000fe40000400000 */
[----:B------:R-:W-:Y:S02]  /*f6a0*/  @P4 FMUL R145, R145, 0.25 ;  /* 0x3e80000091914820 */ /* 0x000fe40000400000 */
[----:B------:R-:W-:Y:S01]  /*f6b0*/  @P4 FMUL R142, R142, 0.25 ;  /* 0x3e8000008e8e4820 */ /* 0x000fe20000400000 */
[----:B------:R-:W-:Y:S02]  /*f6c0*/  MOV R131, R141 ;  /* 0x0000008d00837202 */ /* 0x000fe40000000f00 */
[----:B------:R-:W-:-:S03]  /*f6d0*/  MOV R130, R136 ;  /* 0x0000008800827202 */ /* 0x000fc60000000f00 */
[----:B------:R-:W-:Y:S02]  /*f6e0*/  @P4 FMUL R131, R131, 0.25 ;  /* 0x3e80000083834820 */ /* 0x000fe40000400000 */
[----:B------:R-:W-:Y:S02]  /*f6f0*/  @P4 FMUL R140, R140, 0.25 ;  /* 0x3e8000008c8c4820 */ /* 0x000fe40000400000 */
[----:B------:R-:W-:Y:S02]  /*f700*/  @P4 FMUL R137, R137, 0.25 ;  /* 0x3e80000089894820 */ /* 0x000fe40000400000 */
[----:B------:R-:W-:Y:S01]  /*f710*/  @P4 FMUL R130, R130, 0.25 ;  /* 0x3e80000082824820 */ /* 0x000fe20000400000 */
[----:B------:R-:W-:Y:S01]  /*f720*/  MOV R123, R133 ;  /* 0x00000085007b7202 */ /* 0x000fe20000000f00 */
[----:B------:R-:W-:Y:S02]  /*f730*/  @P4 FMUL R132, R132, 0.25 ;  /* 0x3e80000084844820 */ /* 0x000fe40000400000 */
[----:B------:R-:W-:-:S02]  /*f740*/  @P4 FMUL R124, R124, 0.25 ;  /* 0x3e8000007c7c4820 */ /* 0x000fc40000400000 */
[----:B------:R-:W-:Y:S01]  /*f750*/  @P4 FMUL R123, R123, 0.25 ;  /* 0x3e8000007b7b4820 */ /* 0x000fe20000400000 */
[----:B------:R-:W-:Y:S02]  /*f760*/  MOV R122, R128 ;  /* 0x00000080007a7202 */ /* 0x000fe40000000f00 */
[----:B------:R-:W-:Y:S01]  /*f770*/  MOV R121, R129 ;  /* 0x0000008100797202 */ /* 0x000fe20000000f00 */
[----:B------:R-:W-:Y:S02]  /*f780*/  @P4 FMUL R125, R125, 0.25 ;  /* 0x3e8000007d7d4820 */ /* 0x000fe40000400000 */
[----:B------:R-:W-:Y:S02]  /*f790*/  @P4 FMUL R122, R122, 0.25 ;  /* 0x3e8000007a7a4820 */ /* 0x000fe40000400000 */
[----:B------:R-:W-:Y:S01]  /*f7a0*/  @P4 FMUL R121, R121, 0.25 ;  /* 0x3e80000079794820 */ /* 0x000fe20000400000 */
[----:B------:R-:W-:Y:S01]  /*f7b0*/  ISETP.GE.U32.AND P4, PT, R213, 0x7f800000, PT ;  /* 0x7f800000d500780c */ /* 0x000fe20003f86070 */
[----:B------:R-:W-:-:S02]  /*f7c0*/  FMUL R144, R211, R148 ;  /* 0x00000094d3907220 */ /* 0x000fc40000400000 */
[----:B------:R-:W-:Y:S01]  /*f7d0*/  FMUL R148, R211, R156 ;  /* 0x0000009cd3947220 */ /* 0x000fe20000400000 */
[----:B------:R-:W-:-:S05]  /*f7e0*/  LOP3.LUT R156, R204, 0x60, RZ, 0x3c, !PT ;  /* 0x00000060cc9c7812 */ /* 0x000fca00078e3cff */
[----:B------:R-:W-:Y:S04]  /*f7f0*/  LDS.128 R80, [R156] ;  /* 0x000000009c507984 */ /* 0x000fe80000000c00 */
[----:B------:R-:W-:-:S05]  /*f800*/  @P4 MOV R62, 0x7f800000 ;  /* 0x7f800000003e4802 */ /* 0x000fca0000000f00 */
[----:B------:R-:W-:Y:S01]  /*f810*/  @P4 FFMA.FTZ R177, R213, R62, +INF ;  /* 0x7f800000d5b14423 */ /* 0x000fe2000001003e */
[----:B------:R-:W-:Y:S02]  /*f820*/  F2FP.PACK_AB R62, R67, R66 ;  /* 0x00000042433e723e */ /* 0x000fe400000000ff */
[----:B------:R-:W-:Y:S02]  /*f830*/  F2FP.PACK_AB R67, R97, R155 ;  /* 0x0000009b6143723e */ /* 0x000fe400000000ff */
[----:B------:R-:W-:-:S05]  /*f840*/  LOP3.LUT R155, R204, 0x40, RZ, 0x3c, !PT ;  /* 0x00000040cc9b7812 */ /* 0x000fca00078e3cff */
[----:B------:R-:W2:Y:S04]  /*f850*/  LDS.128 R40, [R155] ;  /* 0x000000009b287984 */ /* 0x000ea80000000c00 */
[----:B------:R-:W-:Y:S01]  /*f860*/  BAR.SYNC.DEFER_BLOCKING 0x0 ;  /* 0x0000000000007b1d */ /* 0x000fe20000010000 */
[----:B------:R-:W-:Y:S02]  /*f870*/  F2FP.PACK_AB R66, R96, R84 ;  /* 0x000000546042723e */ /* 0x000fe400000000ff */
[----:B------:R-:W-:Y:S02]  /*f880*/  F2FP.PACK_AB R96, R107, R106 ;  /* 0x0000006a6b60723e */ /* 0x000fe400000000ff */
[----:B------:R-:W-:Y:S01]  /*f890*/  F2FP.PACK_AB R97, R103, R102 ;  /* 0x000000666761723e */ /* 0x000fe200000000ff */
[----:B------:R-:W-:Y:S04]  /*f8a0*/  STS.128 [R0], R60 ;  /* 0x0000003c00007388 */ /* 0x000fe80000000c00 */
[----:B------:R-:W-:Y:S04]  /*f8b0*/  STS.128 [R0+0x80], R64 ;  /* 0x0000804000007388 */ /* 0x000fe80000000c00 */
[----:B------:R3:W-:Y:S04]  /*f8c0*/  STS.128 [R0+0x800], R16 ;  /* 0x0008001000007388 */ /* 0x0007e80000000c00 */
[----:B------:R-:W-:Y:S04]  /*f8d0*/  STS.128 [R0+0x880], R96 ;  /* 0x0008806000007388 */ /* 0x000fe80000000c00 */
[----:B------:R-:W-:Y:S01]  /*f8e0*/  BAR.SYNC.DEFER_BLOCKING 0x0 ;  /* 0x0000000000007b1d */ /* 0x000fe20000010000 */
[----:B------:R-:W-:-:S02]  /*f8f0*/  F2FP.PACK_AB R95, R104, R105 ;  /* 0x00000069685f723e */ /* 0x000fc400000000ff */
[----:B---3--:R-:W-:Y:S02]  /*f900*/  F2FP.PACK_AB R16, R35, R34 ;  /* 0x000000222310723e */ /* 0x008fe400000000ff */
[----:B------:R-:W-:Y:S02]  /*f910*/  F2FP.PACK_AB R17, R8, R33 ;  /* 0x000000210811723e */ /* 0x000fe400000000ff */
[----:B------:R-:W-:Y:S01]  /*f920*/  F2FP.PACK_AB R18, R12, R32 ;  /* 0x000000200c12723e */ /* 0x000fe200000000ff */
[----:B------:R-:W-:Y:S01]  /*f930*/  @!P0 FMUL R201, R201, 16777216 ;  /* 0x4b800000c9c98820 */ /* 0x000fe20000400000 */
[----:B------:R-:W3:Y:S04]  /*f940*/  LDS.128 R32, [R204] ;  /* 0x00000000cc207984 */ /* 0x000ee80000000c00 */
[----:B------:R-:W4:Y:S04]  /*f950*/  LDS.128 R64, [R157] ;  /* 0x000000009d407984 */ /* 0x000f280000000c00 */
[----:B------:R-:W5:Y:S04]  /*f960*/  LDS.128 R96, [R155] ;  /* 0x000000009b607984 */ /* 0x000f680000000c00 */
[----:B------:R-:W0:Y:S01]  /*f970*/  LDS.128 R104, [R156] ;  /* 0x000000009c687984 */ /* 0x000e220000000c00 */
[----:B------:R-:W-:-:S02]  /*f980*/  @!P0 FMUL R200, R200, 16777216 ;  /* 0x4b800000c8c88820 */ /* 0x000fc40000400000 */
[----:B------:R-:W-:Y:S02]  /*f990*/  @!P0 FMUL R178, R178, 16777216 ;  /* 0x4b800000b2b28820 */ /* 0x000fe40000400000 */
[----:B------:R-:W-:Y:S02]  /*f9a0*/  @!P0 FMUL R175, R175, 16777216 ;  /* 0x4b800000afaf8820 */ /* 0x000fe40000400000 */
[----:B------:R-:W-:Y:S02]  /*f9b0*/  @!P0 FMUL R174, R174, 16777216 ;  /* 0x4b800000aeae8820 */ /* 0x000fe40000400000 */
[----:B------:R-:W-:Y:S02]  /*f9c0*/  @!P0 FMUL R171, R171, 16777216 ;  /* 0x4b800000abab8820 */ /* 0x000fe40000400000 */
[----:B------:R-:W-:Y:S02]  /*f9d0*/  @!P0 FMUL R170, R170, 16777216 ;  /* 0x4b800000aaaa8820 */ /* 0x000fe40000400000 */
[----:B------:R-:W-:-:S02]  /*f9e0*/  @!P0 FMUL R167, R167, 16777216 ;  /* 0x4b800000a7a78820 */ /* 0x000fc40000400000 */
[C---:B------:R-:W-:Y:S02]  /*f9f0*/  FMUL R201, R211.reuse, R201 ;  /* 0x000000c9d3c97220 */ /* 0x040fe40000400000 */
[C---:B------:R-:W-:Y:S02]  /*fa00*/  FMUL R200, R211.reuse, R200 ;  /* 0x000000c8d3c87220 */ /* 0x040fe40000400000 */
[C---:B------:R-:W-:Y:S02]  /*fa10*/  FMUL R178, R211.reuse, R178 ;  /* 0x000000b2d3b27220 */ /* 0x040fe40000400000 */
[C---:B------:R-:W-:Y:S02]  /*fa20*/  FMUL R175, R211.reuse, R175 ;  /* 0x000000afd3af7220 */ /* 0x040fe40000400000 */
[C---:B------:R-:W-:Y:S02]  /*fa30*/  FMUL R174, R211.reuse, R174 ;  /* 0x000000aed3ae7220 */ /* 0x040fe40000400000 */
[----:B------:R-:W-:-:S02]  /*fa40*/  FMUL R171, R211, R171 ;  /* 0x000000abd3ab7220 */ /* 0x000fc40000400000 */
[C---:B------:R-:W-:Y:S02]  /*fa50*/  FMUL R170, R211.reuse, R170 ;  /* 0x000000aad3aa7220 */ /* 0x040fe40000400000 */
[----:B------:R-:W-:Y:S01]  /*fa60*/  FMUL R167, R211, R167 ;  /* 0x000000a7d3a77220 */ /* 0x000fe20000400000 */
[----:B------:R-:W-:Y:S02]  /*fa70*/  F2FP.PACK_AB R92, R92, R85 ;  /* 0x000000555c5c723e */ /* 0x000fe400000000ff */
[----:B------:R-:W-:Y:S02]  /*fa80*/  F2FP.PACK_AB R93, R93, R86 ;  /* 0x000000565d5d723e */ /* 0x000fe400000000ff */
[----:B------:R-:W-:Y:S01]  /*fa90*/  F2FP.PACK_AB R94, R87, R116 ;  /* 0x00000074575e723e */ /* 0x000fe200000000ff */
[----:B------:R-:W-:Y:S01]  /*faa0*/  BAR.SYNC.DEFER_BLOCKING 0x0 ;  /* 0x0000000000007b1d */ /* 0x000fe20000010000 */
[----:B------:R-:W-:Y:S02]  /*fab0*/  F2FP.PACK_AB R84, R170, R167 ;  /* 0x000000a7aa54723e */ /* 0x000fe400000000ff */
[----:B------:R-:W-:-:S02]  /*fac0*/  F2FP.PACK_AB R85, R174, R171 ;  /* 0x000000abae55723e */ /* 0x000fc400000000ff */
[----:B------:R-:W-:Y:S02]  /*fad0*/  F2FP.PACK_AB R86, R178, R175 ;  /* 0x000000afb256723e */ /* 0x000fe400000000ff */
[----:B------:R-:W-:Y:S02]  /*fae0*/  F2FP.PACK_AB R87, R201, R200 ;  /* 0x000000c8c957723e */ /* 0x000fe400000000ff */
[----:B------:R-:W-:Y:S02]  /*faf0*/  F2FP.PACK_AB R60, R91, R90 ;  /* 0x0000005a5b3c723e */ /* 0x000fe400000000ff */
[----:B------:R-:W-:Y:S02]  /*fb00*/  F2FP.PACK_AB R61, R212, R207 ;  /* 0x000000cfd43d723e */ /* 0x000fe400000000ff */
[----:B------:R-:W-:Y:S02]  /*fb10*/  F2FP.PACK_AB R62, R215, R214 ;  /* 0x000000d6d73e723e */ /* 0x000fe400000000ff */
[----:B------:R-:W-:-:S02]  /*fb20*/  F2FP.PACK_AB R19, R10, R31 ;  /* 0x0000001f0a13723e */ /* 0x000fc400000000ff */
[----:B------:R-:W-:Y:S01]  /*fb30*/  F2FP.PACK_AB R63, R217, R216 ;  /* 0x000000d8d93f723e */ /* 0x000fe200000000ff */
[----:B------:R-:W-:Y:S04]  /*fb40*/  STS.128 [R0], R84 ;  /* 0x0000005400007388 */ /* 0x000fe80000000c00 */
[----:B------:R-:W-:Y:S04]  /*fb50*/  STS.128 [R0+0x80], R92 ;  /* 0x0000805c00007388 */ /* 0x000fe80000000c00 */
[----:B------:R0:W-:Y:S04]  /*fb60*/  STS.128 [R0+0x800], R16 ;  /* 0x0008001000007388 */ /* 0x0001e80000000c00 */
[----:B------:R0:W-:Y:S04]  /*fb70*/  STS.128 [R0+0x880], R60 ;  /* 0x0008803c00007388 */ /* 0x0001e80000000c00 */
[----:B------:R-:W-:Y:S01]  /*fb80*/  BAR.SYNC.DEFER_BLOCKING 0x0 ;  /* 0x0000000000007b1d */ /* 0x000fe20000010000 */
[----:B------:R-:W-:-:S02]  /*fb90*/  @!P0 FMUL R125, R125, 16777216 ;  /* 0x4b8000007d7d8820 */ /* 0x000fc40000400000 */
[----:B------:R-:W-:Y:S02]  /*fba0*/  @!P0 FMUL R124, R124, 16777216 ;  /* 0x4b8000007c7c8820 */ /* 0x000fe40000400000 */
[----:B------:R-:W-:Y:S02]  /*fbb0*/  @!P0 FMUL R189, R189, 16777216 ;  /* 0x4b800000bdbd8820 */ /* 0x000fe40000400000 */
[----:B------:R-:W-:Y:S02]  /*fbc0*/  @!P0 FMUL R188, R188, 16777216 ;  /* 0x4b800000bcbc8820 */ /* 0x000fe40000400000 */
[C---:B------:R-:W-:Y:S02]  /*fbd0*/  FMUL R110, R211.reuse, R125 ;  /* 0x0000007dd36e7220 */ /* 0x040fe40000400000 */
[C---:B------:R-:W-:Y:S02]  /*fbe0*/  FMUL R111, R211.reuse, R124 ;  /* 0x0000007cd36f7220 */ /* 0x040fe40000400000 */
[----:B------:R-:W-:-:S02]  /*fbf0*/  FMUL R124, R211, R189 ;  /* 0x000000bdd37c7220 */ /* 0x000fc40000400000 */
[----:B------:R-:W-:Y:S01]  /*fc00*/  FMUL R125, R211, R188 ;  /* 0x000000bcd37d7220 */ /* 0x000fe20000400000 */
[----:B------:R-:W-:Y:S02]  /*fc10*/  F2FP.PACK_AB R114, R119, R120 ;  /* 0x000000787772723e */ /* 0x000fe400000000ff */
[----:B------:R-:W-:Y:S02]  /*fc20*/  F2FP.PACK_AB R112, R117, R127 ;  /* 0x0000007f7570723e */ /* 0x000fe400000000ff */
[----:B------:R-:W-:Y:S02]  /*fc30*/  F2FP.PACK_AB R113, R118, R126 ;  /* 0x0000007e7671723e */ /* 0x000fe400000000ff */
[----:B------:R-:W-:Y:S02]  /*fc40*/  F2FP.PACK_AB R119, R124, R125 ;  /* 0x0000007d7c77723e */ /* 0x000fe400000000ff */
[----:B0-----:R-:W-:Y:S01]  /*fc50*/  F2FP.PACK_AB R16, R14, R30 ;  /* 0x0000001e0e10723e */ /* 0x001fe200000000ff */
[----:B------:R-:W-:Y:S01]  /*fc60*/  LDS.128 R84, [R157] ;  /* 0x000000009d547984 */ /* 0x000fe20000000c00 */
[----:B------:R-:W-:-:S02]  /*fc70*/  F2FP.PACK_AB R17, R4, R29 ;  /* 0x0000001d0411723e */ /* 0x000fc400000000ff */
[----:B------:R-:W-:Y:S01]  /*fc80*/  F2FP.PACK_AB R18, R11, R28 ;  /* 0x0000001c0b12723e */ /* 0x000fe200000000ff */
[----:B------:R-:W-:Y:S04]  /*fc90*/  LDS.128 R92, [R155] ;  /* 0x000000009b5c7984 */ /* 0x000fe80000000c00 */
[----:B------:R-:W0:Y:S04]  /*fca0*/  LDS.128 R28, [R204] ;  /* 0x00000000cc1c7984 */ /* 0x000e280000000c00 */
        /* <DEDUP_REMOVED lines=14> */
[----:B------:R-:W-:Y:S01]  /*fd90*/  FMUL R163, R211, R163 ;  /* 0x000000a3d3a37220 */ /* 0x000fe20000400000 */
[----:B------:R-:W-:Y:S02]  /*fda0*/  F2FP.PACK_AB R117, R160, R161 ;  /* 0x000000a1a075723e */ /* 0x000fe400000000ff */
[----:B------:R-:W-:Y:S02]  /*fdb0*/  F2FP.PACK_AB R118, R158, R159 ;  /* 0x0000009f9e76723e */ /* 0x000fe400000000ff */
[----:B------:R-:W-:Y:S01]  /*fdc0*/  F2FP.PACK_AB R116, R162, R163 ;  /* 0x000000a3a274723e */ /* 0x000fe200000000ff */
[----:B------:R-:W-:Y:S01]  /*fdd0*/  BAR.SYNC.DEFER_BLOCKING 0x0 ;  /* 0x0000000000007b1d */ /* 0x000fe20000010000 */
[----:B------:R-:W-:Y:S02]  /*fde0*/  F2FP.PACK_AB R115, R108, R109 ;  /* 0x0000006d6c73723e */ /* 0x000fe400000000ff */
[----:B------:R-:W-:Y:S02]  /*fdf0*/  F2FP.PACK_AB R60, R226, R225 ;  /* 0x000000e1e23c723e */ /* 0x000fe400000000ff */
[----:B------:R-:W-:-:S02]  /*fe00*/  F2FP.PACK_AB R61, R229, R228 ;  /* 0x000000e4e53d723e */ /* 0x000fc400000000ff */
[----:B------:R-:W-:Y:S02]  /*fe10*/  F2FP.PACK_AB R62, R237, R236 ;  /* 0x000000eced3e723e */ /* 0x000fe400000000ff */
[----:B------:R-:W-:Y:S02]  /*fe20*/  F2FP.PACK_AB R19, R13, R27 ;  /* 0x0000001b0d13723e */ /* 0x000fe400000000ff */
[----:B------:R-:W-:Y:S01]  /*fe30*/  F2FP.PACK_AB R63, R239, R238 ;  /* 0x000000eeef3f723e */ /* 0x000fe200000000ff */
[----:B------:R-:W-:Y:S04]  /*fe40*/  STS.128 [R0], R116 ;  /* 0x0000007400007388 */ /* 0x000fe80000000c00 */
[----:B------:R-:W-:Y:S04]  /*fe50*/  STS.128 [R0+0x80], R112 ;  /* 0x0000807000007388 */ /* 0x000fe80000000c00 */
[----:B------:R-:W-:Y:S04]  /*fe60*/  STS.128 [R0+0x800], R16 ;  /* 0x0008001000007388 */ /* 0x000fe80000000c00 */
[----:B------:R-:W-:Y:S04]  /*fe70*/  STS.128 [R0+0x880], R60 ;  /* 0x0008803c00007388 */ /* 0x000fe80000000c00 */
[----:B------:R-:W-:Y:S01]  /*fe80*/  BAR.SYNC.DEFER_BLOCKING 0x0 ;  /* 0x0000000000007b1d */ /* 0x000fe20000010000 */
[----:B------:R-:W-:-:S02]  /*fe90*/  F2FP.PACK_AB R12, R9, R26 ;  /* 0x0000001a090c723e */ /* 0x000fc400000000ff */
[----:B------:R-:W-:Y:S02]  /*fea0*/  F2FP.PACK_AB R13, R5, R25 ;  /* 0x00000019050d723e */ /* 0x000fe400000000ff */
[----:B------:R-:W-:Y:S02]  /*feb0*/  F2FP.PACK_AB R14, R7, R24 ;  /* 0x00000018070e723e */ /* 0x000fe400000000ff */
[----:B------:R-:W-:Y:S01]  /*fec0*/  F2FP.PACK_AB R15, R6, R15 ;  /* 0x0000000f060f723e */ /* 0x000fe200000000ff */
[----:B------:R-:W-:Y:S02]  /*fed0*/  @!P0 FMUL R132, R132, 16777216 ;  /* 0x4b80000084848820 */ /* 0x000fe40000400000 */
[----:B------:R-:W-:Y:S02]  /*fee0*/  @!P0 FMUL R137, R137, 16777216 ;  /* 0x4b80000089898820 */ /* 0x000fe40000400000 */
[----:B------:R-:W-:Y:S02]  /*fef0*/  @!P0 FMUL R135, R135, 16777216 ;  /* 0x4b80000087878820 */ /* 0x000fe40000400000 */
[----:B------:R-:W-:Y:S01]  /*ff00*/  @!P0 FMUL R139, R139, 16777216 ;  /* 0x4b8000008b8b8820 */ /* 0x000fe20000400000 */
[----:B------:R-:W0:Y:S04]  /*ff10*/  LDS.128 R4, [R204] ;  /* 0x00000000cc047984 */ /* 0x000e280000000c00 */
[----:B------:R-:W0:Y:S04]  /*ff20*/  LDS.128 R16, [R157] ;  /* 0x000000009d107984 */ /* 0x000e280000000c00 */
[----:B------:R-:W0:Y:S04]  /*ff30*/  LDS.128 R24, [R155] ;  /* 0x000000009b187984 */ /* 0x000e280000000c00 */
[----:B------:R-:W0:Y:S04]  /*ff40*/  LDS.128 R60, [R156] ;  /* 0x000000009c3c7984 */ /* 0x000e280000000c00 */
[----:B------:R-:W-:Y:S01]  /*ff50*/  BAR.SYNC.DEFER_BLOCKING 0x0 ;  /* 0x0000000000007b1d */ /* 0x000fe20000010000 */
[----:B------:R-:W-:-:S02]  /*ff60*/  @!P0 FMUL R134, R134, 16777216 ;  /* 0x4b80000086868820 */ /* 0x000fc40000400000 */
[----:B------:R-:W-:Y:S02]  /*ff70*/  @!P0 FMUL R138, R138, 16777216 ;  /* 0x4b8000008a8a8820 */ /* 0x000fe40000400000 */
[----:B------:R-:W-:Y:S02]  /*ff80*/  @!P0 FMUL R181, R181, 16777216 ;  /* 0x4b800000b5b58820 */ /* 0x000fe40000400000 */
[----:B------:R-:W-:Y:S02]  /*ff90*/  @!P0 FMUL R180, R180, 16777216 ;  /* 0x4b800000b4b48820 */ /* 0x000fe40000400000 */
        /* <DEDUP_REMOVED lines=11> */
[----:B------:R-:W-:Y:S01]  /*10050*/  FMUL R136, R211, R184 ;  /* 0x000000b8d3887220 */ /* 0x000fe20000400000 */
[----:B------:R-:W-:Y:S02]  /*10060*/  F2FP.PACK_AB R133, R133, R137 ;  /* 0x000000898585723e */ /* 0x000fe400000000ff */
[----:B------:R-:W-:Y:S02]  /*10070*/  F2FP.PACK_AB R134, R134, R138 ;  /* 0x0000008a8686723e */ /* 0x000fe400000000ff */
        /* <DEDUP_REMOVED lines=8> */
[----:B------:R-:W-:Y:S02]  /*10100*/  F2FP.PACK_AB R10, R193, R192 ;  /* 0x000000c0c10a723e */ /* 0x000fe400000000ff */
[----:B------:R-:W-:Y:S01]  /*10110*/  F2FP.PACK_AB R11, R245, R244 ;  /* 0x000000f4f50b723e */ /* 0x000fe200000000ff */
[----:B------:R-:W-:Y:S04]  /*10120*/  STS.128 [R0], R132 ;  /* 0x0000008400007388 */ /* 0x000fe80000000c00 */
[----:B------:R-:W-:Y:S04]  /*10130*/  STS.128 [R0+0x80], R136 ;  /* 0x0000808800007388 */ /* 0x000fe80000000c00 */
[----:B------:R-:W-:Y:S04]  /*10140*/  STS.128 [R0+0x800], R12 ;  /* 0x0008000c00007388 */ /* 0x000fe80000000c00 */
[----:B------:R0:W-:Y:S04]  /*10150*/  STS.128 [R0+0x880], R8 ;  /* 0x0008800800007388 */ /* 0x0001e80000000c00 */
[----:B------:R-:W-:Y:S01]  /*10160*/  BAR.SYNC.DEFER_BLOCKING 0x0 ;  /* 0x0000000000007b1d */ /* 0x000fe20000010000 */
[----:B------:R-:W-:-:S02]  /*10170*/  F2FP.PACK_AB R100, R48, R79 ;  /* 0x0000004f3064723e */ /* 0x000fc400000000ff */
[----:B------:R-:W-:Y:S02]  /*10180*/  F2FP.PACK_AB R101, R68, R78 ;  /* 0x0000004e4465723e */ /* 0x000fe400000000ff */
[----:B------:R-:W-:Y:S02]  /*10190*/  F2FP.PACK_AB R102, R69, R77 ;  /* 0x0000004d4566723e */ /* 0x000fe400000000ff */
[----:B------:R-:W-:Y:S02]  /*101a0*/  F2FP.PACK_AB R103, R70, R76 ;  /* 0x0000004c4667723e */ /* 0x000fe400000000ff */
[----:B------:R-:W1:Y:S04]  /*101b0*/  LDS.128 R76, [R204] ;  /* 0x00000000cc4c7984 */ /* 0x000e680000000c00 */
[----:B------:R-:W1:Y:S04]  /*101c0*/  LDS.128 R116, [R157] ;  /* 0x000000009d747984 */ /* 0x000e680000000c00 */
[----:B------:R-:W1:Y:S04]  /*101d0*/  LDS.128 R112, [R155] ;  /* 0x000000009b707984 */ /* 0x000e680000000c00 */
[----:B------:R-:W1:Y:S04]  /*101e0*/  LDS.128 R12, [R156] ;  /* 0x000000009c0c7984 */ /* 0x000e680000000c00 */
[----:B------:R-:W-:Y:S01]  /*101f0*/  BAR.SYNC.DEFER_BLOCKING 0x0 ;  /* 0x0000000000007b1d */ /* 0x000fe20000010000 */
[----:B0-----:R-:W-:-:S02]  /*10200*/  F2FP.PACK_AB R8, R206, R210 ;  /* 0x000000d2ce08723e */ /* 0x001fc400000000ff */
[----:B------:R-:W-:Y:S02]  /*10210*/  F2FP.PACK_AB R9, R246, R198 ;  /* 0x000000c6f609723e */ /* 0x000fe400000000ff */
[----:B------:R-:W-:Y:S02]  /*10220*/  F2FP.PACK_AB R10, R179, R183 ;  /* 0x000000b7b30a723e */ /* 0x000fe400000000ff */
[----:B------:R-:W-:Y:S01]  /*10230*/  F2FP.PACK_AB R11, R182, R187 ;  /* 0x000000bbb60b723e */ /* 0x000fe200000000ff */
[----:B------:R-:W-:Y:S04]  /*10240*/  @P4 STL [R1+0xc0], R177 ;  /* 0x0000c0b101004387 */ /* 0x000fe80000100800 */
[----:B------:R-:W2:Y:S04]  /*10250*/  LDL.LU R182, [R1+0xec] ;  /* 0x0000ec0001b67983 */ /* 0x000ea80000300800 */
[----:B------:R-:W2:Y:S04]  /*10260*/  LDL.LU R187, [R1+0xe8] ;  /* 0x0000e80001bb7983 */ /* 0x000ea80000300800 */
[----:B------:R0:W-:Y:S02]  /*10270*/  STS.128 [R0+0x880], R8 ;  /* 0x0008800800007388 */ /* 0x0001e40000000c00 */
[----:B0-----:R-:W-:-:S02]  /*10280*/  F2FP.PACK_AB R8, R186, R191 ;  /* 0x000000bfba08723e */ /* 0x001fc400000000ff */
[----:B------:R-:W3:Y:S01]  /*10290*/  LDL.LU R186, [R1+0xf4] ;  /* 0x0000f40001ba7983 */ /* 0x000ee20000300800 */
[----:B------:R-:W-:-:S03]  /*102a0*/  F2FP.PACK_AB R9, R190, R195 ;  /* 0x000000c3be09723e */ /* 0x000fc600000000ff */
[----:B------:R-:W3:Y:S01]  /*102b0*/  LDL.LU R191, [R1+0xf0] ;  /* 0x0000f00001bf7983 */ /* 0x000ee20000300800 */
[----:B------:R-:W-:-:S03]  /*102c0*/  F2FP.PACK_AB R10, R194, R199 ;  /* 0x000000c7c20a723e */ /* 0x000fc600000000ff */
[----:B------:R-:W4:Y:S01]  /*102d0*/  LDL.LU R190, [R1+0x110] ;  /* 0x0001100001be7983 */ /* 0x000f220000300800 */
[----:B------:R-:W-:-:S03]  /*102e0*/  F2FP.PACK_AB R11, R247, R203 ;  /* 0x000000cbf70b723e */ /* 0x000fc600000000ff */
[----:B------:R-:W4:Y:S04]  /*102f0*/  LDL.LU R195, [R1+0xf8] ;  /* 0x0000f80001c37983 */ /* 0x000f280000300800 */
[----:B------:R-:W5:Y:S04]  /*10300*/  LDL.LU R194, [R1+0x4] ;  /* 0x0000040001c27983 */ /* 0x000f680000300800 */
[----:B------:R-:W5:Y:S04]  /*10310*/  LDL.LU R199, [R1] ;  /* 0x0000000001c77983 */ /* 0x000f680000300800 */
[----:B------:R-:W5:Y:S04]  /*10320*/  LDL.LU R247, [R1+0x118] ;  /* 0x0001180001f77983 */ /* 0x000f680000300800 */
[----:B------:R-:W5:Y:S01]  /*10330*/  LDL.LU R203, [R1+0x114] ;  /* 0x0001140001cb7983 */ /* 0x000f620000300800 */
        /* <DEDUP_REMOVED lines=8> */
[C---:B------:R-:W-:Y:S02]  /*103c0*/  FMUL R141, R211.reuse, R145 ;  /* 0x00000091d38d7220 */ /* 0x040fe40000400000 */
[----:B------:R-:W-:Y:S02]  /*103d0*/  FMUL R145, R211, R153 ;  /* 0x00000099d3917220 */ /* 0x000fe40000400000 */
        /* <DEDUP_REMOVED lines=14> */
[----:B------:R-:W-:Y:S01]  /*104c0*/  FMUL R154, R211, R154 ;  /* 0x0000009ad39a7220 */ /* 0x000fe20000400000 */
[----:B------:R-:W-:Y:S01]  /*104d0*/  F2FP.PACK_AB R208, R209, R208 ;  /* 0x000000d0d1d0723e */ /* 0x000fe200000000ff */
        /* <DEDUP_REMOVED lines=12> */
[----:B------:R-:W-:-:S02]  /*105a0*/  FMUL R142, R211, R142 ;  /* 0x0000008ed38e7220 */ /* 0x000fc40000400000 */
[C---:B------:R-:W-:Y:S02]  /*105b0*/  FMUL R143, R211.reuse, R143 ;  /* 0x0000008fd38f7220 */ /* 0x040fe40000400000 */
[----:B------:R-:W-:Y:S01]  /*105c0*/  FMUL R146, R211, R146 ;  /* 0x00000092d3927220 */ /* 0x000fe20000400000 */
[----:B------:R-:W-:Y:S01]  /*105d0*/  F2FP.PACK_AB R211, R223, R222 ;  /* 0x000000dedfd3723e */ /* 0x000fe200000000ff */
[----:B------:R-:W-:Y:S04]  /*105e0*/  STS.128 [R0], R88 ;  /* 0x0000005800007388 */ /* 0x000fe80000000c00 */
[----:B------:R-:W-:Y:S04]  /*105f0*/  STS.128 [R0+0x80], R100 ;  /* 0x0000806400007388 */ /* 0x000fe80000000c00 */
[----:B------:R-:W-:Y:S04]  /*10600*/  STS.128 [R0+0x800], R208 ;  /* 0x000800d000007388 */ /* 0x000fe80000000c00 */
[----:B------:R-:W-:Y:S01]  /*10610*/  BAR.SYNC.DEFER_BLOCKING 0x0 ;  /* 0x0000000000007b1d */ /* 0x000fe20000010000 */
[----:B------:R-:W-:-:S02]  /*10620*/  F2FP.PACK_AB R160, R59, R75 ;  /* 0x0000004b3ba0723e */ /* 0x000fc400000000ff */
[----:B------:R-:W-:Y:S02]  /*10630*/  F2FP.PACK_AB R161, R50, R74 ;  /* 0x0000004a32a1723e */ /* 0x000fe400000000ff */
[----:B------:R-:W-:Y:S02]  /*10640*/  F2FP.PACK_AB R162, R57, R73 ;  /* 0x0000004939a2723e */ /* 0x000fe400000000ff */
[----:B------:R-:W-:Y:S01]  /*10650*/  F2FP.PACK_AB R163, R44, R72 ;  /* 0x000000482ca3723e */ /* 0x000fe200000000ff */
[----:B------:R-:W0:Y:S04]  /*10660*/  LDS.128 R132, [R204] ;  /* 0x00000000cc847984 */ /* 0x000e280000000c00 */
[----:B------:R-:W0:Y:S04]  /*10670*/  LDS.128 R100, [R157] ;  /* 0x000000009d647984 */ /* 0x000e280000000c00 */
[----:B------:R-:W0:Y:S04]  /*10680*/  LDS.128 R88, [R155] ;  /* 0x000000009b587984 */ /* 0x000e280000000c00 */
[----:B------:R-:W0:Y:S04]  /*10690*/  LDS.128 R72, [R156] ;  /* 0x000000009c487984 */ /* 0x000e280000000c00 */
[----:B------:R-:W-:Y:S01]  /*106a0*/  BAR.SYNC.DEFER_BLOCKING 0x0 ;  /* 0x0000000000007b1d */ /* 0x000fe20000010000 */
        /* <DEDUP_REMOVED lines=16> */
[----:B------:R-:W-:Y:S01]  /*107b0*/  F2FP.PACK_AB R143, R110, R111 ;  /* 0x0000006f6e8f723e */ /* 0x000fe200000000ff */
[----:B------:R-:W1:Y:S04]  /*107c0*/  LDS.128 R136, [R204] ;  /* 0x00000000cc887984 */ /* 0x000e680000000c00 */
[----:B------:R-:W1:Y:S04]  /*107d0*/  LDS.128 R128, [R157] ;  /* 0x000000009d807984 */ /* 0x000e680000000c00 */
[----:B------:R-:W1:Y:S04]  /*107e0*/  LDS.128 R120, [R155] ;  /* 0x000000009b787984 */ /* 0x000e680000000c00 */
[----:B------:R-:W1:Y:S04]  /*107f0*/  LDS.128 R108, [R156] ;  /* 0x000000009c6c7984 */ /* 0x000e680000000c00 */
        /* <DEDUP_REMOVED lines=8> */
[----:B0-----:R-:W-:Y:S01]  /*10880*/  MOV R8, c[0x0][0x1c8] ;  /* 0x0000720000087a02 */ /* 0x001fe20000000f00 */
[----:B------:R-:W-:Y:S04]  /*10890*/  STS.128 [R0], R140 ;  /* 0x0000008c00007388 */ /* 0x000fe80000000c00 */
[----:B------:R0:W-:Y:S01]  /*108a0*/  STS.128 [R0+0x80], R48 ;  /* 0x0000803000007388 */ /* 0x0001e20000000c00 */
[----:B--2---:R-:W-:Y:S02]  /*108b0*/  F2FP.PACK_AB R44, R182, R187 ;  /* 0x000000bbb62c723e */ /* 0x004fe400000000ff */
[C---:B------:R-:W-:Y:S01]  /*108c0*/  SHF.L.U32 R9, R8.reuse, 0x1, RZ ;  /* 0x0000000108097819 */ /* 0x040fe200000006ff */
[C---:B0-----:R-:W-:Y:S01]  /*108d0*/  IMAD R49, R8.reuse, 0x6, RZ ;  /* 0x0000000608317824 */ /* 0x041fe200078e02ff */
[----:B------:R-:W-:-:S02]  /*108e0*/  LEA R52, P5, R8, R2, 0x2 ;  /* 0x0000000208347211 */ /* 0x000fc400078a10ff */
[----:B------:R-:W-:Y:S02]  /*108f0*/  IADD3 R10, P4, R9, R2, RZ ;  /* 0x00000002090a7210 */ /* 0x000fe40007f9e0ff */
[----:B---3--:R-:W-:Y:S02]  /*10900*/  F2FP.PACK_AB R45, R186, R191 ;  /* 0x000000bfba2d723e */ /* 0x008fe400000000ff */
[----:B----4-:R-:W-:Y:S02]  /*10910*/  F2FP.PACK_AB R46, R190, R195 ;  /* 0x000000c3be2e723e */ /* 0x010fe400000000ff */
[----:B-----5:R-:W-:Y:S02]  /*10920*/  F2FP.PACK_AB R243, R194, R199 ;  /* 0x000000c7c2f3723e */ /* 0x020fe400000000ff */
[----:B------:R-:W-:-:S03]  /*10930*/  F2FP.PACK_AB R47, R247, R203 ;  /* 0x000000cbf72f723e */ /* 0x000fc600000000ff */
[----:B------:R-:W-:Y:S04]  /*10940*/  STS.128 [R0+0x800], R240 ;  /* 0x000800f000007388 */ /* 0x000fe80000000c00 */
[----:B------:R0:W-:Y:S04]  /*10950*/  STS.128 [R0+0x880], R44 ;  /* 0x0008802c00007388 */ /* 0x0001e80000000c00 */
[----:B------:R-:W-:Y:S01]  /*10960*/  BAR.SYNC.DEFER_BLOCKING 0x0 ;  /* 0x0000000000007b1d */ /* 0x000fe20000010000 */
[----:B------:R-:W-:Y:S02]  /*10970*/  LEA.HI.X.SX32 R11, R8, R3, 0x1, P4 ;  /* 0x00000003080b7211 */ /* 0x000fe400020f0eff */
[----:B------:R-:W-:-:S02]  /*10980*/  PRMT R54, R20, 0x7632, R54 ;  /* 0x0000763214367816 */ /* 0x000fc40000000036 */
[-C--:B------:R-:W-:Y:S01]  /*10990*/  LEA.HI.X.SX32 R53, R9, R3.reuse, 0x1, P5 ;  /* 0x0000000309357211 */ /* 0x080fe200028f0eff */
[C---:B------:R-:W-:Y:S01]  /*109a0*/  IMAD R55, R8.reuse, 0xa, RZ ;  /* 0x0000000a08377824 */ /* 0x040fe200078e02ff */
[C---:B------:R-:W-:Y:S01]  /*109b0*/  LEA R9, R8.reuse, R8, 0x1 ;  /* 0x0000000808097211 */ /* 0x040fe200078e08ff */
[C---:B------:R-:W-:Y:S01]  /*109c0*/  IMAD R57, R8.reuse, 0xc, RZ ;  /* 0x0000000c08397824 */ /* 0x040fe200078e02ff */
[-C--:B0-----:R-:W-:Y:S02]  /*109d0*/  IADD3 R44, P5, R49, R2.reuse, RZ ;  /* 0x00000002312c7210 */ /* 0x081fe40007fbe0ff */
[C---:B------:R-:W-:Y:S02]  /*109e0*/  SHF.L.U32 R47, R8.reuse, 0x2, RZ ;  /* 0x00000002082f7819 */ /* 0x040fe400000006ff */
[C---:B------:R-:W-:Y:S02]  /*109f0*/  LEA R46, P4, R8.reuse, R2, 0x3 ;  /* 0x00000002082e7211 */ /* 0x040fe400078818ff */
[-C--:B------:R-:W-:Y:S01]  /*10a00*/  LEA.HI.X.SX32 R45, R9, R3.reuse, 0x1, P5 ;  /* 0x00000003092d7211 */ /* 0x080fe200028f0eff */
[C---:B------:R-:W-:Y:S01]  /*10a10*/  IMAD R69, R8.reuse, 0x14, RZ ;  /* 0x0000001408457824 */ /* 0x040fe200078e02ff */
[----:B------:R-:W-:Y:S01]  /*10a20*/  LEA R9, R8, R8, 0x2 ;  /* 0x0000000808097211 */ /* 0x000fe200078e10ff */
[----:B------:R-:W-:Y:S01]  /*10a30*/  STG.E.U16 [R2.64], R20 ;  /* 0x0000001402007986 */ /* 0x000fe2000c101504 */
[----:B------:R-:W-:-:S03]  /*10a40*/  LEA.HI.X.SX32 R47, R47, R3, 0x1, P4 ;  /* 0x000000032f2f7211 */ /* 0x000fc600020f0eff */
[----:B------:R0:W-:Y:S01]  /*10a50*/  STG.E.U16 [R10.64], R54 ;  /* 0x000000360a007986 */ /* 0x0001e2000c101504 */
[----:B------:R-:W-:-:S03]  /*10a60*/  IADD3 R48, P6, R57, R2, RZ ;  /* 0x0000000239307210 */ /* 0x000fc60007fde0ff */
[----:B-1----:R1:W-:Y:S01]  /*10a70*/  STG.E.U16 [R52.64], R36 ;  /* 0x0000002434007986 */ /* 0x0023e2000c101504 */
[----:B------:R-:W-:Y:S02]  /*10a80*/  PRMT R0, R40, 0x7632, R0 ;  /* 0x0000763228007816 */ /* 0x000fe40000000000 */
[----:B0-----:R-:W-:Y:S02]  /*10a90*/  PRMT R11, R36, 0x7632, R11 ;  /* 0x00007632240b7816 */ /* 0x001fe4000000000b */
[----:B------:R-:W-:Y:S01]  /*10aa0*/  IADD3 R10, P5, R55, R2, RZ ;  /* 0x00000002370a7210 */ /* 0x000fe20007fbe0ff */
[C---:B-1----:R-:W-:Y:S02]  /*10ab0*/  IMAD R53, R8.reuse, 0xe, RZ ;  /* 0x0000000e08357824 */ /* 0x042fe400078e02ff */
[----:B------:R0:W-:Y:S01]  /*10ac0*/  STG.E.U16 [R44.64], R11 ;  /* 0x0000000b2c007986 */ /* 0x0001e2000c101504 */
[----:B------:R-:W-:Y:S01]  /*10ad0*/  LEA.HI.X.SX32 R49, R49, R3, 0x1, P6 ;  /* 0x0000000331317211 */ /* 0x000fe200030f0eff */
[----:B------:R-:W-:-:S02]  /*10ae0*/  IMAD R59, R8, 0x12, RZ ;  /* 0x00000012083b7824 */ /* 0x000fc400078e02ff */
[----:B------:R1:W-:Y:S01]  /*10af0*/  STG.E.U16 [R46.64], R40 ;  /* 0x000000282e007986 */ /* 0x0003e2000c101504 */
[C---:B------:R-:W-:Y:S02]  /*10b00*/  SHF.L.U32 R51, R8.reuse, 0x3, RZ ;  /* 0x0000000308337819 */ /* 0x040fe400000006ff */
[C---:B------:R-:W-:Y:S02]  /*10b10*/  LEA R50, P4, R8.reuse, R2, 0x4 ;  /* 0x0000000208327211 */ /* 0x040fe400078820ff */
[-C--:B0-----:R-:W-:Y:S02]  /*10b20*/  LEA.HI.X.SX32 R11, R9, R3.reuse, 0x1, P5 ;  /* 0x00000003090b7211 */ /* 0x081fe400028f0eff */
[----:B------:R-:W-:Y:S02]  /*10b30*/  LEA R9, R8, -R8, 0x3 ;  /* 0x8000000808097211 */ /* 0x000fe400078e18ff */
[-C--:B------:R-:W-:Y:S02]  /*10b40*/  IADD3 R44, P5, R53, R2.reuse, RZ ;  /* 0x00000002352c7210 */ /* 0x080fe40007fbe0ff */
[----:B-1----:R-:W-:Y:S01]  /*10b50*/  IADD3 R46, P6, R69, R2, RZ ;  /* 0x00000002452e7210 */ /* 0x002fe20007fde0ff */
[----:B------:R0:W-:Y:S01]  /*10b60*/  STG.E.U16 [R10.64], R0 ;  /* 0x000000000a007986 */ /* 0x0001e2000c101504 */
[----:B------:R-:W-:-:S02]  /*10b70*/  LEA.HI.X.SX32 R45, R9, R3, 0x1, P5 ;  /* 0x00000003092d7211 */ /* 0x000fc400028f0eff */
[----:B------:R-:W-:Y:S02]  /*10b80*/  PRMT R20, R80, 0x7632, R20 ;  /* 0x0000763250147816 */ /* 0x000fe40000000014 */
[C---:B------:R-:W-:Y:S02]  /*10b90*/  LEA R9, R8.reuse, R8, 0x3 ;  /* 0x0000000808097211 */ /* 0x040fe400078e18ff */
[-C--:B------:R-:W-:Y:S01]  /*10ba0*/  LEA.HI.X.SX32 R47, R55, R3.reuse, 0x1, P6 ;  /* 0x00000003372f7211 */ /* 0x080fe200030f0eff */
[----:B------:R-:W-:Y:S01]  /*10bb0*/  IMAD R55, R8, 0x16, RZ ;  /* 0x0000001608377824 */ /* 0x000fe200078e02ff */
[----:B------:R-:W-:Y:S02]  /*10bc0*/  LEA.HI.X.SX32 R51, R51, R3, 0x1, P4 ;  /* 0x0000000333337211 */ /* 0x000fe400020f0eff */
[----:B0-----:R-:W-:Y:S01]  /*10bd0*/  IADD3 R10, P5, R59, R2, RZ ;  /* 0x000000023b0a7210 */ /* 0x001fe20007fbe0ff */
[----:B------:R-:W-:Y:S01]  /*10be0*/  STG.E.U16 [R48.64], R80 ;  /* 0x0000005030007986 */ /* 0x000fe2000c101504 */
[----:B------:R-:W-:-:S02]  /*10bf0*/  PRMT R0, R21, 0x7632, R0 ;  /* 0x0000763215007816 */ /* 0x000fc40000000000 */
[----:B------:R-:W-:Y:S01]  /*10c00*/  LEA.HI.X.SX32 R11, R9, R3, 0x1, P5 ;  /* 0x00000003090b7211 */ /* 0x000fe200028f0eff */
[----:B------:R0:W-:Y:S01]  /*10c10*/  STG.E.U16 [R44.64], R20 ;  /* 0x000000142c007986 */ /* 0x0001e2000c101504 */
[C---:B------:R-:W-:Y:S02]  /*10c20*/  IMAD R9, R8.reuse, 0xb, RZ ;  /* 0x0000000b08097824 */ /* 0x040fe400078e02ff */
[C---:B------:R-:W-:Y:S01]  /*10c30*/  IMAD R71, R8.reuse, 0x18, RZ ;  /* 0x0000001808477824 */ /* 0x040fe200078e02ff */
[----:B------:R-:W-:Y:S01]  /*10c40*/  STG.E.U16 [R50.64], R21 ;  /* 0x0000001532007986 */ /* 0x000fe2000c101504 */
[C---:B------:R-:W-:Y:S02]  /*10c50*/  IMAD R141, R8.reuse, 0x1a, RZ ;  /* 0x0000001a088d7824 */ /* 0x040fe400078e02ff */
[----:B------:R-:W-:Y:S01]  /*10c60*/  IMAD R145, R8, 0x1c, RZ ;  /* 0x0000001c08917824 */ /* 0x000fe200078e02ff */
[----:B------:R1:W-:Y:S01]  /*10c70*/  STG.E.U16 [R10.64], R0 ;  /* 0x000000000a007986 */ /* 0x0003e2000c101504 */
[----:B0-----:R-:W-:-:S02]  /*10c80*/  IADD3 R44, P5, R55, R2, RZ ;  /* 0x00000002372c7210 */ /* 0x001fc40007fbe0ff */
[-C--:B------:R-:W-:Y:S02]  /*10c90*/  IADD3 R48, P4, R71, R2.reuse, RZ ;  /* 0x0000000247307210 */ /* 0x080fe40007f9e0ff */
[-C--:B------:R-:W-:Y:S01]  /*10ca0*/  LEA.HI.X.SX32 R45, R9, R3.reuse, 0x1, P5 ;  /* 0x00000003092d7211 */ /* 0x080fe200028f0eff */
[C---:B------:R-:W-:Y:S01]  /*10cb0*/  IMAD R9, R8.reuse, 0xd, RZ ;  /* 0x0000000d08097824 */ /* 0x040fe200078e02ff */
[----:B-1----:R-:W-:Y:S01]  /*10cc0*/  PRMT R11, R37, 0x7632, R11 ;  /* 0x00007632250b7816 */ /* 0x002fe2000000000b */
[----:B------:R-:W-:Y:S01]  /*10cd0*/  IMAD R51, R8, 0x1e, RZ ;  /* 0x0000001e08337824 */ /* 0x000fe200078e02ff */
[-C--:B------:R-:W-:Y:S01]  /*10ce0*/  IADD3 R10, P5, R141, R2.reuse, RZ ;  /* 0x000000028d0a7210 */ /* 0x080fe20007fbe0ff */
[----:B------:R-:W-:Y:S01]  /*10cf0*/  STG.E.U16 [R46.64], R37 ;  /* 0x000000252e007986 */ /* 0x000fe2000c101504 */
[----:B------:R-:W-:Y:S02]  /*10d00*/  IADD3 R20, P6, R145, R2, RZ ;  /* 0x0000000291147210 */ /* 0x000fe40007fde0ff */
[----:B------:R-:W-:Y:S01]  /*10d10*/  LEA.HI.X.SX32 R49, R57, R3, 0x1, P4 ;  /* 0x0000000339317211 */ /* 0x000fe200020f0eff */
[----:B------:R0:W-:Y:S01]  /*10d20*/  STG.E.U16 [R44.64], R11 ;  /* 0x0000000b2c007986 */ /* 0x0001e2000c101504 */
[----:B------:R-:W-:-:S02]  /*10d30*/  PRMT R0, R41, 0x7632, R0 ;  /* 0x0000763229007816 */ /* 0x000fc40000000000 */
[-C--:B------:R-:W-:Y:S01]  /*10d40*/  LEA.HI.X.SX32 R21, R53, R3.reuse, 0x1, P6 ;  /* 0x0000000335157211 */ /* 0x080fe200030f0eff */
[C---:B------:R-:W-:Y:S01]  /*10d50*/  IMAD R53, R8.reuse, 0x22, RZ ;  /* 0x0000002208357824 */ /* 0x040fe200078e02ff */
[----:B------:R1:W-:Y:S01]  /*10d60*/  STG.E.U16 [R48.64], R41 ;  /* 0x0000002930007986 */ /* 0x0003e2000c101504 */
[C---:B------:R-:W-:Y:S01]  /*10d70*/  IMAD R151, R8.reuse, 0x24, RZ ;  /* 0x0000002408977824 */ /* 0x040fe200078e02ff */
[----:B0-----:R-:W-:Y:S02]  /*10d80*/  LEA.HI.X.SX32 R11, R9, R3, 0x1, P5 ;  /* 0x00000003090b7211 */ /* 0x001fe400028f0eff */
[C---:B------:R-:W-:Y:S02]  /*10d90*/  LEA R9, R8.reuse, -R8, 0x4 ;  /* 0x8000000808097211 */ /* 0x040fe400078e20ff */
[----:B------:R-:W-:Y:S01]  /*10da0*/  IADD3 R36, P5, R51, R2, RZ ;  /* 0x0000000233247210 */ /* 0x000fe20007fbe0ff */
[----:B------:R0:W-:Y:S01]  /*10db0*/  STG.E.U16 [R10.64], R0 ;  /* 0x000000000a007986 */ /* 0x0001e2000c101504 */
[----:B------:R-:W-:-:S02]  /*10dc0*/  SHF.L.U32 R47, R8, 0x4, RZ ;  /* 0x00000004082f7819 */ /* 0x000fc400000006ff */
[C---:B------:R-:W-:Y:S01]  /*10dd0*/  LEA R44, P4, R8.reuse, R2, 0x5 ;  /* 0x00000002082c7211 */ /* 0x040fe200078828ff */
[----:B------:R2:W-:Y:S01]  /*10de0*/  STG.E.U16 [R20.64], R81 ;  /* 0x0000005114007986 */ /* 0x0005e2000c101504 */
[-C--:B------:R-:W-:Y:S01]  /*10df0*/  LEA.HI.X.SX32 R37, R9, R3.reuse, 0x1, P5 ;  /* 0x0000000309257211 */ /* 0x080fe200028f0eff */
[C---:B-1----:R-:W-:Y:S01]  /*10e00*/  IMAD R49, R8.reuse, 0x26, RZ ;  /* 0x0000002608317824 */ /* 0x042fe200078e02ff */
[----:B------:R-:W-:Y:S02]  /*10e10*/  LEA R9, R8, R8, 0x4 ;  /* 0x0000000808097211 */ /* 0x000fe400078e20ff */
[----:B------:R-:W-:Y:S02]  /*10e20*/  LEA.HI.X.SX32 R45, R47, R3, 0x1, P4 ;  /* 0x000000032f2d7211 */ /* 0x000fe400020f0eff */
[----:B0-----:R-:W-:Y:S02]  /*10e30*/  IADD3 R10, P5, R53, R2, RZ ;  /* 0x00000002350a7210 */ /* 0x001fe40007fbe0ff */
[----:B--2---:R-:W-:-:S02]  /*10e40*/  PRMT R21, R81, 0x7632, R21 ;  /* 0x0000763251157816 */ /* 0x004fc40000000015 */
[----:B------:R-:W-:Y:S02]  /*10e50*/  IADD3 R20, P6, R151, R2, RZ ;  /* 0x0000000297147210 */ /* 0x000fe40007fde0ff */
[----:B------:R-:W-:Y:S01]  /*10e60*/  LEA.HI.X.SX32 R11, R9, R3, 0x1, P5 ;  /* 0x00000003090b7211 */ /* 0x000fe200028f0eff */
[----:B------:R0:W-:Y:S01]  /*10e70*/  STG.E.U16 [R36.64], R21 ;  /* 0x0000001524007986 */ /* 0x0001e2000c101504 */
[----:B------:R-:W-:Y:S01]  /*10e80*/  PRMT R0, R22, 0x7632, R0 ;  /* 0x0000763216007816 */ /* 0x000fe20000000000 */
[C---:B------:R-:W-:Y:S02]  /*10e90*/  IMAD R9, R8.reuse, 0x13, RZ ;  /* 0x0000001308097824 */ /* 0x040fe400078e02ff */
[C---:B------:R-:W-:Y:S01]  /*10ea0*/  IMAD R159, R8.reuse, 0x2a, RZ ;  /* 0x0000002a089f7824 */ /* 0x040fe200078e02ff */
[----:B------:R-:W-:Y:S01]  /*10eb0*/  STG.E.U16 [R44.64], R22 ;  /* 0x000000162c007986 */ /* 0x000fe2000c101504 */
[----:B------:R-:W-:-:S03]  /*10ec0*/  IMAD R161, R8, 0x2c, RZ ;  /* 0x0000002c08a17824 */ /* 0x000fc600078e02ff */
[----:B------:R1:W-:Y:S01]  /*10ed0*/  STG.E.U16 [R10.64], R0 ;  /* 0x000000000a007986 */ /* 0x0003e2000c101504 */
[----:B0-----:R-:W-:Y:S01]  /*10ee0*/  LEA.HI.X.SX32 R21, R59, R3, 0x1, P6 ;  /* 0x000000033b157211 */ /* 0x001fe200030f0eff */
[C---:B------:R-:W-:Y:S01]  /*10ef0*/  IMAD R59, R8.reuse, 0x28, RZ ;  /* 0x00000028083b7824 */ /* 0x040fe200078e02ff */
[----:B------:R-:W-:Y:S01]  /*10f00*/  IADD3 R36, P5, R49, R2, RZ ;  /* 0x0000000231247210 */ /* 0x000fe20007fbe0ff */
[----:B------:R-:W-:-:S03]  /*10f10*/  IMAD R163, R8, 0x2e, RZ ;  /* 0x0000002e08a37824 */ /* 0x000fc600078e02ff */
[-C--:B------:R-:W-:Y:S01]  /*10f20*/  LEA.HI.X.SX32 R37, R9, R3.reuse, 0x1, P5 ;  /* 0x0000000309257211 */ /* 0x080fe200028f0eff */
[----:B------:R-:W-:Y:S01]  /*10f30*/  IMAD R9, R8, 0x15, RZ ;  /* 0x0000001508097824 */ /* 0x000fe200078e02ff */
[----:B-1----:R-:W-:Y:S01]  /*10f40*/  PRMT R11, R38, 0x7632, R11 ;  /* 0x00007632260b7816 */ /* 0x002fe2000000000b */
[----:B------:R0:W-:Y:S01]  /*10f50*/  STG.E.U16 [R20.64], R38 ;  /* 0x0000002614007986 */ /* 0x0001e2000c101504 */
[-C--:B------:R-:W-:Y:S02]  /*10f60*/  IADD3 R40, P4, R59, R2.reuse, RZ ;  /* 0x000000023b287210 */ /* 0x080fe40007f9e0ff */
[----:B------:R-:W-:Y:S01]  /*10f70*/  IADD3 R10, P5, R159, R2, RZ ;  /* 0x000000029f0a7210 */ /* 0x000fe20007fbe0ff */
[----:B------:R1:W-:Y:S01]  /*10f80*/  STG.E.U16 [R36.64], R11 ;  /* 0x0000000b24007986 */ /* 0x0003e2000c101504 */
[----:B------:R-:W-:Y:S01]  /*10f90*/  LEA.HI.X.SX32 R41, R69, R3, 0x1, P4 ;  /* 0x0000000345297211 */ /* 0x000fe200020f0eff */
[----:B------:R-:W-:Y:S01]  /*10fa0*/  IMAD R165, R8, 0x30, RZ ;  /* 0x0000003008a57824 */ /* 0x000fe200078e02ff */
[----:B------:R-:W-:-:S02]  /*10fb0*/  PRMT R0, R42, 0x7632, R0 ;  /* 0x000076322a007816 */ /* 0x000fc40000000000 */
[-C--:B0-----:R-:W-:Y:S01]  /*10fc0*/  IADD3 R20, P6, R161, R2.reuse, RZ ;  /* 0x00000002a1147210 */ /* 0x081fe20007fde0ff */
[C---:B------:R-:W-:Y:S01]  /*10fd0*/  IMAD R167, R8.reuse, 0x32, RZ ;  /* 0x0000003208a77824 */ /* 0x040fe200078e02ff */
[-C--:B-1----:R-:W-:Y:S01]  /*10fe0*/  LEA.HI.X.SX32 R11, R9, R3.reuse, 0x1, P5 ;  /* 0x00000003090b7211 */ /* 0x082fe200028f0eff */
[C---:B------:R-:W-:Y:S01]  /*10ff0*/  IMAD R9, R8.reuse, 0x17, RZ ;  /* 0x0000001708097824 */ /* 0x040fe200078e02ff */
[-C--:B------:R-:W-:Y:S02]  /*11000*/  LEA.HI.X.SX32 R21, R55, R3.reuse, 0x1, P6 ;  /* 0x0000000337157211 */ /* 0x080fe400030f0eff */
[-C--:B------:R-:W-:Y:S01]  /*11010*/  IADD3 R36, P5, R163, R2.reuse, RZ ;  /* 0x00000002a3247210 */ /* 0x080fe20007fbe0ff */
[----:B------:R-:W-:Y:S01]  /*11020*/  STG.E.U16 [R40.64], R42 ;  /* 0x0000002a28007986 */ /* 0x000fe2000c101504 */
[----:B------:R-:W-:Y:S02]  /*11030*/  IADD3 R46, P4, R165, R2, RZ ;  /* 0x00000002a52e7210 */ /* 0x000fe40007f9e0ff */
[----:B------:R-:W-:Y:S01]  /*11040*/  LEA.HI.X.SX32 R37, R9, R3, 0x1, P5 ;  /* 0x0000000309257211 */ /* 0x000fe200028f0eff */
[----:B------:R0:W-:Y:S01]  /*11050*/  STG.E.U16 [R10.64], R0 ;  /* 0x000000000a007986 */ /* 0x0001e2000c101504 */
[----:B------:R-:W-:-:S02]  /*11060*/  IMAD R9, R8, 0x19, RZ ;  /* 0x0000001908097824 */ /* 0x000fc400078e02ff */
[C---:B------:R-:W-:Y:S01]  /*11070*/  IMAD R45, R8.reuse, 0x34, RZ ;  /* 0x00000034082d7824 */ /* 0x040fe200078e02ff */
[----:B------:R1:W-:Y:S01]  /*11080*/  STG.E.U16 [R20.64], R82 ;  /* 0x0000005214007986 */ /* 0x0003e2000c101504 */
[----:B------:R-:W-:Y:S01]  /*11090*/  IMAD R169, R8, 0x36, RZ ;  /* 0x0000003608a97824 */ /* 0x000fe200078e02ff */
[-C--:B------:R-:W-:Y:S02]  /*110a0*/  LEA.HI.X.SX32 R47, R71, R3.reuse, 0x1, P4 ;  /* 0x00000003472f7211 */ /* 0x080fe400020f0eff */
[-C--:B0-----:R-:W-:Y:S02]  /*110b0*/  IADD3 R10, P5, R167, R2.reuse, RZ ;  /* 0x00000002a70a7210 */ /* 0x081fe40007fbe0ff */
[----:B-1----:R-:W-:Y:S02]  /*110c0*/  PRMT R21, R82, 0x7632, R21 ;  /* 0x0000763252157816 */ /* 0x002fe40000000015 */
[----:B------:R-:W-:Y:S01]  /*110d0*/  LEA.HI.X.SX32 R11, R9, R3, 0x1, P5 ;  /* 0x00000003090b7211 */ /* 0x000fe200028f0eff */
[C---:B------:R-:W-:Y:S01]  /*110e0*/  IMAD R9, R8.reuse, 0x1b, RZ ;  /* 0x0000001b08097824 */ /* 0x040fe200078e02ff */
[----:B------:R-:W-:Y:S01]  /*110f0*/  PRMT R0, R23, 0x7632, R0 ;  /* 0x0000763217007816 */ /* 0x000fe20000000000 */
[----:B------:R0:W-:Y:S01]  /*11100*/  STG.E.U16 [R36.64], R21 ;  /* 0x0000001524007986 */ /* 0x0001e2000c101504 */
[----:B------:R-:W-:Y:S01]  /*11110*/  IADD3 R20, P6, R45, R2, RZ ;  /* 0x000000022d147210 */ /* 0x000fe20007fde0ff */
[----:B------:R-:W-:-:S02]  /*11120*/  IMAD R69, R8, 0x38, RZ ;  /* 0x0000003808457824 */ /* 0x000fc400078e02ff */
[C---:B------:R-:W-:Y:S01]  /*11130*/  IMAD R153, R8.reuse, 0x3a, RZ ;  /* 0x0000003a08997824 */ /* 0x040fe200078e02ff */
[----:B------:R-:W-:Y:S01]  /*11140*/  STG.E.U16 [R46.64], R23 ;  /* 0x000000172e007986 */ /* 0x000fe2000c101504 */
[C---:B------:R-:W-:Y:S01]  /*11150*/  IMAD R143, R8.reuse, 0x3c, RZ ;  /* 0x0000003c088f7824 */ /* 0x040fe200078e02ff */
[-C--:B------:R-:W-:Y:S02]  /*11160*/  IADD3 R40, P4, R69, R2.reuse, RZ ;  /* 0x0000000245287210 */ /* 0x080fe40007f9e0ff */
[----:B------:R1:W-:Y:S01]  /*11170*/  STG.E.U16 [R10.64], R0 ;  /* 0x000000000a007986 */ /* 0x0003e2000c101504 */
[----:B0-----:R-:W-:Y:S02]  /*11180*/  IADD3 R36, P5, R169, R2, RZ ;  /* 0x00000002a9247210 */ /* 0x001fe40007fbe0ff */
[-C--:B------:R-:W-:Y:S02]  /*11190*/  LEA.HI.X.SX32 R21, R141, R3.reuse, 0x1, P6 ;  /* 0x000000038d157211 */ /* 0x080fe400030f0eff */
[----:B------:R-:W-:Y:S01]  /*111a0*/  LEA.HI.X.SX32 R37, R9, R3, 0x1, P5 ;  /* 0x0000000309257211 */ /* 0x000fe200028f0eff */
[----:B------:R-:W-:-:S02]  /*111b0*/  IMAD R9, R8, 0x1d, RZ ;  /* 0x0000001d08097824 */ /* 0x000fc400078e02ff */
[C---:B------:R-:W-:Y:S01]  /*111c0*/  IMAD R149, R8.reuse, 0x3e, RZ ;  /* 0x0000003e08957824 */ /* 0x040fe200078e02ff */
[----:B-1----:R-:W-:Y:S02]  /*111d0*/  PRMT R11, R39, 0x7632, R11 ;  /* 0x00007632270b7816 */ /* 0x002fe4000000000b */
[-C--:B------:R-:W-:Y:S01]  /*111e0*/  IADD3 R10, P5, R153, R2.reuse, RZ ;  /* 0x00000002990a7210 */ /* 0x080fe20007fbe0ff */
[----:B------:R-:W-:Y:S01]  /*111f0*/  STG.E.U16 [R20.64], R39 ;  /* 0x0000002714007986 */ /* 0x000fe2000c101504 */
[----:B------:R-:W-:Y:S01]  /*11200*/  LEA.HI.X.SX32 R41, R145, R3, 0x1, P4 ;  /* 0x0000000391297211 */ /* 0x000fe200020f0eff */
[C---:B------:R-:W-:Y:S01]  /*11210*/  IMAD R147, R8.reuse, 0x42, RZ ;  /* 0x0000004208937824 */ /* 0x040fe200078e02ff */
[----:B------:R-:W-:Y:S01]  /*11220*/  PRMT R0, R43, 0x7632, R0 ;  /* 0x000076322b007816 */ /* 0x000fe20000000000 */
[----:B------:R0:W-:Y:S01]  /*11230*/  STG.E.U16 [R36.64], R11 ;  /* 0x0000000b24007986 */ /* 0x0001e2000c101504 */
[----:B------:R-:W-:Y:S01]  /*11240*/  IADD3 R22, P6, R143, R2, RZ ;  /* 0x000000028f167210 */ /* 0x000fe20007fde0ff */
[----:B------:R-:W-:-:S02]  /*11250*/  IMAD R57, R8, 0x44, RZ ;  /* 0x0000004408397824 */ /* 0x000fc400078e02ff */
[----:B------:R1:W-:Y:S01]  /*11260*/  STG.E.U16 [R40.64], R43 ;  /* 0x0000002b28007986 */ /* 0x0003e2000c101504 */
[-C--:B------:R-:W-:Y:S02]  /*11270*/  LEA.HI.X.SX32 R23, R51, R3.reuse, 0x1, P6 ;  /* 0x0000000333177211 */ /* 0x080fe400030f0eff */
[----:B0-----:R-:W-:Y:S02]  /*11280*/  LEA.HI.X.SX32 R11, R9, R3, 0x1, P5 ;  /* 0x00000003090b7211 */ /* 0x001fe400028f0eff */
[C---:B------:R-:W-:Y:S02]  /*11290*/  LEA R9, R8.reuse, -R8, 0x5 ;  /* 0x8000000808097211 */ /* 0x040fe400078e28ff */
[-C--:B------:R-:W-:Y:S01]  /*112a0*/  IADD3 R20, P5, R149, R2.reuse, RZ ;  /* 0x0000000295147210 */ /* 0x080fe20007fbe0ff */
[----:B------:R0:W-:Y:S01]  /*112b0*/  STG.E.U16 [R10.64], R0 ;  /* 0x000000000a007986 */ /* 0x0001e2000c101504 */
[C---:B------:R-:W-:Y:S02]  /*112c0*/  SHF.L.U32 R39, R8.reuse, 0x5, RZ ;  /* 0x0000000508277819 */ /* 0x040fe400000006ff */
[----:B------:R-:W-:-:S02]  /*112d0*/  LEA R36, P4, R8, R2, 0x6 ;  /* 0x0000000208247211 */ /* 0x000fc400078830ff */
[-C--:B------:R-:W-:Y:S01]  /*112e0*/  LEA.HI.X.SX32 R21, R9, R3.reuse, 0x1, P5 ;  /* 0x0000000309157211 */ /* 0x080fe200028f0eff */
[C---:B------:R-:W-:Y:S01]  /*112f0*/  IMAD R145, R8.reuse, 0x46, RZ ;  /* 0x0000004608917824 */ /* 0x040fe200078e02ff */
[----:B-1----:R-:W-:Y:S02]  /*11300*/  PRMT R41, R83, 0x7632, R41 ;  /* 0x0000763253297816 */ /* 0x002fe40000000029 */
[----:B------:R-:W-:Y:S02]  /*11310*/  LEA R9, R8, R8, 0x5 ;  /* 0x0000000808097211 */ /* 0x000fe400078e28ff */
[-C--:B0-----:R-:W-:Y:S01]  /*11320*/  IADD3 R10, P5, R147, R2.reuse, RZ ;  /* 0x00000002930a7210 */ /* 0x081fe20007fbe0ff */
[----:B------:R0:W-:Y:S01]  /*11330*/  STG.E.U16 [R22.64], R83 ;  /* 0x0000005316007986 */ /* 0x0001e2000c101504 */
[-C--:B------:R-:W-:Y:S02]  /*11340*/  LEA.HI.X.SX32 R37, R39, R3.reuse, 0x1, P4 ;  /* 0x0000000327257211 */ /* 0x080fe400020f0eff */
[-C--:B------:R-:W-:Y:S01]  /*11350*/  LEA.HI.X.SX32 R11, R9, R3.reuse, 0x1, P5 ;  /* 0x00000003090b7211 */ /* 0x080fe200028f0eff */
[----:B------:R1:W-:Y:S01]  /*11360*/  STG.E.U16 [R20.64], R41 ;  /* 0x0000002914007986 */ /* 0x0003e2000c101504 */
[----:B------:R-:W-:Y:S01]  /*11370*/  PRMT R0, R32, 0x7632, R0 ;  /* 0x0000763220007816 */ /* 0x000fe20000000000 */
[C---:B------:R-:W-:Y:S01]  /*11380*/  IMAD R9, R8.reuse, 0x23, RZ ;  /* 0x0000002308097824 */ /* 0x040fe200078e02ff */
[----:B------:R-:W-:Y:S01]  /*11390*/  IADD3 R38, P6, R57, R2, RZ ;  /* 0x0000000239267210 */ /* 0x000fe20007fde0ff */
[C---:B------:R-:W-:Y:S01]  /*113a0*/  IMAD R141, R8.reuse, 0x4a, RZ ;  /* 0x0000004a088d7824 */ /* 0x040fe200078e02ff */
[----:B------:R-:W-:Y:S01]  /*113b0*/  STG.E.U16 [R36.64], R32 ;  /* 0x0000002024007986 */ /* 0x000fe2000c101504 */
[----:B0-----:R-:W-:Y:S01]  /*113c0*/  IMAD R83, R8, 0x48, RZ ;  /* 0x0000004808537824 */ /* 0x001fe200078e02ff */
[----:B------:R-:W-:-:S02]  /*113d0*/  LEA.HI.X.SX32 R39, R53, R3, 0x1, P6 ;  /* 0x0000000335277211 */ /* 0x000fc400030f0eff */
[-C--:B-1----:R-:W-:Y:S01]  /*113e0*/  IADD3 R20, P5, R145, R2.reuse, RZ ;  /* 0x0000000291147210 */ /* 0x082fe20007fbe0ff */
[----:B------:R0:W-:Y:S01]  /*113f0*/  STG.E.U16 [R10.64], R0 ;  /* 0x000000000a007986 */ /* 0x0001e2000c101504 */
[----:B------:R-:W-:Y:S02]  /*11400*/  IADD3 R40, P4, R83, R2, RZ ;  /* 0x0000000253287210 */ /* 0x000fe40007f9e0ff */
[----:B------:R-:W-:Y:S01]  /*11410*/  LEA.HI.X.SX32 R21, R9, R3, 0x1, P5 ;  /* 0x0000000309157211 */ /* 0x000fe200028f0eff */
[C---:B------:R-:W-:Y:S02]  /*11420*/  IMAD R9, R8.reuse, 0x25, RZ ;  /* 0x0000002508097824 */ /* 0x040fe400078e02ff */
[C---:B------:R-:W-:Y:S01]  /*11430*/  IMAD R55, R8.reuse, 0x4c, RZ ;  /* 0x0000004c08377824 */ /* 0x040fe200078e02ff */
[----:B------:R1:W-:Y:S01]  /*11440*/  STG.E.U16 [R38.64], R64 ;  /* 0x0000004026007986 */ /* 0x0003e2000c101504 */
[----:B------:R-:W-:Y:S01]  /*11450*/  IMAD R81, R8, 0x4e, RZ ;  /* 0x0000004e08517824 */ /* 0x000fe200078e02ff */
[----:B0-----:R-:W-:-:S02]  /*11460*/  PRMT R11, R64, 0x7632, R11 ;  /* 0x00007632400b7816 */ /* 0x001fc4000000000b */
[-C--:B------:R-:W-:Y:S02]  /*11470*/  IADD3 R10, P5, R141, R2.reuse, RZ ;  /* 0x000000028d0a7210 */ /* 0x080fe40007fbe0ff */
[-C--:B------:R-:W-:Y:S01]  /*11480*/  LEA.HI.X.SX32 R41, R151, R3.reuse, 0x1, P4 ;  /* 0x0000000397297211 */ /* 0x080fe200020f0eff */
[----:B------:R0:W-:Y:S01]  /*11490*/  STG.E.U16 [R20.64], R11 ;  /* 0x0000000b14007986 */ /* 0x0001e2000c101504 */
[----:B------:R-:W-:Y:S01]  /*114a0*/  PRMT R0, R96, 0x7632, R0 ;  /* 0x0000763260007816 */ /* 0x000fe20000000000 */
[C---:B------:R-:W-:Y:S01]  /*114b0*/  IMAD R37, R8.reuse, 0x50, RZ ;  /* 0x0000005008257824 */ /* 0x040fe200078e02ff */
[-C--:B-1----:R-:W-:Y:S01]  /*114c0*/  IADD3 R38, P6, R55, R2.reuse, RZ ;  /* 0x0000000237267210 */ /* 0x082fe20007fde0ff */
[C---:B------:R-:W-:Y:S02]  /*114d0*/  IMAD R43, R8.reuse, 0x27, RZ ;  /* 0x00000027082b7824 */ /* 0x040fe400078e02ff */
[C---:B------:R-:W-:Y:S01]  /*114e0*/  IMAD R23, R8.reuse, 0x52, RZ ;  /* 0x0000005208177824 */ /* 0x040fe200078e02ff */
[----:B------:R-:W-:Y:S01]  /*114f0*/  STG.E.U16 [R40.64], R96 ;  /* 0x0000006028007986 */ /* 0x000fe2000c101504 */
[----:B0-----:R-:W-:Y:S01]  /*11500*/  LEA.HI.X.SX32 R11, R9, R3, 0x1, P5 ;  /* 0x00000003090b7211 */ /* 0x001fe200028f0eff */
[----:B------:R-:W-:Y:S01]  /*11510*/  IMAD R9, R8, 0x54, RZ ;  /* 0x0000005408097824 */ /* 0x000fe200078e02ff */
[----:B------:R-:W-:-:S02]  /*11520*/  IADD3 R20, P5, R81, R2, RZ ;  /* 0x0000000251147210 */ /* 0x000fc40007fbe0ff */
[-C--:B------:R-:W-:Y:S01]  /*11530*/  LEA.HI.X.SX32 R39, R49, R3.reuse, 0x1, P6 ;  /* 0x0000000331277211 */ /* 0x080fe200030f0eff */
[----:B------:R0:W-:Y:S01]  /*11540*/  STG.E.U16 [R10.64], R0 ;  /* 0x000000000a007986 */ /* 0x0001e2000c101504 */
[----:B------:R-:W-:Y:S02]  /*11550*/  PRMT R22, R104, 0x7632, R22 ;  /* 0x0000763268167816 */ /* 0x000fe40000000016 */
[-C--:B------:R-:W-:Y:S02]  /*11560*/  IADD3 R46, P4, R37, R2.reuse, RZ ;  /* 0x00000002252e7210 */ /* 0x080fe40007f9e0ff */
[-C--:B------:R-:W-:Y:S01]  /*11570*/  LEA.HI.X.SX32 R21, R43, R3.reuse, 0x1, P5 ;  /* 0x000000032b157211 */ /* 0x080fe200028f0eff */
[C---:B------:R-:W-:Y:S01]  /*11580*/  IMAD R43, R8.reuse, 0x56, RZ ;  /* 0x00000056082b7824 */ /* 0x040fe200078e02ff */
[-C--:B------:R-:W-:Y:S02]  /*11590*/  IADD3 R48, P5, R23, R2.reuse, RZ ;  /* 0x0000000217307210 */ /* 0x080fe40007fbe0ff */
[-C--:B------:R-:W-:Y:S01]  /*115a0*/  IADD3 R50, P6, R9, R2.reuse, RZ ;  /* 0x0000000209327210 */ /* 0x080fe20007fde0ff */
[C---:B0-----:R-:W-:Y:S01]  /*115b0*/  IMAD R11, R8.reuse, 0x29, RZ ;  /* 0x00000029080b7824 */ /* 0x041fe200078e02ff */
[----:B------:R0:W-:Y:S01]  /*115c0*/  STG.E.U16 [R38.64], R104 ;  /* 0x0000006826007986 */ /* 0x0001e2000c101504 */
[-C--:B------:R-:W-:Y:S01]  /*115d0*/  LEA.HI.X.SX32 R47, R59, R3.reuse, 0x1, P4 ;  /* 0x000000033b2f7211 */ /* 0x080fe200020f0eff */
[C---:B------:R-:W-:Y:S01]  /*115e0*/  IMAD R41, R8.reuse, 0x58, RZ ;  /* 0x0000005808297824 */ /* 0x040fe200078e02ff */
[----:B------:R-:W-:Y:S01]  /*115f0*/  PRMT R0, R33, 0x7632, R0 ;  /* 0x0000763221007816 */ /* 0x000fe20000000000 */
[----:B------:R1:W-:Y:S01]  /*11600*/  STG.E.U16 [R20.64], R22 ;  /* 0x0000001614007986 */ /* 0x0003e2000c101504 */
[-C--:B------:R-:W-:Y:S01]  /*11610*/  LEA.HI.X.SX32 R49, R11, R3.reuse, 0x1, P5 ;  /* 0x000000030b317211 */ /* 0x080fe200028f0eff */
[C---:B------:R-:W-:Y:S01]  /*11620*/  IMAD R53, R8.reuse, 0x2b, RZ ;  /* 0x0000002b08357824 */ /* 0x040fe200078e02ff */
[----:B------:R-:W-:Y:S01]  /*11630*/  LEA.HI.X.SX32 R51, R159, R3, 0x1, P6 ;  /* 0x000000039f337211 */ /* 0x000fe200030f0eff */
[----:B------:R2:W-:Y:S01]  /*11640*/  STG.E.U16 [R46.64], R33 ;  /* 0x000000212e007986 */ /* 0x0005e2000c101504 */
[----:B0-----:R-:W-:Y:S01]  /*11650*/  IMAD R39, R8, 0x5a, RZ ;  /* 0x0000005a08277824 */ /* 0x001fe200078e02ff */
[----:B-1----:R-:W-:-:S02]  /*11660*/  IADD3 R20, P5, R43, R2, RZ ;  /* 0x000000022b147210 */ /* 0x002fc40007fbe0ff */
[----:B------:R0:W-:Y:S01]  /*11670*/  STG.E.U16 [R48.64], R0 ;  /* 0x0000000030007986 */ /* 0x0001e2000c101504 */
[-C--:B------:R-:W-:Y:S02]  /*11680*/  IADD3 R52, P4, R41, R2.reuse, RZ ;  /* 0x0000000229347210 */ /* 0x080fe40007f9e0ff */
[-C--:B------:R-:W-:Y:S01]  /*11690*/  LEA.HI.X.SX32 R21, R53, R3.reuse, 0x1, P5 ;  /* 0x0000000335157211 */ /* 0x080fe200028f0eff */
[C---:B--2---:R-:W-:Y:S01]  /*116a0*/  IMAD R33, R8.reuse, 0x2d, RZ ;  /* 0x0000002d08217824 */ /* 0x044fe200078e02ff */
[----:B------:R1:W-:Y:S01]  /*116b0*/  STG.E.U16 [R50.64], R65 ;  /* 0x0000004132007986 */ /* 0x0003e2000c101504 */
[----:B------:R-:W-:Y:S01]  /*116c0*/  IADD3 R32, P5, R39, R2, RZ ;  /* 0x0000000227207210 */ /* 0x000fe20007fbe0ff */
[C---:B------:R-:W-:Y:S01]  /*116d0*/  IMAD R11, R8.reuse, 0x5c, RZ ;  /* 0x0000005c080b7824 */ /* 0x040fe200078e02ff */
[----:B------:R-:W-:Y:S02]  /*116e0*/  PRMT R10, R65, 0x7632, R10 ;  /* 0x00007632410a7816 */ /* 0x000fe4000000000a */
[-C--:B------:R-:W-:Y:S01]  /*116f0*/  LEA.HI.X.SX32 R53, R161, R3.reuse, 0x1, P4 ;  /* 0x00000003a1357211 */ /* 0x080fe200020f0eff */
[----:B------:R-:W-:Y:S01]  /*11700*/  IMAD R47, R8, 0x60, RZ ;  /* 0x00000060082f7824 */ /* 0x000fe200078e02ff */
[----:B------:R-:W-:-:S02]  /*11710*/  LEA.HI.X.SX32 R33, R33, R3, 0x1, P5 ;  /* 0x0000000321217211 */ /* 0x000fc400028f0eff */
[----:B0-----:R-:W-:Y:S01]  /*11720*/  PRMT R0, R97, 0x7632, R0 ;  /* 0x0000763261007816 */ /* 0x001fe20000000000 */
[C---:B-1----:R-:W-:Y:S01]  /*11730*/  IMAD R51, R8.reuse, 0x5e, RZ ;  /* 0x0000005e08337824 */ /* 0x042fe200078e02ff */
[-C--:B------:R-:W-:Y:S01]  /*11740*/  IADD3 R58, P6, R11, R2.reuse, RZ ;  /* 0x000000020b3a7210 */ /* 0x080fe20007fde0ff */
[C---:B------:R-:W-:Y:S01]  /*11750*/  IMAD R65, R8.reuse, 0x2f, RZ ;  /* 0x0000002f08417824 */ /* 0x040fe200078e02ff */
[----:B------:R0:W-:Y:S01]  /*11760*/  STG.E.U16 [R20.64], R10 ;  /* 0x0000000a14007986 */ /* 0x0001e2000c101504 */
[C---:B------:R-:W-:Y:S01]  /*11770*/  IMAD R49, R8.reuse, 0x62, RZ ;  /* 0x0000006208317824 */ /* 0x040fe200078e02ff */
[-C--:B------:R-:W-:Y:S02]  /*11780*/  IADD3 R70, P5, R51, R2.reuse, RZ ;  /* 0x0000000233467210 */ /* 0x080fe40007fbe0ff */
[----:B------:R-:W-:Y:S01]  /*11790*/  STG.E.U16 [R52.64], R97 ;  /* 0x0000006134007986 */ /* 0x000fe2000c101504 */
[-C--:B------:R-:W-:Y:S02]  /*117a0*/  LEA.HI.X.SX32 R59, R163, R3.reuse, 0x1, P6 ;  /* 0x00000003a33b7211 */ /* 0x080fe400030f0eff */
[-C--:B------:R-:W-:Y:S01]  /*117b0*/  IADD3 R150, P4, R47, R2.reuse, RZ ;  /* 0x000000022f967210 */ /* 0x080fe20007f9e0ff */
[----:B------:R1:W-:Y:S01]  /*117c0*/  STG.E.U16 [R32.64], R0 ;  /* 0x0000000020007986 */ /* 0x0003e2000c101504 */
[-C--:B------:R-:W-:Y:S01]  /*117d0*/  LEA.HI.X.SX32 R71, R65, R3.reuse, 0x1, P5 ;  /* 0x0000000341477211 */ /* 0x080fe200028f0eff */
[C---:B------:R-:W-:Y:S01]  /*117e0*/  IMAD R65, R8.reuse, 0x66, RZ ;  /* 0x0000006608417824 */ /* 0x040fe200078e02ff */
[----:B------:R-:W-:Y:S01]  /*117f0*/  IADD3 R96, P5, R49, R2, RZ ;  /* 0x0000000231607210 */ /* 0x000fe20007fbe0ff */
[C---:B0-----:R-:W-:Y:S01]  /*11800*/  IMAD R21, R8.reuse, 0x64, RZ ;  /* 0x0000006408157824 */ /* 0x041fe200078e02ff */
[----:B------:R-:W-:Y:S01]  /*11810*/  PRMT R22, R105, 0x7632, R22 ;  /* 0x0000763269167816 */ /* 0x000fe20000000016 */
[----:B------:R0:W-:Y:S01]  /*11820*/  STG.E.U16 [R58.64], R105 ;  /* 0x000000693a007986 */ /* 0x0001e2000c101504 */
[----:B------:R-:W-:Y:S01]  /*11830*/  LEA.HI.X.SX32 R151, R165, R3, 0x1, P4 ;  /* 0x00000003a5977211 */ /* 0x000fe200020f0eff */
[----:B-1----:R-:W-:Y:S01]  /*11840*/  IMAD R33, R8, 0x31, RZ ;  /* 0x0000003108217824 */ /* 0x002fe200078e02ff */
[----:B------:R-:W-:Y:S01]  /*11850*/  PRMT R48, R34, 0x7632, R48 ;  /* 0x0000763222307816 */ /* 0x000fe20000000030 */
[----:B------:R-:W-:-:S02]  /*11860*/  IMAD R53, R8, 0x68, RZ ;  /* 0x0000006808357824 */ /* 0x000fc400078e02ff */
[C---:B------:R-:W-:Y:S01]  /*11870*/  IMAD R159, R8.reuse, 0x33, RZ ;  /* 0x00000033089f7824 */ /* 0x040fe200078e02ff */
[-C--:B------:R-:W-:Y:S01]  /*11880*/  LEA.HI.X.SX32 R97, R33, R3.reuse, 0x1, P5 ;  /* 0x0000000321617211 */ /* 0x080fe200028f0eff */
[C---:B0-----:R-:W-:Y:S01]  /*11890*/  IMAD R59, R8.reuse, 0x6a, RZ ;  /* 0x0000006a083b7824 */ /* 0x041fe200078e02ff */
[-C--:B------:R-:W-:Y:S01]  /*118a0*/  IADD3 R158, P5, R65, R2.reuse, RZ ;  /* 0x00000002419e7210 */ /* 0x080fe20007fbe0ff */
[----:B------:R0:W-:Y:S01]  /*118b0*/  STG.E.U16 [R70.64], R22 ;  /* 0x0000001646007986 */ /* 0x0001e2000c101504 */
[-C--:B------:R-:W-:Y:S02]  /*118c0*/  IADD3 R104, P6, R21, R2.reuse, RZ ;  /* 0x0000000215687210 */ /* 0x080fe40007fde0ff */
[-C--:B------:R-:W-:Y:S01]  /*118d0*/  IADD3 R160, P4, R53, R2.reuse, RZ ;  /* 0x0000000235a07210 */ /* 0x080fe20007f9e0ff */
[----:B------:R1:W-:Y:S01]  /*118e0*/  STG.E.U16 [R150.64], R34 ;  /* 0x0000002296007986 */ /* 0x0003e2000c101504 */
[-C--:B------:R-:W-:Y:S01]  /*118f0*/  LEA.HI.X.SX32 R159, R159, R3.reuse, 0x1, P5 ;  /* 0x000000039f9f7211 */ /* 0x080fe200028f0eff */
[----:B------:R-:W-:Y:S01]  /*11900*/  IMAD R33, R8, 0x6c, RZ ;  /* 0x0000006c08217824 */ /* 0x000fe200078e02ff */
[-C--:B------:R-:W-:Y:S01]  /*11910*/  LEA.HI.X.SX32 R105, R167, R3.reuse, 0x1, P6 ;  /* 0x00000003a7697211 */ /* 0x080fe200030f0eff */
[----:B------:R2:W-:Y:S01]  /*11920*/  STG.E.U16 [R96.64], R48 ;  /* 0x0000003060007986 */ /* 0x0005e2000c101504 */
[----:B------:R-:W-:Y:S01]  /*11930*/  PRMT R0, R66, 0x7632, R0 ;  /* 0x0000763242007816 */ /* 0x000fe20000000000 */
[C---:B0-----:R-:W-:Y:S01]  /*11940*/  IMAD R71, R8.reuse, 0x35, RZ ;  /* 0x0000003508477824 */ /* 0x041fe200078e02ff */
[-C--:B------:R-:W-:Y:S01]  /*11950*/  LEA.HI.X.SX32 R161, R45, R3.reuse, 0x1, P4 ;  /* 0x000000032da17211 */ /* 0x080fe200020f0eff */
[----:B-1----:R-:W-:Y:S01]  /*11960*/  IMAD R151, R8, 0x6e, RZ ;  /* 0x0000006e08977824 */ /* 0x002fe200078e02ff */
[-C--:B--2---:R-:W-:Y:S01]  /*11970*/  IADD3 R96, P5, R59, R2.reuse, RZ ;  /* 0x000000023b607210 */ /* 0x084fe20007fbe0ff */
[----:B------:R0:W-:Y:S01]  /*11980*/  STG.E.U16 [R104.64], R66 ;  /* 0x0000004268007986 */ /* 0x0001e2000c101504 */
[----:B------:R-:W-:Y:S01]  /*11990*/  PRMT R48, R98, 0x7632, R48 ;  /* 0x0000763262307816 */ /* 0x000fe20000000030 */
[C---:B------:R-:W-:Y:S01]  /*119a0*/  IMAD R165, R8.reuse, 0x37, RZ ;  /* 0x0000003708a57824 */ /* 0x040fe200078e02ff */
[----:B------:R-:W-:Y:S01]  /*119b0*/  LEA.HI.X.SX32 R97, R71, R3, 0x1, P5 ;  /* 0x0000000347617211 */ /* 0x000fe200028f0eff */
[----:B------:R-:W-:Y:S01]  /*119c0*/  IMAD R71, R8, 0x70, RZ ;  /* 0x0000007008477824 */ /* 0x000fe200078e02ff */
[-C--:B------:R-:W-:Y:S01]  /*119d0*/  IADD3 R162, P6, R33, R2.reuse, RZ ;  /* 0x0000000221a27210 */ /* 0x080fe20007fde0ff */
[----:B------:R-:W-:Y:S01]  /*119e0*/  STG.E.U16 [R158.64], R0 ;  /* 0x000000009e007986 */ /* 0x000fe2000c101504 */
[----:B------:R-:W-:-:S03]  /*119f0*/  IADD3 R164, P5, R151, R2, RZ ;  /* 0x0000000297a47210 */ /* 0x000fc60007fbe0ff */
[----:B------:R-:W-:Y:S01]  /*11a00*/  STG.E.U16 [R160.64], R98 ;  /* 0x00000062a0007986 */ /* 0x000fe2000c101504 */
[C---:B0-----:R-:W-:Y:S01]  /*11a10*/  IMAD R105, R8.reuse, 0x72, RZ ;  /* 0x0000007208697824 */ /* 0x041fe200078e02ff */
[-C--:B------:R-:W-:Y:S02]  /*11a20*/  LEA.HI.X.SX32 R163, R169, R3.reuse, 0x1, P6 ;  /* 0x00000003a9a37211 */ /* 0x080fe400030f0eff */
[----:B------:R0:W-:Y:S01]  /*11a30*/  STG.E.U16 [R96.64], R48 ;  /* 0x0000003060007986 */ /* 0x0001e2000c101504 */
[-C--:B------:R-:W-:Y:S01]  /*11a40*/  IADD3 R168, P4, R71, R2.reuse, RZ ;  /* 0x0000000247a87210 */ /* 0x080fe20007f9e0ff */
[C---:B------:R-:W-:Y:S01]  /*11a50*/  IMAD R45, R8.reuse, 0x74, RZ ;  /* 0x00000074082d7824 */ /* 0x040fe200078e02ff */
[-C--:B------:R-:W-:Y:S01]  /*11a60*/  LEA.HI.X.SX32 R165, R165, R3.reuse, 0x1, P5 ;  /* 0x00000003a5a57211 */ /* 0x080fe200028f0eff */
[----:B------:R-:W-:Y:S01]  /*11a70*/  IMAD R167, R8, 0x76, RZ ;  /* 0x0000007608a77824 */ /* 0x000fe200078e02ff */
[----:B------:R-:W-:Y:S01]  /*11a80*/  PRMT R82, R106, 0x7632, R82 ;  /* 0x000076326a527816 */ /* 0x000fe20000000052 */
[----:B------:R1:W-:Y:S01]  /*11a90*/  STG.E.U16 [R162.64], R106 ;  /* 0x0000006aa2007986 */ /* 0x0003e2000c101504 */
[-C--:B------:R-:W-:Y:S01]  /*11aa0*/  LEA.HI.X.SX32 R169, R69, R3.reuse, 0x1, P4 ;  /* 0x0000000345a97211 */ /* 0x080fe200020f0eff */
[C---:B0-----:R-:W-:Y:S01]  /*11ab0*/  IMAD R97, R8.reuse, 0x39, RZ ;  /* 0x0000003908617824 */ /* 0x041fe200078e02ff */
[-C--:B------:R-:W-:Y:S01]  /*11ac0*/  IADD3 R96, P5, R105, R2.reuse, RZ ;  /* 0x0000000269607210 */ /* 0x080fe20007fbe0ff */
[C---:B------:R-:W-:Y:S01]  /*11ad0*/  IMAD R159, R8.reuse, 0x78, RZ ;  /* 0x00000078089f7824 */ /* 0x040fe200078e02ff */
[-C--:B------:R-:W-:Y:S01]  /*11ae0*/  IADD3 R152, P6, R45, R2.reuse, RZ ;  /* 0x000000022d987210 */ /* 0x080fe20007fde0ff */
[C---:B------:R-:W-:Y:S01]  /*11af0*/  IMAD R161, R8.reuse, 0x3b, RZ ;  /* 0x0000003b08a17824 */ /* 0x040fe200078e02ff */
[-C--:B------:R-:W-:Y:S01]  /*11b00*/  LEA.HI.X.SX32 R97, R97, R3.reuse, 0x1, P5 ;  /* 0x0000000361617211 */ /* 0x080fe200028f0eff */
[C---:B-1----:R-:W-:Y:S01]  /*11b10*/  IMAD R163, R8.reuse, 0x7a, RZ ;  /* 0x0000007a08a37824 */ /* 0x042fe200078e02ff */
[-C--:B------:R-:W-:Y:S01]  /*11b20*/  IADD3 R160, P5, R167, R2.reuse, RZ ;  /* 0x00000002a7a07210 */ /* 0x080fe20007fbe0ff */
[----:B------:R-:W-:Y:S01]  /*11b30*/  STG.E.U16 [R164.64], R82 ;  /* 0x00000052a4007986 */ /* 0x000fe2000c101504 */
[----:B------:R-:W-:Y:S01]  /*11b40*/  PRMT R48, R35, 0x7632, R48 ;  /* 0x0000763223307816 */ /* 0x000fe20000000030 */
[C---:B------:R-:W-:Y:S01]  /*11b50*/  IMAD R69, R8.reuse, 0x7c, RZ ;  /* 0x0000007c08457824 */ /* 0x040fe200078e02ff */
[-C--:B------:R-:W-:Y:S01]  /*11b60*/  LEA.HI.X.SX32 R153, R153, R3.reuse, 0x1, P6 ;  /* 0x0000000399997211 */ /* 0x080fe200030f0eff */
[----:B------:R0:W-:Y:S01]  /*11b70*/  STG.E.U16 [R168.64], R35 ;  /* 0x00000023a8007986 */ /* 0x0001e2000c101504 */
[----:B------:R-:W-:Y:S01]  /*11b80*/  IADD3 R142, P4, R159, R2, RZ ;  /* 0x000000029f8e7210 */ /* 0x000fe20007f9e0ff */
[----:B------:R-:W-:Y:S01]  /*11b90*/  IMAD R171, R8, 0x7e, RZ ;  /* 0x0000007e08ab7824 */ /* 0x000fe200078e02ff */
[----:B------:R-:W-:-:S02]  /*11ba0*/  LEA.HI.X.SX32 R161, R161, R3, 0x1, P5 ;  /* 0x00000003a1a17211 */ /* 0x000fc400028f0eff */
[-C--:B------:R-:W-:Y:S01]  /*11bb0*/  IADD3 R34, P5, R163, R2.reuse, RZ ;  /* 0x00000002a3227210 */ /* 0x080fe20007fbe0ff */
[----:B------:R1:W-:Y:S01]  /*11bc0*/  STG.E.U16 [R96.64], R48 ;  /* 0x0000003060007986 */ /* 0x0003e2000c101504 */
[----:B------:R-:W-:Y:S01]  /*11bd0*/  PRMT R80, R67, 0x7632, R80 ;  /* 0x0000763243507816 */ /* 0x000fe20000000050 */
[C---:B0-----:R-:W-:Y:S01]  /*11be0*/  IMAD R35, R8.reuse, 0x3d, RZ ;  /* 0x0000003d08237824 */ /* 0x041fe200078e02ff */
[-C--:B------:R-:W-:Y:S01]  /*11bf0*/  LEA.HI.X.SX32 R143, R143, R3.reuse, 0x1, P4 ;  /* 0x000000038f8f7211 */ /* 0x080fe200020f0eff */
[----:B------:R0:W-:Y:S01]  /*11c00*/  STG.E.U16 [R152.64], R67 ;  /* 0x0000004398007986 */ /* 0x0001e2000c101504 */
[----:B------:R-:W-:Y:S01]  /*11c10*/  PRMT R0, R99, 0x7632, R0 ;  /* 0x0000763263007816 */ /* 0x000fe20000000000 */
[----:B------:R-:W-:Y:S01]  /*11c20*/  IMAD R181, R8, 0x82, RZ ;  /* 0x0000008208b57824 */ /* 0x000fe200078e02ff */
[----:B------:R-:W-:Y:S02]  /*11c30*/  LEA.HI.X.SX32 R35, R35, R3, 0x1, P5 ;  /* 0x0000000323237211 */ /* 0x000fe400028f0eff */
[----:B-1----:R-:W-:-:S02]  /*11c40*/  IADD3 R96, P6, R69, R2, RZ ;  /* 0x0000000245607210 */ /* 0x002fc40007fde0ff */
[----:B------:R-:W-:Y:S01]  /*11c50*/  IADD3 R66, P5, R171, R2, RZ ;  /* 0x00000002ab427210 */ /* 0x000fe20007fbe0ff */
[----:B------:R-:W-:Y:S01]  /*11c60*/  STG.E.U16 [R160.64], R80 ;  /* 0x00000050a0007986 */ /* 0x000fe2000c101504 */
[-C--:B------:R-:W-:Y:S02]  /*11c70*/  LEA.HI.X.SX32 R97, R149, R3.reuse, 0x1, P6 ;  /* 0x0000000395617211 */ /* 0x080fe400030f0eff */
[C---:B0-----:R-:W-:Y:S01]  /*11c80*/  LEA R67, R8.reuse, -R8, 0x6 ;  /* 0x8000000808437211 */ /* 0x041fe200078e30ff */
[----:B------:R-:W-:Y:S01]  /*11c90*/  STG.E.U16 [R142.64], R99 ;  /* 0x000000638e007986 */ /* 0x000fe2000c101504 */
[C---:B------:R-:W-:Y:S02]  /*11ca0*/  SHF.L.U32 R149, R8.reuse, 0x6, RZ ;  /* 0x0000000608957819 */ /* 0x040fe400000006ff */
[C---:B------:R-:W-:Y:S01]  /*11cb0*/  LEA R148, P4, R8.reuse, R2, 0x7 ;  /* 0x0000000208947211 */ /* 0x040fe200078838ff */
[----:B------:R0:W-:Y:S01]  /*11cc0*/  STG.E.U16 [R34.64], R0 ;  /* 0x0000000022007986 */ /* 0x0001e2000c101504 */
[-C--:B------:R-:W-:Y:S01]  /*11cd0*/  LEA.HI.X.SX32 R67, R67, R3.reuse, 0x1, P5 ;  /* 0x0000000343437211 */ /* 0x080fe200028f0eff */
[C---:B------:R-:W-:Y:S01]  /*11ce0*/  IMAD R175, R8.reuse, 0x84, RZ ;  /* 0x0000008408af7824 */ /* 0x040fe200078e02ff */
[----:B------:R-:W-:Y:S01]  /*11cf0*/  PRMT R10, R107, 0x7632, R10 ;  /* 0x000076326b0a7816 */ /* 0x000fe2000000000a */
[C---:B------:R-:W-:Y:S01]  /*11d00*/  IMAD R185, R8.reuse, 0x86, RZ ;  /* 0x0000008608b97824 */ /* 0x040fe200078e02ff */
[----:B------:R-:W-:Y:S01]  /*11d10*/  LEA.HI.X.SX32 R149, R149, R3, 0x1, P4 ;  /* 0x0000000395957211 */ /* 0x000fe200020f0eff */
[----:B------:R1:W-:Y:S01]  /*11d20*/  STG.E.U16 [R96.64], R107 ;  /* 0x0000006b60007986 */ /* 0x0003e2000c101504 */
[C---:B------:R-:W-:Y:S01]  /*11d30*/  IMAD R191, R8.reuse, 0x88, RZ ;  /* 0x0000008808bf7824 */ /* 0x040fe200078e02ff */
[----:B0-----:R-:W-:-:S02]  /*11d40*/  LEA R35, R8, R8, 0x6 ;  /* 0x0000000808237211 */ /* 0x001fc400078e30ff */
[-C--:B------:R-:W-:Y:S01]  /*11d50*/  IADD3 R34, P5, R181, R2.reuse, RZ ;  /* 0x00000002b5227210 */ /* 0x080fe20007fbe0ff */
[----:B------:R0:W-:Y:S01]  /*11d60*/  STG.E.U16 [R66.64], R10 ;  /* 0x0000000a42007986 */ /* 0x0001e2000c101504 */
[----:B------:R-:W-:Y:S02]  /*11d70*/  PRMT R0, R28, 0x7632, R0 ;  /* 0x000076321c007816 */ /* 0x000fe40000000000 */
[-C--:B------:R-:W-:Y:S01]  /*11d80*/  LEA.HI.X.SX32 R35, R35, R3.reuse, 0x1, P5 ;  /* 0x0000000323237211 */ /* 0x080fe200028f0eff */
[C---:B-1----:R-:W-:Y:S01]  /*11d90*/  IMAD R97, R8.reuse, 0x43, RZ ;  /* 0x0000004308617824 */ /* 0x042fe200078e02ff */
[-C--:B------:R-:W-:Y:S01]  /*11da0*/  IADD3 R98, P6, R175, R2.reuse, RZ ;  /* 0x00000002af627210 */ /* 0x080fe20007fde0ff */
[C---:B------:R-:W-:Y:S01]  /*11db0*/  IMAD R193, R8.reuse, 0x8a, RZ ;  /* 0x0000008a08c17824 */ /* 0x040fe200078e02ff */
[----:B------:R-:W-:Y:S01]  /*11dc0*/  STG.E.U16 [R148.64], R28 ;  /* 0x0000001c94007986 */ /* 0x000fe2000c101504 */
[-C--:B------:R-:W-:Y:S02]  /*11dd0*/  IADD3 R56, P4, R191, R2.reuse, RZ ;  /* 0x00000002bf387210 */ /* 0x080fe40007f9e0ff */
[-C--:B0-----:R-:W-:Y:S01]  /*11de0*/  IADD3 R66, P5, R185, R2.reuse, RZ ;  /* 0x00000002b9427210 */ /* 0x081fe20007fbe0ff */
[----:B------:R0:W-:Y:S01]  /*11df0*/  STG.E.U16 [R34.64], R0 ;  /* 0x0000000022007986 */ /* 0x0001e2000c101504 */
[-C--:B------:R-:W-:Y:S01]  /*11e00*/  LEA.HI.X.SX32 R99, R147, R3.reuse, 0x1, P6 ;  /* 0x0000000393637211 */ /* 0x080fe200030f0eff */
[C---:B------:R-:W-:Y:S01]  /*11e10*/  IMAD R189, R8.reuse, 0x8c, RZ ;  /* 0x0000008c08bd7824 */ /* 0x040fe200078e02ff */
[-C--:B------:R-:W-:Y:S01]  /*11e20*/  LEA.HI.X.SX32 R67, R97, R3.reuse, 0x1, P5 ;  /* 0x0000000361437211 */ /* 0x080fe200028f0eff */
[----:B------:R-:W-:Y:S01]  /*11e30*/  IMAD R195, R8, 0x8e, RZ ;  /* 0x0000008e08c37824 */ /* 0x000fe200078e02ff */
[----:B------:R-:W-:Y:S01]  /*11e40*/  PRMT R20, R84, 0x7632, R20 ;  /* 0x0000763254147816 */ /* 0x000fe20000000014 */
[----:B------:R1:W-:Y:S01]  /*11e50*/  STG.E.U16 [R98.64], R84 ;  /* 0x0000005462007986 */ /* 0x0003e2000c101504 */
[-C--:B------:R-:W-:Y:S01]  /*11e60*/  LEA.HI.X.SX32 R57, R57, R3.reuse, 0x1, P4 ;  /* 0x0000000339397211 */ /* 0x080fe200020f0eff */
[----:B0-----:R-:W-:Y:S01]  /*11e70*/  IMAD R35, R8, 0x45, RZ ;  /* 0x0000004508237824 */ /* 0x001fe200078e02ff */
[-C--:B------:R-:W-:Y:S01]  /*11e80*/  IADD3 R34, P5, R193, R2.reuse, RZ ;  /* 0x00000002c1227210 */ /* 0x080fe20007fbe0ff */
[----:B------:R0:W-:Y:S01]  /*11e90*/  STG.E.U16 [R66.64], R20 ;  /* 0x0000001442007986 */ /* 0x0001e2000c101504 */
[----:B------:R-:W-:Y:S01]  /*11ea0*/  PRMT R0, R92, 0x7632, R0 ;  /* 0x000076325c007816 */ /* 0x000fe20000000000 */
[C---:B------:R-:W-:Y:S01]  /*11eb0*/  IMAD R197, R8.reuse, 0x90, RZ ;  /* 0x0000009008c57824 */ /* 0x040fe200078e02ff */
[----:B------:R-:W-:Y:S01]  /*11ec0*/  LEA.HI.X.SX32 R35, R35, R3, 0x1, P5 ;  /* 0x0000000323237211 */ /* 0x000fe200028f0eff */
[C---:B-1----:R-:W-:Y:S01]  /*11ed0*/  IMAD R99, R8.reuse, 0x47, RZ ;  /* 0x0000004708637824 */ /* 0x042fe200078e02ff */
[----:B------:R-:W-:Y:S01]  /*11ee0*/  IADD3 R96, P6, R189, R2, RZ ;  /* 0x00000002bd607210 */ /* 0x000fe20007fde0ff */
[----:B------:R-:W-:Y:S01]  /*11ef0*/  IMAD R201, R8, 0x92, RZ ;  /* 0x0000009208c97824 */ /* 0x000fe200078e02ff */
[----:B------:R-:W-:Y:S01]  /*11f00*/  STG.E.U16 [R56.64], R92 ;  /* 0x0000005c38007986 */ /* 0x000fe2000c101504 */
[----:B------:R-:W-:-:S02]  /*11f10*/  PRMT R10, R124, 0x7632, R10 ;  /* 0x000076327c0a7816 */ /* 0x000fc4000000000a */
[-C--:B0-----:R-:W-:Y:S01]  /*11f20*/  IADD3 R66, P5, R195, R2.reuse, RZ ;  /* 0x00000002c3427210 */ /* 0x081fe20007fbe0ff */
[----:B------:R0:W-:Y:S01]  /*11f30*/  STG.E.U16 [R34.64], R0 ;  /* 0x0000000022007986 */ /* 0x0001e2000c101504 */
[-C--:B------:R-:W-:Y:S01]  /*11f40*/  LEA.HI.X.SX32 R97, R145, R3.reuse, 0x1, P6 ;  /* 0x0000000391617211 */ /* 0x080fe200030f0eff */
[C---:B------:R-:W-:Y:S01]  /*11f50*/  IMAD R199, R8.reuse, 0x94, RZ ;  /* 0x0000009408c77824 */ /* 0x040fe200078e02ff */
[-C--:B------:R-:W-:Y:S01]  /*11f60*/  IADD3 R82, P4, R197, R2.reuse, RZ ;  /* 0x00000002c5527210 */ /* 0x080fe20007f9e0ff */
[C---:B------:R-:W-:Y:S01]  /*11f70*/  IMAD R203, R8.reuse, 0x96, RZ ;  /* 0x0000009608cb7824 */ /* 0x040fe200078e02ff */
[-C--:B------:R-:W-:Y:S01]  /*11f80*/  LEA.HI.X.SX32 R67, R99, R3.reuse, 0x1, P5 ;  /* 0x0000000363437211 */ /* 0x080fe200028f0eff */
[----:B------:R1:W-:Y:S01]  /*11f90*/  STG.E.U16 [R96.64], R124 ;  /* 0x0000007c60007986 */ /* 0x0003e2000c101504 */
[-C--:B------:R-:W-:Y:S01]  /*11fa0*/  LEA.HI.X.SX32 R83, R83, R3.reuse, 0x1, P4 ;  /* 0x0000000353537211 */ /* 0x080fe200020f0eff */
[C---:B0-----:R-:W-:Y:S01]  /*11fb0*/  IMAD R35, R8.reuse, 0x49, RZ ;  /* 0x0000004908237824 */ /* 0x041fe200078e02ff */
[-C--:B------:R-:W-:Y:S01]  /*11fc0*/  IADD3 R34, P5, R201, R2.reuse, RZ ;  /* 0x00000002c9227210 */ /* 0x080fe20007fbe0ff */
[----:B------:R0:W-:Y:S01]  /*11fd0*/  STG.E.U16 [R66.64], R10 ;  /* 0x0000000a42007986 */ /* 0x0001e2000c101504 */
[C---:B------:R-:W-:Y:S01]  /*11fe0*/  IMAD R207, R8.reuse, 0x98, RZ ;  /* 0x0000009808cf7824 */ /* 0x040fe200078e02ff */
[----:B------:R-:W-:Y:S01]  /*11ff0*/  IADD3 R56, P6, R199, R2, RZ ;  /* 0x00000002c7387210 */ /* 0x000fe20007fde0ff */
[C---:B------:R-:W-:Y:S01]  /*12000*/  IMAD R187, R8.reuse, 0x9a, RZ ;  /* 0x0000009a08bb7824 */ /* 0x040fe200078e02ff */
[-C--:B------:R-:W-:Y:S01]  /*12010*/  LEA.HI.X.SX32 R35, R35, R3.reuse, 0x1, P5 ;  /* 0x0000000323237211 */ /* 0x080fe200028f0eff */
[----:B-1----:R-:W-:Y:S01]  /*12020*/  IMAD R97, R8, 0x4b, RZ ;  /* 0x0000004b08617824 */ /* 0x002fe200078e02ff */
[----:B------:R-:W-:Y:S01]  /*12030*/  PRMT R0, R29, 0x7632, R0 ;  /* 0x000076321d007816 */ /* 0x000fe20000000000 */
[----:B------:R1:W-:Y:S01]  /*12040*/  STG.E.U16 [R82.64], R29 ;  /* 0x0000001d52007986 */ /* 0x0003e2000c101504 */
[----:B------:R-:W-:-:S02]  /*12050*/  LEA.HI.X.SX32 R57, R141, R3, 0x1, P6 ;  /* 0x000000038d397211 */ /* 0x000fc400030f0eff */
[-C--:B0-----:R-:W-:Y:S02]  /*12060*/  IADD3 R66, P5, R203, R2.reuse, RZ ;  /* 0x00000002cb427210 */ /* 0x081fe40007fbe0ff */
[-C--:B------:R-:W-:Y:S02]  /*12070*/  IADD3 R54, P4, R207, R2.reuse, RZ ;  /* 0x00000002cf367210 */ /* 0x080fe40007f9e0ff */
[-C--:B------:R-:W-:Y:S01]  /*12080*/  LEA.HI.X.SX32 R67, R97, R3.reuse, 0x1, P5 ;  /* 0x0000000361437211 */ /* 0x080fe200028f0eff */
[C---:B------:R-:W-:Y:S01]  /*12090*/  IMAD R183, R8.reuse, 0x9c, RZ ;  /* 0x0000009c08b77824 */ /* 0x040fe200078e02ff */
[----:B------:R-:W-:Y:S01]  /*120a0*/  IADD3 R28, P5, R187, R2, RZ ;  /* 0x00000002bb1c7210 */ /* 0x000fe20007fbe0ff */
[C---:B-1----:R-:W-:Y:S01]  /*120b0*/  IMAD R29, R8.reuse, 0x4d, RZ ;  /* 0x0000004d081d7824 */ /* 0x042fe200078e02ff */
[----:B------:R-:W-:Y:S01]  /*120c0*/  PRMT R20, R85, 0x7632, R20 ;  /* 0x0000763255147816 */ /* 0x000fe20000000014 */
[C---:B------:R-:W-:Y:S01]  /*120d0*/  IMAD R179, R8.reuse, 0x9e, RZ ;  /* 0x0000009e08b37824 */ /* 0x040fe200078e02ff */
[----:B------:R0:W-:Y:S01]  /*120e0*/  STG.E.U16 [R34.64], R0 ;  /* 0x0000000022007986 */ /* 0x0001e2000c101504 */
[-C--:B------:R-:W-:Y:S01]  /*120f0*/  LEA.HI.X.SX32 R55, R55, R3.reuse, 0x1, P4 ;  /* 0x0000000337377211 */ /* 0x080fe200020f0eff */
[C---:B------:R-:W-:Y:S01]  /*12100*/  IMAD R177, R8.reuse, 0xa0, RZ ;  /* 0x000000a008b17824 */ /* 0x040fe200078e02ff */
[----:B------:R-:W-:Y:S01]  /*12110*/  LEA.HI.X.SX32 R29, R29, R3, 0x1, P5 ;  /* 0x000000031d1d7211 */ /* 0x000fe200028f0eff */
[----:B------:R1:W-:Y:S01]  /*12120*/  STG.E.U16 [R56.64], R85 ;  /* 0x0000005538007986 */ /* 0x0003e2000c101504 */
[----:B------:R-:W-:-:S03]  /*12130*/  IMAD R173, R8, 0xa2, RZ ;  /* 0x000000a208ad7824 */ /* 0x000fc600078e02ff */
[----:B------:R-:W-:Y:S01]  /*12140*/  STG.E.U16 [R66.64], R20 ;  /* 0x0000001442007986 */ /* 0x000fe2000c101504 */
[----:B0-----:R-:W-:Y:S02]  /*12150*/  PRMT R0, R93, 0x7632, R0 ;  /* 0x000076325d007816 */ /* 0x001fe40000000000 */
[-C--:B------:R-:W-:Y:S01]  /*12160*/  IADD3 R34, P6, R183, R2.reuse, RZ ;  /* 0x00000002b7227210 */ /* 0x080fe20007fde0ff */
[C---:B-1----:R-:W-:Y:S01]  /*12170*/  IMAD R57, R8.reuse, 0x4f, RZ ;  /* 0x0000004f08397824 */ /* 0x042fe200078e02ff */
[-C--:B------:R-:W-:Y:S01]  /*12180*/  IADD3 R56, P5, R179, R2.reuse, RZ ;  /* 0x00000002b3387210 */ /* 0x080fe20007fbe0ff */
[----:B------:R-:W-:Y:S01]  /*12190*/  STG.E.U16 [R54.64], R93 ;  /* 0x0000005d36007986 */ /* 0x000fe2000c101504 */
[-C--:B------:R-:W-:Y:S01]  /*121a0*/  LEA.HI.X.SX32 R35, R81, R3.reuse, 0x1, P6 ;  /* 0x0000000351237211 */ /* 0x080fe200030f0eff */
[C---:B------:R-:W-:Y:S01]  /*121b0*/  IMAD R169, R8.reuse, 0xa4, RZ ;  /* 0x000000a408a97824 */ /* 0x040fe200078e02ff */
[----:B------:R-:W-:Y:S01]  /*121c0*/  IADD3 R36, P4, R177, R2, RZ ;  /* 0x00000002b1247210 */ /* 0x000fe20007f9e0ff */
[----:B------:R0:W-:Y:S01]  /*121d0*/  STG.E.U16 [R28.64], R0 ;  /* 0x000000001c007986 */ /* 0x0001e2000c101504 */
[-C--:B------:R-:W-:Y:S01]  /*121e0*/  LEA.HI.X.SX32 R57, R57, R3.reuse, 0x1, P5 ;  /* 0x0000000339397211 */ /* 0x080fe200028f0eff */
[C---:B------:R-:W-:Y:S01]  /*121f0*/  IMAD R165, R8.reuse, 0xa6, RZ ;  /* 0x000000a608a57824 */ /* 0x040fe200078e02ff */
[----:B------:R-:W-:Y:S01]  /*12200*/  PRMT R10, R125, 0x7632, R10 ;  /* 0x000076327d0a7816 */ /* 0x000fe2000000000a */
[----:B------:R1:W-:Y:S01]  /*12210*/  STG.E.U16 [R34.64], R125 ;  /* 0x0000007d22007986 */ /* 0x0003e2000c101504 */
[----:B------:R-:W-:Y:S01]  /*12220*/  LEA.HI.X.SX32 R37, R37, R3, 0x1, P4 ;  /* 0x0000000325257211 */ /* 0x000fe200020f0eff */
[----:B------:R-:W-:-:S02]  /*12230*/  IMAD R161, R8, 0xa8, RZ ;  /* 0x000000a808a17824 */ /* 0x000fc400078e02ff */
[----:B0-----:R-:W-:Y:S01]  /*12240*/  IMAD R29, R8, 0x51, RZ ;  /* 0x00000051081d7824 */ /* 0x001fe200078e02ff */
[-C--:B------:R-:W-:Y:S02]  /*12250*/  IADD3 R28, P5, R173, R2.reuse, RZ ;  /* 0x00000002ad1c7210 */ /* 0x080fe40007fbe0ff */
[----:B------:R-:W-:Y:S01]  /*12260*/  PRMT R0, R30, 0x7632, R0 ;  /* 0x000076321e007816 */ /* 0x000fe20000000000 */
[C---:B-1----:R-:W-:Y:S01]  /*12270*/  IMAD R35, R8.reuse, 0x53, RZ ;  /* 0x0000005308237824 */ /* 0x042fe200078e02ff */
[-C--:B------:R-:W-:Y:S01]  /*12280*/  LEA.HI.X.SX32 R29, R29, R3.reuse, 0x1, P5 ;  /* 0x000000031d1d7211 */ /* 0x080fe200028f0eff */
[C---:B------:R-:W-:Y:S01]  /*12290*/  IMAD R153, R8.reuse, 0xaa, RZ ;  /* 0x000000aa08997824 */ /* 0x040fe200078e02ff */
[-C--:B------:R-:W-:Y:S01]  /*122a0*/  IADD3 R22, P6, R169, R2.reuse, RZ ;  /* 0x00000002a9167210 */ /* 0x080fe20007fde0ff */
[----:B------:R-:W-:Y:S01]  /*122b0*/  STG.E.U16 [R56.64], R10 ;  /* 0x0000000a38007986 */ /* 0x000fe2000c101504 */
[-C--:B------:R-:W-:Y:S01]  /*122c0*/  IADD3 R34, P5, R165, R2.reuse, RZ ;  /* 0x00000002a5227210 */ /* 0x080fe20007fbe0ff */
[----:B------:R-:W-:Y:S01]  /*122d0*/  IMAD R149, R8, 0xac, RZ ;  /* 0x000000ac08957824 */ /* 0x000fe200078e02ff */
[-C--:B------:R-:W-:Y:S01]  /*122e0*/  LEA.HI.X.SX32 R23, R23, R3.reuse, 0x1, P6 ;  /* 0x0000000317177211 */ /* 0x080fe200030f0eff */
[----:B------:R-:W-:Y:S01]  /*122f0*/  STG.E.U16 [R36.64], R30 ;  /* 0x0000001e24007986 */ /* 0x000fe2000c101504 */
[----:B------:R-:W-:Y:S01]  /*12300*/  PRMT R20, R86, 0x7632, R20 ;  /* 0x0000763256147816 */ /* 0x000fe20000000014 */
[----:B------:R-:W-:Y:S01]  /*12310*/  IMAD R147, R8, 0xae, RZ ;  /* 0x000000ae08937824 */ /* 0x000fe200078e02ff */
[----:B------:R-:W-:Y:S01]  /*12320*/  IADD3 R54, P4, R161, R2, RZ ;  /* 0x00000002a1367210 */ /* 0x000fe20007f9e0ff */
[----:B------:R0:W-:Y:S01]  /*12330*/  STG.E.U16 [R28.64], R0 ;  /* 0x000000001c007986 */ /* 0x0001e2000c101504 */
[----:B------:R-:W-:-:S02]  /*12340*/  LEA.HI.X.SX32 R35, R35, R3, 0x1, P5 ;  /* 0x0000000323237211 */ /* 0x000fc400028f0eff */
[-C--:B------:R-:W-:Y:S01]  /*12350*/  LEA.HI.X.SX32 R55, R9, R3.reuse, 0x1, P4 ;  /* 0x0000000309377211 */ /* 0x080fe200020f0eff */
[----:B------:R1:W-:Y:S01]  /*12360*/  STG.E.U16 [R22.64], R86 ;  /* 0x0000005616007986 */ /* 0x0003e2000c101504 */
[C---:B------:R-:W-:Y:S02]  /*12370*/  IMAD R9, R8.reuse, 0x57, RZ ;  /* 0x0000005708097824 */ /* 0x040fe400078e02ff */
[----:B0-----:R-:W-:Y:S01]  /*12380*/  IMAD R29, R8, 0x55, RZ ;  /* 0x00000055081d7824 */ /* 0x001fe200078e02ff */
[-C--:B------:R-:W-:Y:S01]  /*12390*/  IADD3 R28, P5, R153, R2.reuse, RZ ;  /* 0x00000002991c7210 */ /* 0x080fe20007fbe0ff */
[----:B------:R0:W-:Y:S01]  /*123a0*/  STG.E.U16 [R34.64], R20 ;  /* 0x0000001422007986 */ /* 0x0001e2000c101504 */
[----:B------:R-:W-:Y:S02]  /*123b0*/  PRMT R0, R94, 0x7632, R0 ;  /* 0x000076325e007816 */ /* 0x000fe40000000000 */
[-C--:B-1----:R-:W-:Y:S02]  /*123c0*/  IADD3 R22, P6, R149, R2.reuse, RZ ;  /* 0x0000000295167210 */ /* 0x082fe40007fde0ff */
[-C--:B------:R-:W-:Y:S01]  /*123d0*/  LEA.HI.X.SX32 R29, R29, R3.reuse, 0x1, P5 ;  /* 0x000000031d1d7211 */ /* 0x080fe200028f0eff */
[C---:B------:R-:W-:Y:S01]  /*123e0*/  IMAD R143, R8.reuse, 0xb2, RZ ;  /* 0x000000b2088f7824 */ /* 0x040fe200078e02ff */
[----:B------:R-:W-:Y:S01]  /*123f0*/  LEA.HI.X.SX32 R23, R43, R3, 0x1, P6 ;  /* 0x000000032b177211 */ /* 0x000fe200030f0eff */
[C---:B------:R-:W-:Y:S01]  /*12400*/  IMAD R145, R8.reuse, 0xb0, RZ ;  /* 0x000000b008917824 */ /* 0x040fe200078e02ff */
[----:B0-----:R-:W-:Y:S01]  /*12410*/  IADD3 R34, P5, R147, R2, RZ ;  /* 0x0000000293227210 */ /* 0x001fe20007fbe0ff */
[----:B------:R-:W-:Y:S01]  /*12420*/  STG.E.U16 [R54.64], R94 ;  /* 0x0000005e36007986 */ /* 0x000fe2000c101504 */
[----:B------:R-:W-:-:S02]  /*12430*/  IMAD R141, R8, 0xb4, RZ ;  /* 0x000000b4088d7824 */ /* 0x000fc400078e02ff */
[----:B------:R-:W-:Y:S01]  /*12440*/  LEA.HI.X.SX32 R35, R9, R3, 0x1, P5 ;  /* 0x0000000309237211 */ /* 0x000fe200028f0eff */
[----:B------:R0:W-:Y:S01]  /*12450*/  STG.E.U16 [R28.64], R0 ;  /* 0x000000001c007986 */ /* 0x0001e2000c101504 */
[----:B------:R-:W-:Y:S01]  /*12460*/  IMAD R9, R8, 0x59, RZ ;  /* 0x0000005908097824 */ /* 0x000fe200078e02ff */
[----:B------:R-:W-:Y:S01]  /*12470*/  PRMT R10, R126, 0x7632, R10 ;  /* 0x000076327e0a7816 */ /* 0x000fe2000000000a */
[----:B------:R-:W-:Y:S01]  /*12480*/  IMAD R125, R8, 0xb6, RZ ;  /* 0x000000b6087d7824 */ /* 0x000fe200078e02ff */
[-C--:B------:R-:W-:Y:S01]  /*12490*/  IADD3 R36, P4, R145, R2.reuse, RZ ;  /* 0x0000000291247210 */ /* 0x080fe20007f9e0ff */
[----:B------:R1:W-:Y:S01]  /*124a0*/  STG.E.U16 [R22.64], R126 ;  /* 0x0000007e16007986 */ /* 0x0003e2000c101504 */
[----:B0-----:R-:W-:-:S03]  /*124b0*/  IADD3 R28, P5, R143, R2, RZ ;  /* 0x000000028f1c7210 */ /* 0x001fc60007fbe0ff */
[----:B------:R0:W-:Y:S01]  /*124c0*/  STG.E.U16 [R34.64], R10 ;  /* 0x0000000a22007986 */ /* 0x0001e2000c101504 */
[-C--:B------:R-:W-:Y:S02]  /*124d0*/  LEA.HI.X.SX32 R37, R41, R3.reuse, 0x1, P4 ;  /* 0x0000000329257211 */ /* 0x080fe400020f0eff */
[-C--:B------:R-:W-:Y:S02]  /*124e0*/  LEA.HI.X.SX32 R29, R9, R3.reuse, 0x1, P5 ;  /* 0x00000003091d7211 */ /* 0x080fe400028f0eff */
[-C--:B-1----:R-:W-:Y:S01]  /*124f0*/  IADD3 R22, P6, R141, R2.reuse, RZ ;  /* 0x000000028d167210 */ /* 0x082fe20007fde0ff */
[C---:B------:R-:W-:Y:S01]  /*12500*/  IMAD R9, R8.reuse, 0x5b, RZ ;  /* 0x0000005b08097824 */ /* 0x040fe200078e02ff */
[----:B------:R-:W-:Y:S01]  /*12510*/  PRMT R0, R31, 0x7632, R0 ;  /* 0x000076321f007816 */ /* 0x000fe20000000000 */
[C---:B------:R-:W-:Y:S01]  /*12520*/  IMAD R107, R8.reuse, 0xb8, RZ ;  /* 0x000000b8086b7824 */ /* 0x040fe200078e02ff */
[----:B------:R-:W-:Y:S01]  /*12530*/  LEA.HI.X.SX32 R23, R39, R3, 0x1, P6 ;  /* 0x0000000327177211 */ /* 0x000fe200030f0eff */
[----:B------:R-:W-:Y:S01]  /*12540*/  IMAD R99, R8, 0xba, RZ ;  /* 0x000000ba08637824 */ /* 0x000fe200078e02ff */
[----:B0-----:R-:W-:Y:S01]  /*12550*/  IADD3 R34, P5, R125, R2, RZ ;  /* 0x000000027d227210 */ /* 0x001fe20007fbe0ff */
[----:B------:R-:W-:Y:S01]  /*12560*/  STG.E.U16 [R36.64], R31 ;  /* 0x0000001f24007986 */ /* 0x000fe2000c101504 */
[----:B------:R-:W-:-:S02]  /*12570*/  PRMT R20, R87, 0x7632, R20 ;  /* 0x0000763257147816 */ /* 0x000fc40000000014 */
[-C--:B------:R-:W-:Y:S01]  /*12580*/  LEA.HI.X.SX32 R35, R9, R3.reuse, 0x1, P5 ;  /* 0x0000000309237211 */ /* 0x080fe200028f0eff */
[----:B------:R0:W-:Y:S01]  /*12590*/  STG.E.U16 [R28.64], R0 ;  /* 0x000000001c007986 */ /* 0x0001e2000c101504 */
[C---:B------:R-:W-:Y:S01]  /*125a0*/  IMAD R9, R8.reuse, 0x5d, RZ ;  /* 0x0000005d08097824 */ /* 0x040fe200078e02ff */
[-C--:B------:R-:W-:Y:S01]  /*125b0*/  IADD3 R10, P4, R107, R2.reuse, RZ ;  /* 0x000000026b0a7210 */ /* 0x080fe20007f9e0ff */
[C---:B------:R-:W-:Y:S01]  /*125c0*/  IMAD R97, R8.reuse, 0xbc, RZ ;  /* 0x000000bc08617824 */ /* 0x040fe200078e02ff */
[----:B------:R1:W-:Y:S02]  /*125d0*/  STG.E.U16 [R22.64], R87 ;  /* 0x0000005716007986 */ /* 0x0003e4000c101504 */
[----:B------:R-:W-:Y:S02]  /*125e0*/  LEA.HI.X.SX32 R11, R11, R3, 0x1, P4 ;  /* 0x000000030b0b7211 */ /* 0x000fe400020f0eff */
[----:B0-----:R-:W-:Y:S01]  /*125f0*/  IADD3 R28, P5, R99, R2, RZ ;  /* 0x00000002631c7210 */ /* 0x001fe20007fbe0ff */
[----:B-1----:R-:W-:-:S03]  /*12600*/  IMAD R87, R8, 0xbe, RZ ;  /* 0x000000be08577824 */ /* 0x002fc600078e02ff */
[-C--:B------:R-:W-:Y:S01]  /*12610*/  LEA.HI.X.SX32 R29, R9, R3.reuse, 0x1, P5 ;  /* 0x00000003091d7211 */ /* 0x080fe200028f0eff */
[C---:B------:R-:W-:Y:S01]  /*12620*/  IMAD R9, R8.reuse, 0x5f, RZ ;  /* 0x0000005f08097824 */ /* 0x040fe200078e02ff */
[-C--:B------:R-:W-:Y:S01]  /*12630*/  IADD3 R30, P6, R97, R2.reuse, RZ ;  /* 0x00000002611e7210 */ /* 0x080fe20007fde0ff */
[C---:B------:R-:W-:Y:S01]  /*12640*/  IMAD R83, R8.reuse, 0xc0, RZ ;  /* 0x000000c008537824 */ /* 0x040fe200078e02ff */
[----:B------:R-:W-:Y:S01]  /*12650*/  IADD3 R22, P5, R87, R2, RZ ;  /* 0x0000000257167210 */ /* 0x000fe20007fbe0ff */
[C---:B------:R-:W-:Y:S01]  /*12660*/  IMAD R81, R8.reuse, 0xc2, RZ ;  /* 0x000000c208517824 */ /* 0x040fe200078e02ff */
[----:B------:R0:W-:Y:S01]  /*12670*/  STG.E.U16 [R34.64], R20 ;  /* 0x0000001422007986 */ /* 0x0001e2000c101504 */
[----:B------:R-:W-:Y:S01]  /*12680*/  PRMT R0, R95, 0x7632, R0 ;  /* 0x000076325f007816 */ /* 0x000fe20000000000 */
[C---:B------:R-:W-:Y:S01]  /*12690*/  IMAD R68, R8.reuse, 0xc4, RZ ;  /* 0x000000c408447824 */ /* 0x040fe200078e02ff */
[-C--:B------:R-:W-:Y:S01]  /*126a0*/  LEA.HI.X.SX32 R31, R51, R3.reuse, 0x1, P6 ;  /* 0x00000003331f7211 */ /* 0x080fe200030f0eff */
[----:B------:R1:W-:Y:S01]  /*126b0*/  STG.E.U16 [R10.64], R95 ;  /* 0x0000005f0a007986 */ /* 0x0003e2000c101504 */
[----:B------:R-:W-:Y:S01]  /*126c0*/  LEA.HI.X.SX32 R23, R9, R3, 0x1, P5 ;  /* 0x0000000309177211 */ /* 0x000fe200028f0eff */
[----:B------:R-:W-:-:S02]  /*126d0*/  IMAD R9, R8, 0x61, RZ ;  /* 0x0000006108097824 */ /* 0x000fc400078e02ff */
[----:B------:R2:W-:Y:S01]  /*126e0*/  STG.E.U16 [R28.64], R0 ;  /* 0x000000001c007986 */ /* 0x0005e2000c101504 */
[----:B------:R-:W-:Y:S01]  /*126f0*/  IMAD R67, R8, 0xc6, RZ ;  /* 0x000000c608437824 */ /* 0x000fe200078e02ff */
[-C--:B0-----:R-:W-:Y:S02]  /*12700*/  IADD3 R34, P4, R83, R2.reuse, RZ ;  /* 0x0000000253227210 */ /* 0x081fe40007f9e0ff */
[----:B-1----:R-:W-:Y:S02]  /*12710*/  PRMT R11, R127, 0x7632, R11 ;  /* 0x000076327f0b7816 */ /* 0x002fe4000000000b */
[-C--:B------:R-:W-:Y:S01]  /*12720*/  IADD3 R10, P5, R81, R2.reuse, RZ ;  /* 0x00000002510a7210 */ /* 0x080fe20007fbe0ff */
[----:B------:R-:W-:Y:S01]  /*12730*/  STG.E.U16 [R30.64], R127 ;  /* 0x0000007f1e007986 */ /* 0x000fe2000c101504 */
[-C--:B--2---:R-:W-:Y:S02]  /*12740*/  IADD3 R28, P6, R68, R2.reuse, RZ ;  /* 0x00000002441c7210 */ /* 0x084fe40007fde0ff */
[-C--:B------:R-:W-:Y:S01]  /*12750*/  LEA.HI.X.SX32 R35, R47, R3.reuse, 0x1, P4 ;  /* 0x000000032f237211 */ /* 0x080fe200020f0eff */
[----:B------:R0:W-:Y:S01]  /*12760*/  STG.E.U16 [R22.64], R11 ;  /* 0x0000000b16007986 */ /* 0x0001e2000c101504 */
[----:B------:R-:W-:Y:S01]  /*12770*/  PRMT R0, R4, 0x7632, R0 ;  /* 0x0000763204007816 */ /* 0x000fe20000000000 */
[C---:B------:R-:W-:Y:S01]  /*12780*/  IMAD R57, R8.reuse, 0xc8, RZ ;  /* 0x000000c808397824 */ /* 0x040fe200078e02ff */
[-C--:B------:R-:W-:Y:S01]  /*12790*/  LEA.HI.X.SX32 R29, R49, R3.reuse, 0x1, P6 ;  /* 0x00000003311d7211 */ /* 0x080fe200030f0eff */
[C---:B------:R-:W-:Y:S01]  /*127a0*/  IMAD R56, R8.reuse, 0xca, RZ ;  /* 0x000000ca08387824 */ /* 0x040fe200078e02ff */
[----:B------:R-:W-:Y:S01]  /*127b0*/  STG.E.U16 [R34.64], R4 ;  /* 0x0000000422007986 */ /* 0x000fe2000c101504 */
[-C--:B0-----:R-:W-:Y:S01]  /*127c0*/  LEA.HI.X.SX32 R11, R9, R3.reuse, 0x1, P5 ;  /* 0x00000003090b7211 */ /* 0x081fe200028f0eff */
[C---:B------:R-:W-:Y:S01]  /*127d0*/  IMAD R9, R8.reuse, 0x63, RZ ;  /* 0x0000006308097824 */ /* 0x040fe200078e02ff */
[-C--:B------:R-:W-:Y:S01]  /*127e0*/  IADD3 R22, P5, R67, R2.reuse, RZ ;  /* 0x0000000243167210 */ /* 0x080fe20007fbe0ff */
[C---:B------:R-:W-:Y:S01]  /*127f0*/  IMAD R55, R8.reuse, 0xcc, RZ ;  /* 0x000000cc08377824 */ /* 0x040fe200078e02ff */
[----:B------:R-:W-:Y:S01]  /*12800*/  IADD3 R20, P4, R57, R2, RZ ;  /* 0x0000000239147210 */ /* 0x000fe20007f9e0ff */
[----:B------:R0:W-:Y:S01]  /*12810*/  STG.E.U16 [R10.64], R0 ;  /* 0x000000000a007986 */ /* 0x0001e2000c101504 */
[----:B------:R-:W-:Y:S01]  /*12820*/  LEA.HI.X.SX32 R23, R9, R3, 0x1, P5 ;  /* 0x0000000309177211 */ /* 0x000fe200028f0eff */
[----:B------:R-:W-:-:S02]  /*12830*/  IMAD R9, R8, 0x65, RZ ;  /* 0x0000006508097824 */ /* 0x000fc400078e02ff */
[----:B------:R1:W-:Y:S01]  /*12840*/  STG.E.U16 [R28.64], R16 ;  /* 0x000000101c007986 */ /* 0x0003e2000c101504 */
[----:B------:R-:W-:Y:S01]  /*12850*/  IMAD R51, R8, 0xce, RZ ;  /* 0x000000ce08337824 */ /* 0x000fe200078e02ff */
[-C--:B------:R-:W-:Y:S02]  /*12860*/  LEA.HI.X.SX32 R21, R21, R3.reuse, 0x1, P4 ;  /* 0x0000000315157211 */ /* 0x080fe400020f0eff */
[-C--:B0-----:R-:W-:Y:S02]  /*12870*/  IADD3 R10, P5, R56, R2.reuse, RZ ;  /* 0x00000002380a7210 */ /* 0x081fe40007fbe0ff */
[----:B-1----:R-:W-:Y:S02]  /*12880*/  PRMT R29, R16, 0x7632, R29 ;  /* 0x00007632101d7816 */ /* 0x002fe4000000001d */
[----:B------:R-:W-:Y:S01]  /*12890*/  LEA.HI.X.SX32 R11, R9, R3, 0x1, P5 ;  /* 0x00000003090b7211 */ /* 0x000fe200028f0eff */
[----:B------:R-:W-:Y:S01]  /*128a0*/  IMAD R9, R8, 0x67, RZ ;  /* 0x0000006708097824 */ /* 0x000fe200078e02ff */
[----:B------:R-:W-:Y:S01]  /*128b0*/  PRMT R0, R24, 0x7632, R0 ;  /* 0x0000763218007816 */ /* 0x000fe20000000000 */
[----:B------:R0:W-:Y:S01]  /*128c0*/  STG.E.U16 [R22.64], R29 ;  /* 0x0000001d16007986 */ /* 0x0001e2000c101504 */
[----:B------:R-:W-:Y:S01]  /*128d0*/  IADD3 R28, P6, R55, R2, RZ ;  /* 0x00000002371c7210 */ /* 0x000fe20007fde0ff */
[----:B------:R-:W-:-:S02]  /*128e0*/  IMAD R47, R8, 0xd0, RZ ;  /* 0x000000d0082f7824 */ /* 0x000fc400078e02ff */
[C---:B------:R-:W-:Y:S01]  /*128f0*/  IMAD R34, R8.reuse, 0xd2, RZ ;  /* 0x000000d208227824 */ /* 0x040fe200078e02ff */
[----:B------:R-:W-:Y:S04]  /*12900*/  STG.E.U16 [R20.64], R24 ;  /* 0x0000001814007986 */ /* 0x000fe8000c101504 */
[----:B------:R1:W-:Y:S01]  /*12910*/  STG.E.U16 [R10.64], R0 ;  /* 0x000000000a007986 */ /* 0x0003e2000c101504 */
[-C--:B0-----:R-:W-:Y:S02]  /*12920*/  IADD3 R22, P5, R51, R2.reuse, RZ ;  /* 0x0000000233167210 */ /* 0x081fe40007fbe0ff */
[-C--:B------:R-:W-:Y:S02]  /*12930*/  LEA.HI.X.SX32 R29, R65, R3.reuse, 0x1, P6 ;  /* 0x00000003411d7211 */ /* 0x080fe400030f0eff */
[----:B------:R-:W-:Y:S01]  /*12940*/  LEA.HI.X.SX32 R23, R9, R3, 0x1, P5 ;  /* 0x0000000309177211 */ /* 0x000fe200028f0eff */
[----:B------:R-:W-:Y:S01]  /*12950*/  IMAD R9, R8, 0x69, RZ ;  /* 0x0000006908097824 */ /* 0x000fe200078e02ff */
[----:B------:R-:W-:-:S02]  /*12960*/  IADD3 R30, P4, R47, R2, RZ ;  /* 0x000000022f1e7210 */ /* 0x000fc40007f9e0ff */
[----:B-1----:R-:W-:Y:S01]  /*12970*/  PRMT R11, R60, 0x7632, R11 ;  /* 0x000076323c0b7816 */ /* 0x002fe2000000000b */
[----:B------:R-:W-:Y:S01]  /*12980*/  IMAD R35, R8, 0xd4, RZ ;  /* 0x000000d408237824 */ /* 0x000fe200078e02ff */
[-C--:B------:R-:W-:Y:S01]  /*12990*/  IADD3 R10, P5, R34, R2.reuse, RZ ;  /* 0x00000002220a7210 */ /* 0x080fe20007fbe0ff */
[C---:B------:R-:W-:Y:S01]  /*129a0*/  IMAD R20, R8.reuse, 0xd6, RZ ;  /* 0x000000d608147824 */ /* 0x040fe200078e02ff */
[----:B------:R0:W-:Y:S01]  /*129b0*/  STG.E.U16 [R28.64], R60 ;  /* 0x0000003c1c007986 */ /* 0x0001e2000c101504 */
[----:B------:R-:W-:Y:S01]  /*129c0*/  LEA.HI.X.SX32 R31, R53, R3, 0x1, P4 ;  /* 0x00000003351f7211 */ /* 0x000fe200020f0eff */
[C---:B------:R-:W-:Y:S02]  /*129d0*/  IMAD R21, R8.reuse, 0xd8, RZ ;  /* 0x000000d808157824 */ /* 0x040fe400078e02ff */
[----:B------:R1:W-:Y:S01]  /*129e0*/  STG.E.U16 [R22.64], R11 ;  /* 0x0000000b16007986 */ /* 0x0003e2000c101504 */
[C---:B------:R-:W-:Y:S01]  /*129f0*/  IMAD R37, R8.reuse, 0xda, RZ ;  /* 0x000000da08257824 */ /* 0x040fe200078e02ff */
[----:B------:R-:W-:Y:S01]  /*12a00*/  PRMT R0, R5, 0x7632, R0 ;  /* 0x0000763205007816 */ /* 0x000fe20000000000 */
[----:B------:R-:W-:Y:S01]  /*12a10*/  IMAD R32, R8, 0xdc, RZ ;  /* 0x000000dc08207824 */ /* 0x000fe200078e02ff */
[----:B------:R2:W-:Y:S01]  /*12a20*/  STG.E.U16 [R30.64], R5 ;  /* 0x000000051e007986 */ /* 0x0005e2000c101504 */
[----:B0-----:R-:W-:-:S02]  /*12a30*/  IADD3 R28, P6, R35, R2, RZ ;  /* 0x00000002231c7210 */ /* 0x001fc40007fde0ff */
[-C--:B-1----:R-:W-:Y:S01]  /*12a40*/  LEA.HI.X.SX32 R11, R9, R3.reuse, 0x1, P5 ;  /* 0x00000003090b7211 */ /* 0x082fe200028f0eff */
[----:B------:R-:W-:Y:S01]  /*12a50*/  IMAD R9, R8, 0x6b, RZ ;  /* 0x0000006b08097824 */ /* 0x000fe200078e02ff */
[-C--:B------:R-:W-:Y:S02]  /*12a60*/  IADD3 R22, P5, R20, R2.reuse, RZ ;  /* 0x0000000214167210 */ /* 0x080fe40007fbe0ff */
[-C--:B------:R-:W-:Y:S01]  /*12a70*/  LEA.HI.X.SX32 R29, R59, R3.reuse, 0x1, P6 ;  /* 0x000000033b1d7211 */ /* 0x080fe200030f0eff */
[C---:B--2---:R-:W-:Y:S01]  /*12a80*/  IMAD R5, R8.reuse, 0x6d, RZ ;  /* 0x0000006d08057824 */ /* 0x044fe200078e02ff */
[----:B------:R-:W-:Y:S02]  /*12a90*/  IADD3 R38, P4, R21, R2, RZ ;  /* 0x0000000215267210 */ /* 0x000fe40007f9e0ff */
[----:B------:R-:W-:Y:S01]  /*12aa0*/  LEA.HI.X.SX32 R23, R9, R3, 0x1, P5 ;  /* 0x0000000309177211 */ /* 0x000fe200028f0eff */
[----:B------:R-:W-:Y:S01]  /*12ab0*/  IMAD R31, R8, 0xde, RZ ;  /* 0x000000de081f7824 */ /* 0x000fe200078e02ff */
[----:B------:R-:W-:-:S02]  /*12ac0*/  PRMT R16, R17, 0x7632, R16 ;  /* 0x0000763211107816 */ /* 0x000fc40000000010 */
[-C--:B------:R-:W-:Y:S01]  /*12ad0*/  IADD3 R4, P5, R37, R2.reuse, RZ ;  /* 0x0000000225047210 */ /* 0x080fe20007fbe0ff */
[----:B------:R0:W-:Y:S01]  /*12ae0*/  STG.E.U16 [R10.64], R0 ;  /* 0x000000000a007986 */ /* 0x0001e2000c101504 */
[-C--:B------:R-:W-:Y:S01]  /*12af0*/  LEA.HI.X.SX32 R39, R33, R3.reuse, 0x1, P4 ;  /* 0x0000000321277211 */ /* 0x080fe200020f0eff */
[----:B------:R-:W-:Y:S01]  /*12b00*/  IMAD R9, R8, 0x6f, RZ ;  /* 0x0000006f08097824 */ /* 0x000fe200078e02ff */
[----:B------:R-:W-:Y:S01]  /*12b10*/  LEA.HI.X.SX32 R5, R5, R3, 0x1, P5 ;  /* 0x0000000305057211 */ /* 0x000fe200028f0eff */
[----:B------:R1:W-:Y:S04]  /*12b20*/  STG.E.U16 [R28.64], R17 ;  /* 0x000000111c007986 */ /* 0x0003e8000c101504 */
[----:B------:R2:W-:Y:S01]  /*12b30*/  STG.E.U16 [R22.64], R16 ;  /* 0x0000001016007986 */ /* 0x0005e2000c101504 */
[----:B0-----:R-:W-:-:S02]  /*12b40*/  IADD3 R10, P6, R32, R2, RZ ;  /* 0x00000002200a7210 */ /* 0x001fc40007fde0ff */
[----:B------:R-:W-:Y:S01]  /*12b50*/  PRMT R0, R25, 0x7632, R0 ;  /* 0x0000763219007816 */ /* 0x000fe20000000000 */
[C---:B-1----:R-:W-:Y:S01]  /*12b60*/  IMAD R29, R8.reuse, 0xe0, RZ ;  /* 0x000000e0081d7824 */ /* 0x042fe200078e02ff */
[-C--:B------:R-:W-:Y:S01]  /*12b70*/  LEA.HI.X.SX32 R11, R151, R3.reuse, 0x1, P6 ;  /* 0x00000003970b7211 */ /* 0x080fe200030f0eff */
[C---:B------:R-:W-:Y:S01]  /*12b80*/  IMAD R28, R8.reuse, 0xe2, RZ ;  /* 0x000000e2081c7824 */ /* 0x040fe200078e02ff */
[-C--:B--2---:R-:W-:Y:S01]  /*12b90*/  IADD3 R16, P5, R31, R2.reuse, RZ ;  /* 0x000000021f107210 */ /* 0x084fe20007fbe0ff */
[----:B------:R0:W-:Y:S01]  /*12ba0*/  STG.E.U16 [R38.64], R25 ;  /* 0x0000001926007986 */ /* 0x0001e2000c101504 */
[----:B------:R-:W-:Y:S02]  /*12bb0*/  IADD3 R40, P4, R29, R2, RZ ;  /* 0x000000021d287210 */ /* 0x000fe40007f9e0ff */
[-C--:B------:R-:W-:Y:S01]  /*12bc0*/  LEA.HI.X.SX32 R17, R9, R3.reuse, 0x1, P5 ;  /* 0x0000000309117211 */ /* 0x080fe200028f0eff */
[----:B------:R1:W-:Y:S01]  /*12bd0*/  STG.E.U16 [R4.64], R0 ;  /* 0x0000000004007986 */ /* 0x0003e2000c101504 */
[----:B------:R-:W-:Y:S01]  /*12be0*/  IMAD R24, R8, 0xe6, RZ ;  /* 0x000000e608187824 */ /* 0x000fe200078e02ff */
[----:B------:R-:W-:-:S02]  /*12bf0*/  LEA.HI.X.SX32 R41, R71, R3, 0x1, P4 ;  /* 0x0000000347297211 */ /* 0x000fc400020f0eff */
[----:B------:R2:W-:Y:S01]  /*12c00*/  STG.E.U16 [R10.64], R61 ;  /* 0x0000003d0a007986 */ /* 0x0005e2000c101504 */
[C---:B0-----:R-:W-:Y:S02]  /*12c10*/  IMAD R25, R8.reuse, 0xe4, RZ ;  /* 0x000000e408197824 */ /* 0x041fe400078e02ff */
[----:B-1----:R-:W-:Y:S01]  /*12c20*/  IMAD R5, R8, 0x71, RZ ;  /* 0x0000007108057824 */ /* 0x002fe200078e02ff */
[-C--:B------:R-:W-:Y:S02]  /*12c30*/  IADD3 R4, P5, R28, R2.reuse, RZ ;  /* 0x000000021c047210 */ /* 0x080fe40007fbe0ff */
[----:B--2---:R-:W-:Y:S01]  /*12c40*/  PRMT R11, R61, 0x7632, R11 ;  /* 0x000076323d0b7816 */ /* 0x004fe2000000000b */
[----:B------:R-:W-:Y:S01]  /*12c50*/  IMAD R9, R8, 0x73, RZ ;  /* 0x0000007308097824 */ /* 0x000fe200078e02ff */
[----:B------:R-:W-:Y:S02]  /*12c60*/  LEA.HI.X.SX32 R5, R5, R3, 0x1, P5 ;  /* 0x0000000305057211 */ /* 0x000fe400028f0eff */
[----:B------:R-:W-:Y:S01]  /*12c70*/  PRMT R0, R6, 0x7632, R0 ;  /* 0x0000763206007816 */ /* 0x000fe20000000000 */
[----:B------:R-:W-:Y:S01]  /*12c80*/  IMAD R22, R8, 0xea, RZ ;  /* 0x000000ea08167824 */ /* 0x000fe200078e02ff */
[-C--:B------:R-:W-:Y:S01]  /*12c90*/  IADD3 R10, P6, R25, R2.reuse, RZ ;  /* 0x00000002190a7210 */ /* 0x080fe20007fde0ff */
[----:B------:R0:W-:Y:S01]  /*12ca0*/  STG.E.U16 [R16.64], R11 ;  /* 0x0000000b10007986 */ /* 0x0001e2000c101504 */
[----:B------:R-:W-:Y:S01]  /*12cb0*/  IADD3 R38, P5, R24, R2, RZ ;  /* 0x0000000218267210 */ /* 0x000fe20007fbe0ff */
[----:B------:R-:W-:-:S02]  /*12cc0*/  IMAD R23, R8, 0xe8, RZ ;  /* 0x000000e808177824 */ /* 0x000fc400078e02ff */
[----:B------:R1:W-:Y:S01]  /*12cd0*/  STG.E.U16 [R40.64], R6 ;  /* 0x0000000628007986 */ /* 0x0003e2000c101504 */
[----:B------:R-:W-:-:S03]  /*12ce0*/  LEA.HI.X.SX32 R39, R9, R3, 0x1, P5 ;  /* 0x0000000309277211 */ /* 0x000fc600028f0eff */
[----:B------:R2:W-:Y:S01]  /*12cf0*/  STG.E.U16 [R4.64], R0 ;  /* 0x0000000004007986 */ /* 0x0005e2000c101504 */
[-C--:B------:R-:W-:Y:S02]  /*12d00*/  IADD3 R42, P4, R23, R2.reuse, RZ ;  /* 0x00000002172a7210 */ /* 0x080fe40007f9e0ff */
[-C--:B0-----:R-:W-:Y:S01]  /*12d10*/  LEA.HI.X.SX32 R11, R105, R3.reuse, 0x1, P6 ;  /* 0x00000003690b7211 */ /* 0x081fe200030f0eff */
[----:B------:R-:W-:Y:S01]  /*12d20*/  IMAD R16, R8, 0xee, RZ ;  /* 0x000000ee08107824 */ /* 0x000fe200078e02ff */
[----:B------:R-:W-:Y:S02]  /*12d30*/  PRMT R17, R18, 0x7632, R17 ;  /* 0x0000763212117816 */ /* 0x000fe40000000011 */
[----:B-1----:R-:W-:Y:S01]  /*12d40*/  IADD3 R40, P5, R22, R2, RZ ;  /* 0x0000000216287210 */ /* 0x002fe20007fbe0ff */
[----:B--2---:R-:W-:Y:S01]  /*12d50*/  IMAD R5, R8, 0x75, RZ ;  /* 0x0000007508057824 */ /* 0x004fe200078e02ff */
[----:B------:R0:W-:Y:S01]  /*12d60*/  STG.E.U16 [R10.64], R18 ;  /* 0x000000120a007986 */ /* 0x0001e2000c101504 */
[----:B------:R-:W-:-:S03]  /*12d70*/  LEA.HI.X.SX32 R43, R45, R3, 0x1, P4 ;  /* 0x000000032d2b7211 */ /* 0x000fc600020f0eff */
[----:B------:R-:W-:Y:S01]  /*12d80*/  LEA.HI.X.SX32 R41, R5, R3, 0x1, P5 ;  /* 0x0000000305297211 */ /* 0x000fe200028f0eff */
[----:B------:R1:W-:Y:S01]  /*12d90*/  STG.E.U16 [R38.64], R17 ;  /* 0x0000001126007986 */ /* 0x0003e2000c101504 */
[----:B------:R-:W-:Y:S01]  /*12da0*/  IMAD R5, R8, 0x77, RZ ;  /* 0x0000007708057824 */ /* 0x000fe200078e02ff */
[----:B------:R-:W-:Y:S01]  /*12db0*/  PRMT R6, R26, 0x7632, R6 ;  /* 0x000076321a067816 */ /* 0x000fe20000000006 */
[C---:B------:R-:W-:Y:S02]  /*12dc0*/  IMAD R0, R8.reuse, 0xf2, RZ ;  /* 0x000000f208007824 */ /* 0x040fe400078e02ff */
[----:B0-----:R-:W-:Y:S01]  /*12dd0*/  IMAD R18, R8, 0xec, RZ ;  /* 0x000000ec08127824 */ /* 0x001fe200078e02ff */
[----:B------:R-:W-:Y:S01]  /*12de0*/  STG.E.U16 [R42.64], R26 ;  /* 0x0000001a2a007986 */ /* 0x000fe2000c101504 */
[----:B-1----:R-:W-:-:S03]  /*12df0*/  IADD3 R38, P5, R16, R2, RZ ;  /* 0x0000000210267210 */ /* 0x002fc60007fbe0ff */
[----:B------:R0:W-:Y:S01]  /*12e00*/  STG.E.U16 [R40.64], R6 ;  /* 0x0000000628007986 */ /* 0x0001e2000c101504 */
[-C--:B------:R-:W-:Y:S01]  /*12e10*/  IADD3 R44, P6, R18, R2.reuse, RZ ;  /* 0x00000002122c7210 */ /* 0x080fe20007fde0ff */
[C---:B------:R-:W-:Y:S01]  /*12e20*/  IMAD R10, R8.reuse, 0xf0, RZ ;  /* 0x000000f0080a7824 */ /* 0x040fe200078e02ff */
[-C--:B------:R-:W-:Y:S01]  /*12e30*/  LEA.HI.X.SX32 R39, R5, R3.reuse, 0x1, P5 ;  /* 0x0000000305277211 */ /* 0x080fe200028f0eff */
[C---:B------:R-:W-:Y:S01]  /*12e40*/  IMAD R5, R8.reuse, 0x79, RZ ;  /* 0x0000007908057824 */ /* 0x040fe200078e02ff */
[----:B------:R-:W-:Y:S01]  /*12e50*/  LEA.HI.X.SX32 R45, R167, R3, 0x1, P6 ;  /* 0x00000003a72d7211 */ /* 0x000fe200030f0eff */
[----:B------:R-:W-:Y:S01]  /*12e60*/  IMAD R4, R8, 0xf4, RZ ;  /* 0x000000f408047824 */ /* 0x000fe200078e02ff */
[----:B------:R-:W-:Y:S02]  /*12e70*/  PRMT R11, R62, 0x7632, R11 ;  /* 0x000076323e0b7816 */ /* 0x000fe4000000000b */
[-C--:B0-----:R-:W-:Y:S02]  /*12e80*/  IADD3 R40, P5, R0, R2.reuse, RZ ;  /* 0x0000000200287210 */ /* 0x081fe40007fbe0ff */
[----:B------:R-:W-:-:S02]  /*12e90*/  IADD3 R48, P4, R10, R2, RZ ;  /* 0x000000020a307210 */ /* 0x000fc40007f9e0ff */
[-C--:B------:R-:W-:Y:S01]  /*12ea0*/  LEA.HI.X.SX32 R41, R5, R3.reuse, 0x1, P5 ;  /* 0x0000000305297211 */ /* 0x080fe200028f0eff */
[C---:B------:R-:W-:Y:S01]  /*12eb0*/  IMAD R5, R8.reuse, 0xf6, RZ ;  /* 0x000000f608057824 */ /* 0x040fe200078e02ff */
[----:B------:R-:W-:Y:S01]  /*12ec0*/  STG.E.U16 [R44.64], R62 ;  /* 0x0000003e2c007986 */ /* 0x000fe2000c101504 */
[-C--:B------:R-:W-:Y:S01]  /*12ed0*/  LEA.HI.X.SX32 R49, R159, R3.reuse, 0x1, P4 ;  /* 0x000000039f317211 */ /* 0x080fe200020f0eff */
[----:B------:R-:W-:Y:S01]  /*12ee0*/  IMAD R9, R8, 0xf8, RZ ;  /* 0x000000f808097824 */ /* 0x000fe200078e02ff */
[----:B------:R-:W-:Y:S01]  /*12ef0*/  IADD3 R42, P6, R4, R2, RZ ;  /* 0x00000002042a7210 */ /* 0x000fe20007fde0ff */
[----:B------:R0:W-:Y:S01]  /*12f00*/  STG.E.U16 [R38.64], R11 ;  /* 0x0000000b26007986 */ /* 0x0001e2000c101504 */
[----:B------:R-:W-:Y:S01]  /*12f10*/  PRMT R6, R7, 0x7632, R6 ;  /* 0x0000763207067816 */ /* 0x000fe20000000006 */
[C---:B------:R-:W-:Y:S01]  /*12f20*/  IMAD R33, R8.reuse, 0x7b, RZ ;  /* 0x0000007b08217824 */ /* 0x040fe200078e02ff */
[----:B------:R-:W-:Y:S01]  /*12f30*/  LEA.HI.X.SX32 R43, R163, R3, 0x1, P6 ;  /* 0x00000003a32b7211 */ /* 0x000fe200030f0eff */
[----:B------:R1:W-:Y:S01]  /*12f40*/  STG.E.U16 [R48.64], R7 ;  /* 0x0000000730007986 */ /* 0x0003e2000c101504 */
[----:B------:R-:W-:Y:S01]  /*12f50*/  PRMT R26, R19, 0x7632, R26 ;  /* 0x00007632131a7816 */ /* 0x000fe2000000001a */
[----:B------:R-:W-:-:S02]  /*12f60*/  IMAD R154, R8, 0xfe, RZ ;  /* 0x000000fe089a7824 */ /* 0x000fc400078e02ff */
[----:B------:R2:W-:Y:S01]  /*12f70*/  STG.E.U16 [R40.64], R6 ;  /* 0x0000000628007986 */ /* 0x0005e2000c101504 */
[-C--:B0-----:R-:W-:Y:S01]  /*12f80*/  IADD3 R38, P5, R5, R2.reuse, RZ ;  /* 0x0000000205267210 */ /* 0x081fe20007fbe0ff */
[C---:B------:R-:W-:Y:S01]  /*12f90*/  IMAD R11, R8.reuse, 0xfa, RZ ;  /* 0x000000fa080b7824 */ /* 0x040fe200078e02ff */
[-C--:B------:R-:W-:Y:S02]  /*12fa0*/  IADD3 R44, P4, R9, R2.reuse, RZ ;  /* 0x00000002092c7210 */ /* 0x080fe40007f9e0ff */
[-C--:B------:R-:W-:Y:S01]  /*12fb0*/  LEA.HI.X.SX32 R39, R33, R3.reuse, 0x1, P5 ;  /* 0x0000000321277211 */ /* 0x080fe200028f0eff */
[C---:B-1----:R-:W-:Y:S02]  /*12fc0*/  IMAD R7, R8.reuse, 0x7d, RZ ;  /* 0x0000007d08077824 */ /* 0x042fe400078e02ff */
[----:B------:R-:W-:Y:S01]  /*12fd0*/  IMAD R17, R8, 0xfc, RZ ;  /* 0x000000fc08117824 */ /* 0x000fe200078e02ff */
[----:B--2---:R-:W-:Y:S01]  /*12fe0*/  IADD3 R6, P5, R11, R2, RZ ;  /* 0x000000020b067210 */ /* 0x004fe20007fbe0ff */
[----:B------:R0:W-:Y:S01]  /*12ff0*/  STG.E.U16 [R42.64], R19 ;  /* 0x000000132a007986 */ /* 0x0001e2000c101504 */
[----:B------:R-:W-:-:S02]  /*13000*/  LEA.HI.X.SX32 R45, R69, R3, 0x1, P4 ;  /* 0x00000003452d7211 */ /* 0x000fc400020f0eff */
[----:B------:R-:W-:Y:S01]  /*13010*/  LEA.HI.X.SX32 R7, R7, R3, 0x1, P5 ;  /* 0x0000000307077211 */ /* 0x000fe200028f0eff */
[----:B------:R1:W-:Y:S01]  /*13020*/  STG.E.U16 [R38.64], R26 ;  /* 0x0000001a26007986 */ /* 0x0003e2000c101504 */
[----:B------:R-:W-:Y:S02]  /*13030*/  PRMT R30, R27, 0x7632, R30 ;  /* 0x000076321b1e7816 */ /* 0x000fe4000000001e */
[----:B------:R-:W-:Y:S01]  /*13040*/  IADD3 R40, P6, R17, R2, RZ ;  /* 0x0000000211287210 */ /* 0x000fe20007fde0ff */
[----:B------:R-:W-:Y:S01]  /*13050*/  STG.E.U16 [R44.64], R27 ;  /* 0x0000001b2c007986 */ /* 0x000fe2000c101504 */
[C---:B------:R-:W-:Y:S02]  /*13060*/  SHF.L.U32 R33, R8.reuse, 0x7, RZ ;  /* 0x0000000708217819 */ /* 0x040fe400000006ff */
[C---:B0-----:R-:W-:Y:S01]  /*13070*/  LEA R19, R8.reuse, -R8, 0x7 ;  /* 0x8000000808137211 */ /* 0x041fe200078e38ff */
[C---:B------:R-:W-:Y:S01]  /*13080*/  IMAD R43, R8.reuse, 0x102, RZ ;  /* 0x00000102082b7824 */ /* 0x040fe200078e02ff */
[----:B------:R-:W-:-:S02]  /*13090*/  LEA R42, P4, R8, R2, 0x8 ;  /* 0x00000002082a7211 */ /* 0x000fc400078840ff */
[-C--:B-1----:R-:W-:Y:S01]  /*130a0*/  IADD3 R38, P5, R154, R2.reuse, RZ ;  /* 0x000000029a267210 */ /* 0x082fe20007fbe0ff */
[----:B------:R-:W-:Y:S01]  /*130b0*/  IMAD R49, R8, 0x104, RZ ;  /* 0x0000010408317824 */ /* 0x000fe200078e02ff */
[----:B------:R0:W-:Y:S01]  /*130c0*/  STG.E.U16 [R6.64], R30 ;  /* 0x0000001e06007986 */ /* 0x0001e2000c101504 */
[-C--:B------:R-:W-:Y:S02]  /*130d0*/  LEA.HI.X.SX32 R41, R171, R3.reuse, 0x1, P6 ;  /* 0x00000003ab297211 */ /* 0x080fe400030f0eff */
[----:B------:R-:W-:Y:S02]  /*130e0*/  LEA.HI.X.SX32 R39, R19, R3, 0x1, P5 ;  /* 0x0000000313277211 */ /* 0x000fe400028f0eff */
[----:B------:R-:W-:Y:S02]  /*130f0*/  PRMT R36, R63, 0x7632, R36 ;  /* 0x000076323f247816 */ /* 0x000fe40000000024 */
[-C--:B------:R-:W-:Y:S02]  /*13100*/  IADD3 R26, P6, R49, R2.reuse, RZ ;  /* 0x00000002311a7210 */ /* 0x080fe40007fde0ff */
[----:B0-----:R-:W-:-:S02]  /*13110*/  IADD3 R6, P5, R43, R2, RZ ;  /* 0x000000022b067210 */ /* 0x001fc40007fbe0ff */
[-C--:B------:R-:W-:Y:S01]  /*13120*/  LEA.HI.X.SX32 R43, R33, R3.reuse, 0x1, P4 ;  /* 0x00000003212b7211 */ /* 0x080fe200020f0eff */
[C---:B------:R-:W-:Y:S01]  /*13130*/  IMAD R33, R8.reuse, 0x106, RZ ;  /* 0x0000010608217824 */ /* 0x040fe200078e02ff */
[----:B------:R-:W-:Y:S01]  /*13140*/  LEA R7, R8, R8, 0x7 ;  /* 0x0000000808077211 */ /* 0x000fe200078e38ff */
[----:B------:R0:W-:Y:S01]  /*13150*/  STG.E.U16 [R40.64], R63 ;  /* 0x0000003f28007986 */ /* 0x0001e2000c101504 */
[----:B------:R-:W-:Y:S01]  /*13160*/  PRMT R30, R76, 0x7632, R30 ;  /* 0x000076324c1e7816 */ /* 0x000fe2000000001e */
[C---:B------:R-:W-:Y:S01]  /*13170*/  IMAD R19, R8.reuse, 0x83, RZ ;  /* 0x0000008308137824 */ /* 0x040fe200078e02ff */
[-C--:B------:R-:W-:Y:S01]  /*13180*/  LEA.HI.X.SX32 R7, R7, R3.reuse, 0x1, P5 ;  /* 0x0000000307077211 */ /* 0x080fe200028f0eff */
[----:B------:R1:W-:Y:S01]  /*13190*/  STG.E.U16 [R38.64], R36 ;  /* 0x0000002426007986 */ /* 0x0003e2000c101504 */
[-C--:B------:R-:W-:Y:S01]  /*131a0*/  LEA.HI.X.SX32 R27, R181, R3.reuse, 0x1, P6 ;  /* 0x00000003b51b7211 */ /* 0x080fe200030f0eff */
[C---:B------:R-:W-:Y:S02]  /*131b0*/  IMAD R45, R8.reuse, 0x10c, RZ ;  /* 0x0000010c082d7824 */ /* 0x040fe400078e02ff */
[----:B------:R-:W-:Y:S01]  /*131c0*/  STG.E.U16 [R42.64], R76 ;  /* 0x0000004c2a007986 */ /* 0x000fe2000c101504 */
[C---:B0-----:R-:W-:Y:S01]  /*131d0*/  IMAD R41, R8.reuse, 0x108, RZ ;  /* 0x0000010808297824 */ /* 0x041fe200078e02ff */
[----:B-1----:R-:W-:Y:S01]  /*131e0*/  IADD3 R38, P5, R33, R2, RZ ;  /* 0x0000000221267210 */ /* 0x002fe20007fbe0ff */
[----:B------:R-:W-:Y:S01]  /*131f0*/  IMAD R33, R8, 0x10a, RZ ;  /* 0x0000010a08217824 */ /* 0x000fe200078e02ff */
[----:B------:R0:W-:Y:S02]  /*13200*/  STG.E.U16 [R6.64], R30 ;  /* 0x0000001e06007986 */ /* 0x0001e4000c101504 */
[----:B------:R-:W-:-:S02]  /*13210*/  LEA.HI.X.SX32 R39, R19, R3, 0x1, P5 ;  /* 0x0000000313277211 */ /* 0x000fc400028f0eff */
[----:B------:R1:W-:Y:S01]  /*13220*/  STG.E.U16 [R26.64], R116 ;  /* 0x000000741a007986 */ /* 0x0003e2000c101504 */
[-C--:B------:R-:W-:Y:S01]  /*13230*/  IADD3 R40, P4, R41, R2.reuse, RZ ;  /* 0x0000000229287210 */ /* 0x080fe20007f9e0ff */
[C---:B------:R-:W-:Y:S02]  /*13240*/  IMAD R19, R8.reuse, 0x87, RZ ;  /* 0x0000008708137824 */ /* 0x040fe400078e02ff */
[C---:B0-----:R-:W-:Y:S01]  /*13250*/  IMAD R7, R8.reuse, 0x85, RZ ;  /* 0x0000008508077824 */ /* 0x041fe200078e02ff */
[-C--:B------:R-:W-:Y:S01]  /*13260*/  IADD3 R6, P5, R33, R2.reuse, RZ ;  /* 0x0000000221067210 */ /* 0x080fe20007fbe0ff */
[----:B------:R-:W-:Y:S01]  /*13270*/  IMAD R33, R8, 0x10e, RZ ;  /* 0x0000010e08217824 */ /* 0x000fe200078e02ff */
[----:B-1----:R-:W-:Y:S02]  /*13280*/  PRMT R27, R116, 0x7632, R27 ;  /* 0x00007632741b7816 */ /* 0x002fe4000000001b */
[----:B------:R-:W-:Y:S02]  /*13290*/  IADD3 R26, P6, R45, R2, RZ ;  /* 0x000000022d1a7210 */ /* 0x000fe40007fde0ff */
[-C--:B------:R-:W-:Y:S01]  /*132a0*/  LEA.HI.X.SX32 R41, R175, R3.reuse, 0x1, P4 ;  /* 0x00000003af297211 */ /* 0x080fe200020f0eff */
[----:B------:R0:W-:Y:S01]  /*132b0*/  STG.E.U16 [R38.64], R27 ;  /* 0x0000001b26007986 */ /* 0x0001e2000c101504 */
[----:B------:R-:W-:Y:S01]  /*132c0*/  LEA.HI.X.SX32 R7, R7, R3, 0x1, P5 ;  /* 0x0000000307077211 */ /* 0x000fe200028f0eff */
[----:B------:R-:W-:Y:S01]  /*132d0*/  IMAD R43, R8, 0x110, RZ ;  /* 0x00000110082b7824 */ /* 0x000fe200078e02ff */
[----:B------:R-:W-:Y:S01]  /*132e0*/  PRMT R30, R112, 0x7632, R30 ;  /* 0x00007632701e7816 */ /* 0x000fe2000000001e */
[----:B------:R-:W-:Y:S01]  /*132f0*/  IMAD R45, R8, 0x114, RZ ;  /* 0x00000114082d7824 */ /* 0x000fe200078e02ff */
[----:B------:R-:W-:Y:S01]  /*13300*/  STG.E.U16 [R40.64], R112 ;  /* 0x0000007028007986 */ /* 0x000fe2000c101504 */
[----:B------:R-:W-:-:S02]  /*13310*/  PRMT R36, R12, 0x7632, R36 ;  /* 0x000076320c247816 */ /* 0x000fc40000000024 */
[-C--:B0-----:R-:W-:Y:S01]  /*13320*/  IADD3 R38, P5, R33, R2.reuse, RZ ;  /* 0x0000000221267210 */ /* 0x081fe20007fbe0ff */
[C---:B------:R-:W-:Y:S01]  /*13330*/  IMAD R33, R8.reuse, 0x112, RZ ;  /* 0x0000011208217824 */ /* 0x040fe200078e02ff */
[-C--:B------:R-:W-:Y:S01]  /*13340*/  LEA.HI.X.SX32 R27, R185, R3.reuse, 0x1, P6 ;  /* 0x00000003b91b7211 */ /* 0x080fe200030f0eff */
[----:B------:R0:W-:Y:S01]  /*13350*/  STG.E.U16 [R6.64], R30 ;  /* 0x0000001e06007986 */ /* 0x0001e2000c101504 */
[-C--:B------:R-:W-:Y:S02]  /*13360*/  LEA.HI.X.SX32 R39, R19, R3.reuse, 0x1, P5 ;  /* 0x0000000313277211 */ /* 0x080fe400028f0eff */
[-C--:B------:R-:W-:Y:S01]  /*13370*/  IADD3 R42, P4, R43, R2.reuse, RZ ;  /* 0x000000022b2a7210 */ /* 0x080fe20007f9e0ff */
[----:B------:R1:W-:Y:S01]  /*13380*/  STG.E.U16 [R26.64], R12 ;  /* 0x0000000c1a007986 */ /* 0x0003e2000c101504 */
[C---:B------:R-:W-:Y:S02]  /*13390*/  IMAD R19, R8.reuse, 0x8b, RZ ;  /* 0x0000008b08137824 */ /* 0x040fe400078e02ff */
[-C--:B------:R-:W-:Y:S01]  /*133a0*/  LEA.HI.X.SX32 R43, R191, R3.reuse, 0x1, P4 ;  /* 0x00000003bf2b7211 */ /* 0x080fe200020f0eff */
[C---:B0-----:R-:W-:Y:S01]  /*133b0*/  IMAD R7, R8.reuse, 0x89, RZ ;  /* 0x0000008908077824 */ /* 0x041fe200078e02ff */
[-C--:B------:R-:W-:Y:S01]  /*133c0*/  IADD3 R6, P5, R33, R2.reuse, RZ ;  /* 0x0000000221067210 */ /* 0x080fe20007fbe0ff */
[----:B------:R-:W-:Y:S01]  /*133d0*/  IMAD R33, R8, 0x116, RZ ;  /* 0x0000011608217824 */ /* 0x000fe200078e02ff */
[----:B-1----:R-:W-:Y:S01]  /*133e0*/  IADD3 R26, P6, R45, R2, RZ ;  /* 0x000000022d1a7210 */ /* 0x002fe20007fde0ff */
[----:B------:R0:W-:Y:S01]  /*133f0*/  STG.E.U16 [R38.64], R36 ;  /* 0x0000002426007986 */ /* 0x0001e2000c101504 */
[----:B------:R-:W-:-:S02]  /*13400*/  LEA.HI.X.SX32 R7, R7, R3, 0x1, P5 ;  /* 0x0000000307077211 */ /* 0x000fc400028f0eff */
[----:B------:R-:W-:Y:S01]  /*13410*/  PRMT R12, R77, 0x7632, R12 ;  /* 0x000076324d0c7816 */ /* 0x000fe2000000000c */
[C---:B------:R-:W-:Y:S01]  /*13420*/  IMAD R41, R8.reuse, 0x118, RZ ;  /* 0x0000011808297824 */ /* 0x040fe200078e02ff */
[-C--:B------:R-:W-:Y:S01]  /*13430*/  LEA.HI.X.SX32 R27, R193, R3.reuse, 0x1, P6 ;  /* 0x00000003c11b7211 */ /* 0x080fe200030f0eff */
[----:B------:R1:W-:Y:S01]  /*13440*/  STG.E.U16 [R42.64], R77 ;  /* 0x0000004d2a007986 */ /* 0x0003e2000c101504 */
[C---:B------:R-:W-:Y:S01]  /*13450*/  IMAD R45, R8.reuse, 0x11c, RZ ;  /* 0x0000011c082d7824 */ /* 0x040fe200078e02ff */
[-C--:B0-----:R-:W-:Y:S01]  /*13460*/  IADD3 R38, P5, R33, R2.reuse, RZ ;  /* 0x0000000221267210 */ /* 0x081fe20007fbe0ff */
[C---:B------:R-:W-:Y:S01]  /*13470*/  IMAD R33, R8.reuse, 0x11a, RZ ;  /* 0x0000011a08217824 */ /* 0x040fe200078e02ff */
[----:B------:R0:W-:Y:S01]  /*13480*/  STG.E.U16 [R6.64], R12 ;  /* 0x0000000c06007986 */ /* 0x0001e2000c101504 */
[----:B------:R-:W-:Y:S02]  /*13490*/  IADD3 R40, P4, R41, R2, RZ ;  /* 0x0000000229287210 */ /* 0x000fe40007f9e0ff */
[-C--:B------:R-:W-:Y:S01]  /*134a0*/  LEA.HI.X.SX32 R39, R19, R3.reuse, 0x1, P5 ;  /* 0x0000000313277211 */ /* 0x080fe200028f0eff */
[----:B------:R2:W-:Y:S01]  /*134b0*/  STG.E.U16 [R26.64], R117 ;  /* 0x000000751a007986 */ /* 0x0005e2000c101504 */
[----:B------:R-:W-:Y:S01]  /*134c0*/  LEA.HI.X.SX32 R41, R189, R3, 0x1, P4 ;  /* 0x00000003bd297211 */ /* 0x000fe200020f0eff */
[----:B-1----:R-:W-:-:S02]  /*134d0*/  IMAD R43, R8, 0x120, RZ ;  /* 0x00000120082b7824 */ /* 0x002fc400078e02ff */
[C---:B0-----:R-:W-:Y:S01]  /*134e0*/  IMAD R7, R8.reuse, 0x8d, RZ ;  /* 0x0000008d08077824 */ /* 0x041fe200078e02ff */
[-C--:B------:R-:W-:Y:S01]  /*134f0*/  IADD3 R6, P5, R33, R2.reuse, RZ ;  /* 0x0000000221067210 */ /* 0x080fe20007fbe0ff */
[C---:B------:R-:W-:Y:S01]  /*13500*/  IMAD R33, R8.reuse, 0x11e, RZ ;  /* 0x0000011e08217824 */ /* 0x040fe200078e02ff */
[----:B--2---:R-:W-:Y:S02]  /*13510*/  PRMT R27, R117, 0x7632, R27 ;  /* 0x00007632751b7816 */ /* 0x004fe4000000001b */
[----:B------:R-:W-:Y:S01]  /*13520*/  IADD3 R26, P6, R45, R2, RZ ;  /* 0x000000022d1a7210 */ /* 0x000fe20007fde0ff */
[C---:B------:R-:W-:Y:S01]  /*13530*/  IMAD R19, R8.reuse, 0x8f, RZ ;  /* 0x0000008f08137824 */ /* 0x040fe200078e02ff */
[----:B------:R-:W-:Y:S01]  /*13540*/  LEA.HI.X.SX32 R7, R7, R3, 0x1, P5 ;  /* 0x0000000307077211 */ /* 0x000fe200028f0eff */
[----:B------:R0:W-:Y:S01]  /*13550*/  STG.E.U16 [R38.64], R27 ;  /* 0x0000001b26007986 */ /* 0x0001e2000c101504 */
[----:B------:R-:W-:Y:S01]  /*13560*/  PRMT R12, R113, 0x7632, R12 ;  /* 0x00007632710c7816 */ /* 0x000fe2000000000c */
[----:B------:R-:W-:-:S02]  /*13570*/  IMAD R45, R8, 0x124, RZ ;  /* 0x00000124082d7824 */ /* 0x000fc400078e02ff */
[----:B------:R-:W-:Y:S01]  /*13580*/  STG.E.U16 [R40.64], R113 ;  /* 0x0000007128007986 */ /* 0x000fe2000c101504 */
[----:B------:R-:W-:-:S03]  /*13590*/  IADD3 R42, P4, R43, R2, RZ ;  /* 0x000000022b2a7210 */ /* 0x000fc60007f9e0ff */
[----:B------:R1:W-:Y:S01]  /*135a0*/  STG.E.U16 [R6.64], R12 ;  /* 0x0000000c06007986 */ /* 0x0003e2000c101504 */
[-C--:B0-----:R-:W-:Y:S01]  /*135b0*/  IADD3 R38, P5, R33, R2.reuse, RZ ;  /* 0x0000000221267210 */ /* 0x081fe20007fbe0ff */
[C---:B------:R-:W-:Y:S01]  /*135c0*/  IMAD R33, R8.reuse, 0x122, RZ ;  /* 0x0000012208217824 */ /* 0x040fe200078e02ff */
[-C--:B------:R-:W-:Y:S02]  /*135d0*/  LEA.HI.X.SX32 R27, R195, R3.reuse, 0x1, P6 ;  /* 0x00000003c31b7211 */ /* 0x080fe400030f0eff */
[----:B------:R-:W-:Y:S02]  /*135e0*/  LEA.HI.X.SX32 R39, R19, R3, 0x1, P5 ;  /* 0x0000000313277211 */ /* 0x000fe400028f0eff */
[----:B------:R-:W-:Y:S01]  /*135f0*/  PRMT R30, R13, 0x7632, R30 ;  /* 0x000076320d1e7816 */ /* 0x000fe2000000001e */
[----:B------:R0:W-:Y:S01]  /*13600*/  STG.E.U16 [R26.64], R13 ;  /* 0x0000000d1a007986 */ /* 0x0001e2000c101504 */
[----:B-1----:R-:W-:Y:S01]  /*13610*/  IMAD R7, R8, 0x91, RZ ;  /* 0x0000009108077824 */ /* 0x002fe200078e02ff */
[----:B------:R-:W-:-:S02]  /*13620*/  IADD3 R6, P5, R33, R2, RZ ;  /* 0x0000000221067210 */ /* 0x000fc40007fbe0ff */
[-C--:B------:R-:W-:Y:S02]  /*13630*/  IADD3 R12, P6, R45, R2.reuse, RZ ;  /* 0x000000022d0c7210 */ /* 0x080fe40007fde0ff */
[-C--:B------:R-:W-:Y:S01]  /*13640*/  LEA.HI.X.SX32 R43, R197, R3.reuse, 0x1, P4 ;  /* 0x00000003c52b7211 */ /* 0x080fe200020f0eff */
[C---:B------:R-:W-:Y:S01]  /*13650*/  IMAD R33, R8.reuse, 0x128, RZ ;  /* 0x0000012808217824 */ /* 0x040fe200078e02ff */
[-C--:B------:R-:W-:Y:S01]  /*13660*/  LEA.HI.X.SX32 R7, R7, R3.reuse, 0x1, P5 ;  /* 0x0000000307077211 */ /* 0x080fe200028f0eff */
[----:B0-----:R-:W-:Y:S01]  /*13670*/  IMAD R27, R8, 0x126, RZ ;  /* 0x00000126081b7824 */ /* 0x001fe200078e02ff */
[----:B------:R-:W-:Y:S01]  /*13680*/  PRMT R36, R78, 0x7632, R36 ;  /* 0x000076324e247816 */ /* 0x000fe20000000024 */
[C---:B------:R-:W-:Y:S01]  /*13690*/  IMAD R19, R8.reuse, 0x93, RZ ;  /* 0x0000009308137824 */ /* 0x040fe200078e02ff */
[----:B------:R0:W-:Y:S01]  /*136a0*/  STG.E.U16 [R38.64], R30 ;  /* 0x0000001e26007986 */ /* 0x0001e2000c101504 */
[-C--:B------:R-:W-:Y:S02]  /*136b0*/  LEA.HI.X.SX32 R13, R201, R3.reuse, 0x1, P6 ;  /* 0x00000003c90d7211 */ /* 0x080fe400030f0eff */
[-C--:B------:R-:W-:Y:S01]  /*136c0*/  IADD3 R26, P4, R27, R2.reuse, RZ ;  /* 0x000000021b1a7210 */ /* 0x080fe20007f9e0ff */
[----:B------:R-:W-:Y:S03]  /*136d0*/  STG.E.U16 [R42.64], R78 ;  /* 0x0000004e2a007986 */ /* 0x000fe6000c101504 */
[----:B------:R-:W-:Y:S01]  /*136e0*/  LEA.HI.X.SX32 R27, R19, R3, 0x1, P4 ;  /* 0x00000003131b7211 */ /* 0x000fe200020f0eff */
[----:B------:R1:W-:Y:S01]  /*136f0*/  STG.E.U16 [R6.64], R36 ;  /* 0x0000002406007986 */ /* 0x0003e2000c101504 */
[C---:B0-----:R-:W-:Y:S01]  /*13700*/  IMAD R39, R8.reuse, 0x12a, RZ ;  /* 0x0000012a08277824 */ /* 0x041fe200078e02ff */
[----:B------:R-:W-:Y:S01]  /*13710*/  IADD3 R38, P5, R33, R2, RZ ;  /* 0x0000000221267210 */ /* 0x000fe20007fbe0ff */
[C---:B------:R-:W-:Y:S01]  /*13720*/  IMAD R19, R8.reuse, 0x95, RZ ;  /* 0x0000009508137824 */ /* 0x040fe200078e02ff */
[----:B------:R0:W-:Y:S01]  /*13730*/  STG.E.U16 [R12.64], R118 ;  /* 0x000000760c007986 */ /* 0x0001e2000c101504 */
[----:B------:R-:W-:-:S02]  /*13740*/  IMAD R41, R8, 0x12e, RZ ;  /* 0x0000012e08297824 */ /* 0x000fc400078e02ff */
[----:B-1----:R-:W-:Y:S01]  /*13750*/  IMAD R7, R8, 0x12c, RZ ;  /* 0x0000012c08077824 */ /* 0x002fe200078e02ff */
[-C--:B------:R-:W-:Y:S02]  /*13760*/  IADD3 R6, P4, R39, R2.reuse, RZ ;  /* 0x0000000227067210 */ /* 0x080fe40007f9e0ff */
[-C--:B------:R-:W-:Y:S02]  /*13770*/  LEA.HI.X.SX32 R39, R199, R3.reuse, 0x1, P5 ;  /* 0x00000003c7277211 */ /* 0x080fe400028f0eff */
[----:B0-----:R-:W-:Y:S02]  /*13780*/  PRMT R13, R118, 0x7632, R13 ;  /* 0x00007632760d7816 */ /* 0x001fe4000000000d */
[-C--:B------:R-:W-:Y:S01]  /*13790*/  IADD3 R12, P5, R7, R2.reuse, RZ ;  /* 0x00000002070c7210 */ /* 0x080fe20007fbe0ff */
[C---:B------:R-:W-:Y:S01]  /*137a0*/  IMAD R33, R8.reuse, 0x130, RZ ;  /* 0x0000013008217824 */ /* 0x040fe200078e02ff */
[----:B------:R-:W-:Y:S01]  /*137b0*/  LEA.HI.X.SX32 R7, R19, R3, 0x1, P4 ;  /* 0x0000000313077211 */ /* 0x000fe200020f0eff */
[C---:B------:R-:W-:Y:S01]  /*137c0*/  IMAD R19, R8.reuse, 0x97, RZ ;  /* 0x0000009708137824 */ /* 0x040fe200078e02ff */
[----:B------:R0:W-:Y:S01]  /*137d0*/  STG.E.U16 [R26.64], R13 ;  /* 0x0000000d1a007986 */ /* 0x0001e2000c101504 */
[----:B------:R-:W-:Y:S01]  /*137e0*/  IADD3 R40, P4, R41, R2, RZ ;  /* 0x0000000229287210 */ /* 0x000fe20007f9e0ff */
[----:B------:R-:W-:-:S02]  /*137f0*/  IMAD R248, R8, 0x136, RZ ;  /* 0x0000013608f87824 */ /* 0x000fc400078e02ff */
[C---:B------:R-:W-:Y:S01]  /*13800*/  IMAD R246, R8.reuse, 0x138, RZ ;  /* 0x0000013808f67824 */ /* 0x040fe200078e02ff */
[-C--:B------:R-:W-:Y:S01]  /*13810*/  LEA.HI.X.SX32 R41, R19, R3.reuse, 0x1, P4 ;  /* 0x0000000313297211 */ /* 0x080fe200020f0eff */
[----:B------:R1:W-:Y:S01]  /*13820*/  STG.E.U16 [R38.64], R114 ;  /* 0x0000007226007986 */ /* 0x0003e2000c101504 */
[C---:B------:R-:W-:Y:S02]  /*13830*/  IMAD R19, R8.reuse, 0x99, RZ ;  /* 0x0000009908137824 */ /* 0x040fe400078e02ff */
[C---:B0-----:R-:W-:Y:S01]  /*13840*/  IMAD R27, R8.reuse, 0x132, RZ ;  /* 0x00000132081b7824 */ /* 0x041fe200078e02ff */
[-C--:B------:R-:W-:Y:S02]  /*13850*/  LEA.HI.X.SX32 R13, R203, R3.reuse, 0x1, P5 ;  /* 0x00000003cb0d7211 */ /* 0x080fe400028f0eff */
[-C--:B------:R-:W-:Y:S01]  /*13860*/  IADD3 R26, P5, R33, R2.reuse, RZ ;  /* 0x00000002211a7210 */ /* 0x080fe20007fbe0ff */
[C---:B------:R-:W-:Y:S01]  /*13870*/  IMAD R250, R8.reuse, 0x134, RZ ;  /* 0x0000013408fa7824 */ /* 0x040fe200078e02ff */
[-C--:B-1----:R-:W-:Y:S01]  /*13880*/  IADD3 R38, P4, R27, R2.reuse, RZ ;  /* 0x000000021b267210 */ /* 0x082fe20007f9e0ff */
[C---:B------:R-:W-:Y:S01]  /*13890*/  IMAD R209, R8.reuse, 0x9b, RZ ;  /* 0x0000009b08d17824 */ /* 0x040fe200078e02ff */
[-C--:B------:R-:W-:Y:S01]  /*138a0*/  LEA.HI.X.SX32 R27, R207, R3.reuse, 0x1, P5 ;  /* 0x00000003cf1b7211 */ /* 0x080fe200028f0eff */
[----:B------:R-:W-:Y:S01]  /*138b0*/  IMAD R244, R8, 0x13c, RZ ;  /* 0x0000013c08f47824 */ /* 0x000fe200078e02ff */
[-C--:B------:R-:W-:Y:S01]  /*138c0*/  IADD3 R248, P6, R248, R2.reuse, RZ ;  /* 0x00000002f8f87210 */ /* 0x080fe20007fde0ff */
[----:B------:R-:W-:Y:S01]  /*138d0*/  IMAD R242, R8, 0x13e, RZ ;  /* 0x0000013e08f27824 */ /* 0x000fe200078e02ff */
[----:B------:R-:W-:Y:S01]  /*138e0*/  IADD3 R246, P5, R246, R2, RZ ;  /* 0x00000002f6f67210 */ /* 0x000fe20007fbe0ff */
[----:B------:R-:W-:Y:S01]  /*138f0*/  IMAD R240, R8, 0x13a, RZ ;  /* 0x0000013a08f07824 */ /* 0x000fe200078e02ff */
[----:B------:R-:W-:-:S02]  /*13900*/  LEA.HI.X.SX32 R39, R19, R3, 0x1, P4 ;  /* 0x0000000313277211 */ /* 0x000fc400020f0eff */
[-C--:B------:R-:W-:Y:S01]  /*13910*/  IADD3 R250, P4, R250, R2.reuse, RZ ;  /* 0x00000002fafa7210 */ /* 0x080fe20007f9e0ff */
[C---:B------:R-:W-:Y:S01]  /*13920*/  IMAD R203, R8.reuse, 0x9f, RZ ;  /* 0x0000009f08cb7824 */ /* 0x040fe200078e02ff */
[-C--:B------:R-:W-:Y:S01]  /*13930*/  LEA.HI.X.SX32 R249, R209, R3.reuse, 0x1, P6 ;  /* 0x00000003d1f97211 */ /* 0x080fe200030f0eff */
[----:B------:R-:W-:Y:S01]  /*13940*/  IMAD R232, R8, 0x142, RZ ;  /* 0x0000014208e87824 */ /* 0x000fe200078e02ff */
        /* <DEDUP_REMOVED lines=10> */
[----:B------:R-:W-:Y:S01]  /*139f0*/  LEA.HI.X.SX32 R245, R179, R3, 0x1, P6 ;  /* 0x00000003b3f57211 */ /* 0x000fe200030f0eff */
[----:B------:R-:W-:Y:S01]  /*13a00*/  IMAD R224, R8, 0x14a, RZ ;  /* 0x0000014a08e07824 */ /* 0x000fe200078e02ff */
[----:B------:R-:W-:-:S02]  /*13a10*/  IADD3 R232, P6, R232, R2, RZ ;  /* 0x00000002e8e87210 */ /* 0x000fc40007fde0ff */
[-C--:B------:R-:W-:Y:S02]  /*13a20*/  LEA.HI.X.SX32 R243, R203, R3.reuse, 0x1, P5 ;  /* 0x00000003cbf37211 */ /* 0x080fe400028f0eff */
[-C--:B------:R-:W-:Y:S01]  /*13a30*/  IADD3 R236, P5, R236, R2.reuse, RZ ;  /* 0x00000002ecec7210 */ /* 0x080fe20007fbe0ff */
[----:B------:R-:W-:Y:S01]  /*13a40*/  IMAD R234, R8, 0x146, RZ ;  /* 0x0000014608ea7824 */ /* 0x000fe200078e02ff */
[-C--:B------:R-:W-:Y:S02]  /*13a50*/  LEA.HI.X.SX32 R241, R207, R3.reuse, 0x1, P4 ;  /* 0x00000003cff17211 */ /* 0x080fe400020f0eff */
        /* <DEDUP_REMOVED lines=33> */
[----:B------:R-:W-:Y:S01]  /*13c70*/  IADD3 R216, P4, R216, R2, RZ ;  /* 0x00000002d8d87210 */ /* 0x000fe20007f9e0ff */
[C---:B------:R-:W-:Y:S01]  /*13c80*/  IMAD R206, R8.reuse, 0x160, RZ ;  /* 0x0000016008ce7824 */ /* 0x040fe200078e02ff */
[----:B------:R-:W-:Y:S01]  /*13c90*/  LEA.HI.X.SX32 R221, R153, R3, 0x1, P6 ;  /* 0x0000000399dd7211 */ /* 0x000fe200030f0eff */
[----:B------:R-:W-:Y:S01]  /*13ca0*/  IMAD R198, R8, 0x162, RZ ;  /* 0x0000016208c67824 */ /* 0x000fe200078e02ff */
[----:B------:R-:W-:-:S02]  /*13cb0*/  PRMT R30, R114, 0x7632, R30 ;  /* 0x00007632721e7816 */ /* 0x000fc4000000001e */
[-C--:B------:R-:W-:Y:S02]  /*13cc0*/  IADD3 R208, P6, R208, R2.reuse, RZ ;  /* 0x00000002d0d07210 */ /* 0x080fe40007fde0ff */
[-C--:B------:R-:W-:Y:S02]  /*13cd0*/  LEA.HI.X.SX32 R219, R191, R3.reuse, 0x1, P5 ;  /* 0x00000003bfdb7211 */ /* 0x080fe400028f0eff */
[-C--:B------:R-:W-:Y:S01]  /*13ce0*/  IADD3 R212, P5, R212, R2.reuse, RZ ;  /* 0x00000002d4d47210 */ /* 0x080fe20007fbe0ff */
[----:B------:R-:W-:Y:S01]  /*13cf0*/  IMAD R210, R8, 0x15e, RZ ;  /* 0x0000015e08d27824 */ /* 0x000fe200078e02ff */
[-C--:B------:R-:W-:Y:S02]  /*13d00*/  LEA.HI.X.SX32 R217, R193, R3.reuse, 0x1, P4 ;  /* 0x00000003c1d97211 */ /* 0x080fe400020f0eff */
[-C--:B------:R-:W-:Y:S01]  /*13d10*/  IADD3 R214, P4, R214, R2.reuse, RZ ;  /* 0x00000002d6d67210 */ /* 0x080fe20007f9e0ff */
[----:B------:R-:W-:Y:S01]  /*13d20*/  STG.E.U16 [R6.64], R30 ;  /* 0x0000001e06007986 */ /* 0x000fe2000c101504 */
[----:B------:R-:W-:Y:S01]  /*13d30*/  FSETP.NEU.AND P0, PT, R213, RZ, PT ;  /* 0x000000ffd500720b */ /* 0x000fe20003f0d000 */
[C---:B------:R-:W-:Y:S01]  /*13d40*/  IMAD R181, R8.reuse, 0xb1, RZ ;  /* 0x000000b108b57824 */ /* 0x040fe200078e02ff */
[-C--:B------:R-:W-:Y:S01]  /*13d50*/  LEA.HI.X.SX32 R209, R189, R3.reuse, 0x1, P6 ;  /* 0x00000003bdd17211 */ /* 0x080fe200030f0eff */
[----:B------:R-:W-:Y:S01]  /*13d60*/  IMAD R200, R8, 0x166, RZ ;  /* 0x0000016608c87824 */ /* 0x000fe200078e02ff */
[-C--:B------:R-:W-:Y:S01]  /*13d70*/  IADD3 R206, P6, R206, R2.reuse, RZ ;  /* 0x00000002cece7210 */ /* 0x080fe20007fde0ff */
[----:B------:R0:W-:Y:S01]  /*13d80*/  STG.E.U16 [R12.64], R14 ;  /* 0x0000000e0c007986 */ /* 0x0001e2000c101504 */
[-C--:B------:R-:W-:Y:S01]  /*13d90*/  LEA.HI.X.SX32 R213, R147, R3.reuse, 0x1, P5 ;  /* 0x0000000393d57211 */ /* 0x080fe200028f0eff */
[----:B------:R-:W-:Y:S01]  /*13da0*/  IMAD R196, R8, 0x168, RZ ;  /* 0x0000016808c47824 */ /* 0x000fe200078e02ff */
[-C--:B------:R-:W-:Y:S01]  /*13db0*/  IADD3 R198, P5, R198, R2.reuse, RZ ;  /* 0x00000002c6c67210 */ /* 0x080fe20007fbe0ff */
[C---:B------:R-:W-:Y:S01]  /*13dc0*/  IMAD R185, R8.reuse, 0xaf, RZ ;  /* 0x000000af08b97824 */ /* 0x040fe200078e02ff */
[-C--:B------:R-:W-:Y:S01]  /*13dd0*/  LEA.HI.X.SX32 R215, R149, R3.reuse, 0x1, P4 ;  /* 0x0000000395d77211 */ /* 0x080fe200020f0eff */
[----:B------:R-:W-:Y:S01]  /*13de0*/  IMAD R175, R8, 0xb3, RZ ;  /* 0x000000b308af7824 */ /* 0x000fe200078e02ff */
[----:B------:R-:W-:Y:S01]  /*13df0*/  IADD3 R210, P4, R210, R2, RZ ;  /* 0x00000002d2d27210 */ /* 0x000fe20007f9e0ff */
[----:B------:R-:W-:Y:S01]  /*13e00*/  IMAD R194, R8, 0x16c, RZ ;  /* 0x0000016c08c27824 */ /* 0x000fe200078e02ff */
[----:B------:R-:W-:-:S02]  /*13e10*/  LEA.HI.X.SX32 R207, R145, R3, 0x1, P6 ;  /* 0x0000000391cf7211 */ /* 0x000fc400030f0eff */
[----:B0-----:R-:W-:Y:S01]  /*13e20*/  SHF.R.U32.HI R13, RZ, 0x1, R202 ;  /* 0x00000001ff0d7819 */ /* 0x001fe200000116ca */
[----:B------:R-:W-:Y:S01]  /*13e30*/  IMAD R202, R8, 0x164, RZ ;  /* 0x0000016408ca7824 */ /* 0x000fe200078e02ff */
[-C--:B------:R-:W-:Y:S01]  /*13e40*/  IADD3 R200, P6, R200, R2.reuse, RZ ;  /* 0x00000002c8c87210 */ /* 0x080fe20007fde0ff */
[----:B------:R-:W-:Y:S01]  /*13e50*/  IMAD R192, R8, 0x16e, RZ ;  /* 0x0000016e08c07824 */ /* 0x000fe200078e02ff */
        /* <DEDUP_REMOVED lines=68> */
[----:B------:R-:W-:Y:S01]  /*142a0*/  IMAD R105, R8, 0xc9, RZ ;  /* 0x000000c908697824 */ /* 0x000fe200078e02ff */
[-C--:B------:R-:W-:Y:S01]  /*142b0*/  LEA.HI.X.SX32 R159, R114, R3.reuse, 0x1, P6 ;  /* 0x00000003729f7211 */ /* 0x080fe200030f0eff */
[----:B------:R-:W-:Y:S01]  /*142c0*/  IMAD R148, R8, 0x196, RZ ;  /* 0x0000019608947824 */ /* 0x000fe200078e02ff */
[-C--:B------:R-:W-:Y:S01]  /*142d0*/  IADD3 R152, P6, R152, R2.reuse, RZ ;  /* 0x0000000298987210 */ /* 0x080fe20007fde0ff */
[C---:B------:R-:W-:Y:S01]  /*142e0*/  IMAD R144, R8.reuse, 0x198, RZ ;  /* 0x0000019808907824 */ /* 0x040fe200078e02ff */
[-C--:B------:R-:W-:Y:S01]  /*142f0*/  LEA.HI.X.SX32 R163, R67, R3.reuse, 0x1, P5 ;  /* 0x0000000343a37211 */ /* 0x080fe200028f0eff */
[----:B------:R-:W-:Y:S01]  /*14300*/  IMAD R113, R8, 0xc7, RZ ;  /* 0x000000c708717824 */ /* 0x000fe200078e02ff */
[-C--:B------:R-:W-:Y:S01]  /*14310*/  IADD3 R146, P5, R146, R2.reuse, RZ ;  /* 0x0000000292927210 */ /* 0x080fe20007fbe0ff */
[----:B------:R-:W-:Y:S01]  /*14320*/  IMAD R150, R8, 0x194, RZ ;  /* 0x0000019408967824 */ /* 0x000fe200078e02ff */
        /* <DEDUP_REMOVED lines=11> */
[----:B------:R-:W-:Y:S02]  /*143e0*/  PRMT R7, R14, 0x7632, R7 ;  /* 0x000076320e077816 */ /* 0x000fe40000000007 */
        /* <DEDUP_REMOVED lines=9> */
[----:B------:R-:W-:Y:S01]  /*14480*/  STG.E.U16 [R40.64], R7 ;  /* 0x0000000728007986 */ /* 0x000fe2000c101504 */
[-C--:B------:R-:W-:Y:S01]  /*14490*/  LEA.HI.X.SX32 R151, R56, R3.reuse, 0x1, P4 ;  /* 0x0000000338977211 */ /* 0x080fe200020f0eff */
[----:B------:R-:W-:Y:S01]  /*144a0*/  IMAD R93, R8, 0x1a0, RZ ;  /* 0x000001a0085d7824 */ /* 0x000fe200078e02ff */
[-C--:B------:R-:W-:Y:S01]  /*144b0*/  IADD3 R126, P4, R126, R2.reuse, RZ ;  /* 0x000000027e7e7210 */ /* 0x080fe20007f9e0ff */
[----:B------:R0:W-:Y:S01]  /*144c0*/  STG.E.U16 [R26.64], R79 ;  /* 0x0000004f1a007986 */ /* 0x0001e2000c101504 */
[----:B------:R-:W-:Y:S01]  /*144d0*/  PRMT R19, R79, 0x7632, R19 ;  /* 0x000076324f137816 */ /* 0x000fe20000000013 */
[C---:B------:R-:W-:Y:S01]  /*144e0*/  IMAD R78, R8.reuse, 0xd1, RZ ;  /* 0x000000d1084e7824 */ /* 0x040fe200078e02ff */
[----:B------:R-:W-:Y:S01]  /*144f0*/  LEA.HI.X.SX32 R143, R51, R3, 0x1, P6 ;  /* 0x00000003338f7211 */ /* 0x000fe200030f0eff */
[----:B------:R-:W-:Y:S01]  /*14500*/  IMAD R77, R8, 0x1aa, RZ ;  /* 0x000001aa084d7824 */ /* 0x000fe200078e02ff */
[----:B------:R-:W-:-:S02]  /*14510*/  IADD3 R94, P6, R94, R2, RZ ;  /* 0x000000025e5e7210 */ /* 0x000fc40007fde0ff */
[-C--:B------:R-:W-:Y:S02]  /*14520*/  LEA.HI.X.SX32 R141, R63, R3.reuse, 0x1, P5 ;  /* 0x000000033f8d7211 */ /* 0x080fe400028f0eff */
[-C--:B------:R-:W-:Y:S01]  /*14530*/  IADD3 R56, P5, R85, R2.reuse, RZ ;  /* 0x0000000255387210 */ /* 0x080fe20007fbe0ff */
[----:B0-----:R-:W-:Y:S01]  /*14540*/  IMAD R79, R8, 0x1a8, RZ ;  /* 0x000001a8084f7824 */ /* 0x001fe200078e02ff */
[-C--:B------:R-:W-:Y:S01]  /*14550*/  LEA.HI.X.SX32 R127, R62, R3.reuse, 0x1, P4 ;  /* 0x000000033e7f7211 */ /* 0x080fe200020f0eff */
[C---:B------:R-:W-:Y:S01]  /*14560*/  IMAD R84, R8.reuse, 0x1a6, RZ ;  /* 0x000001a608547824 */ /* 0x040fe200078e02ff */
[-C--:B------:R-:W-:Y:S01]  /*14570*/  IADD3 R62, P4, R93, R2.reuse, RZ ;  /* 0x000000025d3e7210 */ /* 0x080fe20007f9e0ff */
[----:B------:R-:W-:Y:S01]  /*14580*/  IMAD R6, R8, 0xd5, RZ ;  /* 0x000000d508067824 */ /* 0x000fe200078e02ff */
[-C--:B------:R-:W-:Y:S01]  /*14590*/  LEA.HI.X.SX32 R95, R78, R3.reuse, 0x1, P6 ;  /* 0x000000034e5f7211 */ /* 0x080fe200030f0eff */
[C---:B------:R-:W-:Y:S01]  /*145a0*/  IMAD R124, R8.reuse, 0x1ae, RZ ;  /* 0x000001ae087c7824 */ /* 0x040fe200078e02ff */
[-C--:B------:R-:W-:Y:S01]  /*145b0*/  IADD3 R78, P6, R79, R2.reuse, RZ ;  /* 0x000000024f4e7210 */ /* 0x080fe20007fde0ff */
[----:B------:R-:W-:Y:S01]  /*145c0*/  IMAD R65, R8, 0x1b0, RZ ;  /* 0x000001b008417824 */ /* 0x000fe200078e02ff */
[-C--:B------:R-:W-:Y:S01]  /*145d0*/  LEA.HI.X.SX32 R57, R34, R3.reuse, 0x1, P5 ;  /* 0x0000000322397211 */ /* 0x080fe200028f0eff */
[C---:B------:R-:W-:Y:S01]  /*145e0*/  IMAD R69, R8.reuse, 0xd3, RZ ;  /* 0x000000d308457824 */ /* 0x040fe200078e02ff */
[-C--:B------:R-:W-:Y:S01]  /*145f0*/  IADD3 R34, P5, R77, R2.reuse, RZ ;  /* 0x000000024d227210 */ /* 0x080fe20007fbe0ff */
[C---:B------:R-:W-:Y:S01]  /*14600*/  IMAD R71, R8.reuse, 0x1ac, RZ ;  /* 0x000001ac08477824 */ /* 0x040fe200078e02ff */
[----:B------:R-:W-:Y:S01]  /*14610*/  LEA.HI.X.SX32 R63, R47, R3, 0x1, P4 ;  /* 0x000000032f3f7211 */ /* 0x000fe200020f0eff */
[----:B------:R-:W-:Y:S01]  /*14620*/  IMAD R7, R8, 0xd7, RZ ;  /* 0x000000d708077824 */ /* 0x000fe200078e02ff */
[----:B------:R-:W-:-:S02]  /*14630*/  IADD3 R84, P4, R84, R2, RZ ;  /* 0x0000000254547210 */ /* 0x000fc40007f9e0ff */
[-C--:B------:R-:W-:Y:S01]  /*14640*/  LEA.HI.X.SX32 R79, R35, R3.reuse, 0x1, P6 ;  /* 0x00000003234f7211 */ /* 0x080fe200030f0eff */
[----:B------:R-:W-:Y:S01]  /*14650*/  IMAD R104, R8, 0x1b6, RZ ;  /* 0x000001b608687824 */ /* 0x000fe200078e02ff */
[-C--:B------:R-:W-:Y:S02]  /*14660*/  IADD3 R124, P6, R124, R2.reuse, RZ ;  /* 0x000000027c7c7210 */ /* 0x080fe40007fde0ff */
[-C--:B------:R-:W-:Y:S01]  /*14670*/  LEA.HI.X.SX32 R35, R6, R3.reuse, 0x1, P5 ;  /* 0x0000000306237211 */ /* 0x080fe200028f0eff */
[C---:B------:R-:W-:Y:S01]  /*14680*/  IMAD R116, R8.reuse, 0x1b4, RZ ;  /* 0x000001b408747824 */ /* 0x040fe200078e02ff */
[-C--:B------:R-:W-:Y:S01]  /*14690*/  IADD3 R6, P5, R65, R2.reuse, RZ ;  /* 0x0000000241067210 */ /* 0x080fe20007fbe0ff */
[C---:B------:R-:W-:Y:S01]  /*146a0*/  IMAD R61, R8.reuse, 0x1b2, RZ ;  /* 0x000001b2083d7824 */ /* 0x040fe200078e02ff */
[-C--:B------:R-:W-:Y:S02]  /*146b0*/  LEA.HI.X.SX32 R85, R69, R3.reuse, 0x1, P4 ;  /* 0x0000000345557211 */ /* 0x080fe400020f0eff */
[-C--:B------:R-:W-:Y:S01]  /*146c0*/  IADD3 R68, P4, R71, R2.reuse, RZ ;  /* 0x0000000247447210 */ /* 0x080fe20007f9e0ff */
[C---:B------:R-:W-:Y:S01]  /*146d0*/  IMAD R53, R8.reuse, 0xdb, RZ ;  /* 0x000000db08357824 */ /* 0x040fe200078e02ff */
[-C--:B------:R-:W-:Y:S01]  /*146e0*/  LEA.HI.X.SX32 R125, R7, R3.reuse, 0x1, P6 ;  /* 0x00000003077d7211 */ /* 0x080fe200030f0eff */
[C---:B------:R-:W-:Y:S01]  /*146f0*/  IMAD R98, R8.reuse, 0x1bc, RZ ;  /* 0x000001bc08627824 */ /* 0x040fe200078e02ff */
[-C--:B------:R-:W-:Y:S01]  /*14700*/  LEA.HI.X.SX32 R7, R21, R3.reuse, 0x1, P5 ;  /* 0x0000000315077211 */ /* 0x080fe200028f0eff */
[----:B------:R-:W-:Y:S01]  /*14710*/  IMAD R59, R8, 0xd9, RZ ;  /* 0x000000d9083b7824 */ /* 0x000fe200078e02ff */
[-C--:B------:R-:W-:Y:S01]  /*14720*/  IADD3 R104, P5, R104, R2.reuse, RZ ;  /* 0x0000000268687210 */ /* 0x080fe20007fbe0ff */
[----:B------:R-:W-:Y:S01]  /*14730*/  IMAD R106, R8, 0x1ba, RZ ;  /* 0x000001ba086a7824 */ /* 0x000fe200078e02ff */
[----:B------:R-:W-:Y:S01]  /*14740*/  LEA.HI.X.SX32 R69, R20, R3, 0x1, P4 ;  /* 0x0000000314457211 */ /* 0x000fe200020f0eff */
[----:B------:R-:W-:Y:S01]  /*14750*/  IMAD R112, R8, 0x1b8, RZ ;  /* 0x000001b808707824 */ /* 0x000fe200078e02ff */
[----:B------:R-:W-:-:S02]  /*14760*/  IADD3 R116, P6, R116, R2, RZ ;  /* 0x0000000274747210 */ /* 0x000fc40007fde0ff */
        /* <DEDUP_REMOVED lines=8> */
[----:B------:R-:W-:Y:S02]  /*147f0*/  LEA.HI.X.SX32 R21, R59, R3, 0x1, P4 ;  /* 0x000000033b157211 */ /* 0x000fe400020f0eff */
        /* <DEDUP_REMOVED lines=25> */
[----:B------:R0:W-:Y:S01]  /*14990*/  STG.E.U16 [R38.64], R19 ;  /* 0x0000001326007986 */ /* 0x0001e2000c101504 */
        /* <DEDUP_REMOVED lines=8> */
[C---:B0-----:R-:W-:Y:S01]  /*14a20*/  IMAD R39, R8.reuse, 0xe5, RZ ;  /* 0x000000e508277824 */ /* 0x041fe200078e02ff */
[-C--:B------:R-:W-:Y:S01]  /*14a30*/  LEA.HI.X.SX32 R59, R33, R3.reuse, 0x1, P5 ;  /* 0x00000003213b7211 */ /* 0x080fe200028f0eff */
        /* <DEDUP_REMOVED lines=8> */
[-C--:B------:R-:W-:Y:S01]  /*14ac0*/  IADD3 R64, P4, R64, R2.reuse, RZ ;  /* 0x0000000240407210 */ /* 0x080fe20007f9e0ff */
[----:B------:R-:W-:Y:S01]  /*14ad0*/  IMAD R19, R8, 0xed, RZ ;  /* 0x000000ed08137824 */ /* 0x000fe200078e02ff */
[-C--:B------:R-:W-:Y:S01]  /*14ae0*/  LEA.HI.X.SX32 R55, R22, R3.reuse, 0x1, P5 ;  /* 0x0000000316377211 */ /* 0x080fe200028f0eff */
        /* <DEDUP_REMOVED lines=9> */
[C---:B------:R-:W-:Y:S01]  /*14b80*/  IMAD R14, R8.reuse, 0xef, RZ ;  /* 0x000000ef080e7824 */ /* 0x040fe200078e02ff */
[-C--:B------:R-:W-:Y:S01]  /*14b90*/  LEA.HI.X.SX32 R51, R19, R3.reuse, 0x1, P5 ;  /* 0x0000000313337211 */ /* 0x080fe200028f0eff */
[----:B------:R-:W-:Y:S01]  /*14ba0*/  IMAD R30, R8, 0x1e6, RZ ;  /* 0x000001e6081e7824 */ /* 0x000fe200078e02ff */
[-C--:B------:R-:W-:Y:S01]  /*14bb0*/  LEA.HI.X.SX32 R53, R18, R3.reuse, 0x1, P6 ;  /* 0x0000000312357211 */ /* 0x080fe200030f0eff */
[----:B------:R-:W-:Y:S01]  /*14bc0*/  IMAD R38, R8, 0x1e4, RZ ;  /* 0x000001e408267824 */ /* 0x000fe200078e02ff */
[-C--:B------:R-:W-:Y:S01]  /*14bd0*/  IADD3 R44, P5, R44, R2.reuse, RZ ;  /* 0x000000022c2c7210 */ /* 0x080fe20007fbe0ff */
[----:B------:R-:W-:Y:S01]  /*14be0*/  IMAD R42, R8, 0x1e2, RZ ;  /* 0x000001e2082a7824 */ /* 0x000fe200078e02ff */
[----:B------:R-:W-:Y:S02]  /*14bf0*/  LEA.HI.X.SX32 R49, R26, R3, 0x1, P4 ;  /* 0x000000031a317211 */ /* 0x000fe400020f0eff */
[----:B------:R-:W-:-:S02]  /*14c00*/  IADD3 R40, P6, R40, R2, RZ ;  /* 0x0000000228287210 */ /* 0x000fc40007fde0ff */
[-C--:B------:R-:W-:Y:S01]  /*14c10*/  IADD3 R46, P4, R46, R2.reuse, RZ ;  /* 0x000000022e2e7210 */ /* 0x080fe20007f9e0ff */
[----:B------:R-:W-:Y:S01]  /*14c20*/  IMAD R29, R8, 0xf3, RZ ;  /* 0x000000f3081d7824 */ /* 0x000fe200078e02ff */
[-C--:B------:R-:W-:Y:S01]  /*14c30*/  LEA.HI.X.SX32 R45, R10, R3.reuse, 0x1, P5 ;  /* 0x000000030a2d7211 */ /* 0x080fe200028f0eff */
[----:B------:R-:W-:Y:S01]  /*14c40*/  IMAD R118, R8, 0x1ec, RZ ;  /* 0x000001ec08767824 */ /* 0x000fe200078e02ff */
        /* <DEDUP_REMOVED lines=8> */
[----:B------:R-:W-:Y:S01]  /*14cd0*/  IMAD R25, R8, 0xf5, RZ ;  /* 0x000000f508197824 */ /* 0x000fe200078e02ff */
[-C--:B------:R-:W-:Y:S02]  /*14ce0*/  LEA.HI.X.SX32 R31, R29, R3.reuse, 0x1, P5 ;  /* 0x000000031d1f7211 */ /* 0x080fe400028f0eff */
[-C--:B------:R-:W-:Y:S02]  /*14cf0*/  LEA.HI.X.SX32 R39, R0, R3.reuse, 0x1, P6 ;  /* 0x0000000300277211 */ /* 0x080fe400030f0eff */
        /* <DEDUP_REMOVED lines=13> */
[----:B------:R-:W-:Y:S01]  /*14dd0*/  IADD3 R22, P4, R24, R2, RZ ;  /* 0x0000000218167210 */ /* 0x000fe20007f9e0ff */
[----:B------:R-:W-:Y:S01]  /*14de0*/  IMAD R25, R8, 0x1f2, RZ ;  /* 0x000001f208197824 */ /* 0x000fe200078e02ff */
[-C--:B------:R-:W-:Y:S01]  /*14df0*/  LEA.HI.X.SX32 R29, R5, R3.reuse, 0x1, P5 ;  /* 0x00000003051d7211 */ /* 0x080fe200028f0eff */
[----:B------:R-:W2:Y:S01]  /*14e00*/  LDL.LU R252, [R1+0xc4] ;  /* 0x0000c40001fc7983 */ /* 0x000ea20000300800 */
[----:B------:R-:W-:-:S02]  /*14e10*/  LEA.HI.X.SX32 R23, R18, R3, 0x1, P4 ;  /* 0x0000000312177211 */ /* 0x000fc400020f0eff */
[-C--:B------:R-:W-:Y:S01]  /*14e20*/  IADD3 R18, P4, R118, R2.reuse, RZ ;  /* 0x0000000276127210 */ /* 0x080fe20007f9e0ff */
[C---:B------:R-:W-:Y:S01]  /*14e30*/  IMAD R118, R8.reuse, 0x1f8, RZ ;  /* 0x000001f808767824 */ /* 0x040fe200078e02ff */
[-C--:B------:R-:W-:Y:S01]  /*14e40*/  IADD3 R24, P5, R25, R2.reuse, RZ ;  /* 0x0000000219187210 */ /* 0x080fe20007fbe0ff */
[----:B------:R-:W-:Y:S01]  /*14e50*/  IMAD R0, R8, 0x1fc, RZ ;  /* 0x000001fc08007824 */ /* 0x000fe200078e02ff */
[-C--:B------:R-:W-:Y:S02]  /*14e60*/  LEA.HI.X.SX32 R27, R9, R3.reuse, 0x1, P6 ;  /* 0x00000003091b7211 */ /* 0x080fe400030f0eff */
[-C--:B------:R-:W-:Y:S02]  /*14e70*/  LEA.HI.X.SX32 R25, R16, R3.reuse, 0x1, P5 ;  /* 0x0000000310197211 */ /* 0x080fe400028f0eff */
[-C--:B------:R-:W-:Y:S01]  /*14e80*/  IADD3 R16, P5, R118, R2.reuse, RZ ;  /* 0x0000000276107210 */ /* 0x080fe20007fbe0ff */
[----:B------:R-:W-:Y:S01]  /*14e90*/  IMAD R118, R8, 0xfb, RZ ;  /* 0x000000fb08767824 */ /* 0x000fe200078e02ff */
[----:B------:R-:W-:Y:S01]  /*14ea0*/  IADD3 R10, P6, R10, R2, RZ ;  /* 0x000000020a0a7210 */ /* 0x000fe20007fde0ff */
[----:B------:R-:W-:Y:S01]  /*14eb0*/  IMAD R12, R8, 0x1fa, RZ ;  /* 0x000001fa080c7824 */ /* 0x000fe200078e02ff */
[----:B------:R-:W-:-:S02]  /*14ec0*/  LEA.HI.X.SX32 R19, R11, R3, 0x1, P4 ;  /* 0x000000030b137211 */ /* 0x000fc400020f0eff */
[----:B------:R-:W-:Y:S02]  /*14ed0*/  LEA.HI.X.SX32 R11, R118, R3, 0x1, P6 ;  /* 0x00000003760b7211 */ /* 0x000fe400030f0eff */
[-C--:B------:R-:W-:Y:S01]  /*14ee0*/  IADD3 R4, P6, R0, R2.reuse, RZ ;  /* 0x0000000200047210 */ /* 0x080fe20007fde0ff */
[C---:B------:R-:W-:Y:S01]  /*14ef0*/  IMAD R0, R8.reuse, 0xfd, RZ ;  /* 0x000000fd08007824 */ /* 0x040fe200078e02ff */
[----:B------:R-:W-:Y:S01]  /*14f00*/  LOP3.LUT R13, R13, 0x4, RZ, 0xc0, !PT ;  /* 0x000000040d0d7812 */ /* 0x000fe200078ec0ff */
[----:B------:R-:W-:Y:S01]  /*14f10*/  IMAD R118, R8, 0x1fe, RZ ;  /* 0x000001fe08767824 */ /* 0x000fe200078e02ff */
[----:B------:R-:W-:Y:S02]  /*14f20*/  IADD3 R12, P4, R12, R2, RZ ;  /* 0x000000020c0c7210 */ /* 0x000fe40007f9e0ff */
[----:B------:R-:W-:Y:S02]  /*14f30*/  IADD3 R205, R13, R205, RZ ;  /* 0x000000cd0dcd7210 */ /* 0x000fe40007ffe0ff */
[----:B------:R-:W-:-:S02]  /*14f40*/  LEA.HI.X.SX32 R13, R0, R3, 0x1, P4 ;  /* 0x00000003000d7211 */ /* 0x000fc400020f0eff */
[----:B------:R-:W-:Y:S02]  /*14f50*/  LEA.HI.X.SX32 R17, R17, R3, 0x1, P5 ;  /* 0x0000000311117211 */ /* 0x000fe400028f0eff */
[----:B------:R-:W-:Y:S01]  /*14f60*/  PRMT R0, R119, 0x7632, R0 ;  /* 0x0000763277007816 */ /* 0x000fe20000000000 */
[----:B------:R0:W-:Y:S01]  /*14f70*/  STG.E.U16 [R250.64], R119 ;  /* 0x00000077fa007986 */ /* 0x0001e2000c101504 */
[----:B------:R-:W-:-:S03]  /*14f80*/  IADD3 R2, P5, R118, R2, RZ ;  /* 0x0000000276027210 */ /* 0x000fc60007fbe0ff */
[----:B------:R-:W3:Y:S04]  /*14f90*/  LDL.LU R118, [R1+0x10c] ;  /* 0x00010c0001767983 */ /* 0x000ee80000300800 */
[----:B------:R1:W-:Y:S04]  /*14fa0*/  STG.E.U16 [R248.64], R0 ;  /* 0x00000000f8007986 */ /* 0x0003e8000c101504 */
[----:B0-----:R-:W4:Y:S04]  /*14fb0*/  LDL.LU R119, [R1+0x100] ;  /* 0x0001000001777983 */ /* 0x001f280000300800 */
[----:B------:R-:W5:Y:S04]  /*14fc0*/  LDL.LU R250, [R1+0x104] ;  /* 0x0001040001fa7983 */ /* 0x000f680000300800 */
[----:B------:R-:W2:Y:S04]  /*14fd0*/  LDL.LU R251, [R1+0x108] ;  /* 0x0001080001fb7983 */ /* 0x000ea80000300800 */
[----:B-1----:R-:W2:Y:S04]  /*14fe0*/  LDL.LU R248, [R1+0xc8] ;  /* 0x0000c80001f87983 */ /* 0x002ea80000300800 */
[----:B------:R-:W2:Y:S04]  /*14ff0*/  LDL.LU R249, [R1+0xc0] ;  /* 0x0000c00001f97983 */ /* 0x000ea80000300800 */
[----:B------:R0:W-:Y:S04]  /*15000*/  STG.E.U16 [R246.64], R115 ;  /* 0x00000073f6007986 */ /* 0x0001e8000c101504 */
[----:B0-----:R-:W2:Y:S01]  /*15010*/  LDL.LU R247, [R1+0xdc] ;  /* 0x0000dc0001f77983 */ /* 0x001ea20000300800 */
[----:B------:R-:W-:-:S02]  /*15020*/  LEA R8, R8, -R8, 0x8 ;  /* 0x8000000808087211 */ /* 0x000fc400078e40ff */
[-C--:B------:R-:W-:Y:S02]  /*15030*/  LEA.HI.X.SX32 R5, R154, R3.reuse, 0x1, P6 ;  /* 0x000000039a057211 */ /* 0x080fe400030f0eff */
[----:B------:R-:W-:Y:S02]  /*15040*/  LEA.HI.X.SX32 R3, R8, R3, 0x1, P5 ;  /* 0x0000000308037211 */ /* 0x000fe400028f0eff */
[----:B------:R-:W-:Y:S02]  /*15050*/  PRMT R8, R115, 0x7632, R8 ;  /* 0x0000763273087816 */ /* 0x000fe40000000008 */
[----:B------:R-:W-:Y:S02]  /*15060*/  PRMT R9, R15, 0x7632, R9 ;  /* 0x000076320f097816 */ /* 0x000fe40000000009 */
[----:B------:R-:W-:Y:S01]  /*15070*/  PRMT R14, R132, 0x7632, R14 ;  /* 0x00007632840e7816 */ /* 0x000fe2000000000e */
[----:B------:R0:W-:Y:S01]  /*15080*/  STG.E.U16 [R240.64], R8 ;  /* 0x00000008f0007986 */ /* 0x0001e2000c101504 */
[----:B------:R-:W-:-:S03]  /*15090*/  PRMT R114, R100, 0x7632, R114 ;  /* 0x0000763264727816 */ /* 0x000fc60000000072 */
[----:B------:R-:W-:Y:S01]  /*150a0*/  STG.E.U16 [R244.64], R15 ;  /* 0x0000000ff4007986 */ /* 0x000fe2000c101504 */
[----:B------:R-:W-:-:S03]  /*150b0*/  PRMT R0, R88, 0x7632, R0 ;  /* 0x0000763258007816 */ /* 0x000fc60000000000 */
[----:B------:R1:W-:Y:S04]  /*150c0*/  STG.E.U16 [R242.64], R9 ;  /* 0x00000009f2007986 */ /* 0x0003e8000c101504 */
[----:B------:R-:W-:Y:S01]  /*150d0*/  STG.E.U16 [R238.64], R132 ;  /* 0x00000084ee007986 */ /* 0x000fe2000c101504 */
[----:B0-----:R-:W-:-:S03]  /*150e0*/  PRMT R8, R72, 0x7632, R8 ;  /* 0x0000763248087816 */ /* 0x001fc60000000008 */
[----:B------:R0:W-:Y:S04]  /*150f0*/  STG.E.U16 [R232.64], R14 ;  /* 0x0000000ee8007986 */ /* 0x0001e8000c101504 */
[----:B------:R-:W-:Y:S01]  /*15100*/  STG.E.U16 [R236.64], R100 ;  /* 0x00000064ec007986 */ /* 0x000fe2000c101504 */
[----:B-1----:R-:W-:-:S03]  /*15110*/  PRMT R9, R133, 0x7632, R9 ;  /* 0x0000763285097816 */ /* 0x002fc60000000009 */
[----:B------:R-:W-:Y:S04]  /*15120*/  STG.E.U16 [R234.64], R114 ;  /* 0x00000072ea007986 */ /* 0x000fe8000c101504 */
[----:B------:R-:W-:Y:S01]  /*15130*/  STG.E.U16 [R230.64], R88 ;  /* 0x00000058e6007986 */ /* 0x000fe2000c101504 */
[----:B0-----:R-:W-:-:S03]  /*15140*/  PRMT R14, R101, 0x7632, R14 ;  /* 0x00007632650e7816 */ /* 0x001fc6000000000e */
[----:B------:R0:W-:Y:S01]  /*15150*/  STG.E.U16 [R224.64], R0 ;  /* 0x00000000e0007986 */ /* 0x0001e2000c101504 */
[----:B------:R-:W-:-:S03]  /*15160*/  PRMT R15, R89, 0x7632, R15 ;  /* 0x00007632590f7816 */ /* 0x000fc6000000000f */
[----:B------:R-:W-:Y:S04]  /*15170*/  STG.E.U16 [R228.64], R72 ;  /* 0x00000048e4007986 */ /* 0x000fe8000c101504 */
[----:B------:R1:W-:Y:S04]  /*15180*/  STG.E.U16 [R226.64], R8 ;  /* 0x00000008e2007986 */ /* 0x0003e8000c101504 */
[----:B------:R-:W-:Y:S01]  /*15190*/  STG.E.U16 [R222.64], R133 ;  /* 0x00000085de007986 */ /* 0x000fe2000c101504 */
[----:B0-----:R-:W-:-:S03]  /*151a0*/  PRMT R0, R73, 0x7632, R0 ;  /* 0x0000763249007816 */ /* 0x001fc60000000000 */
[----:B------:R0:W-:Y:S04]  /*151b0*/  STG.E.U16 [R216.64], R9 ;  /* 0x00000009d8007986 */ /* 0x0001e8000c101504 */
[----:B------:R-:W-:Y:S01]  /*151c0*/  STG.E.U16 [R220.64], R101 ;  /* 0x00000065dc007986 */ /* 0x000fe2000c101504 */
[----:B-1----:R-:W-:-:S03]  /*151d0*/  PRMT R8, R134, 0x7632, R8 ;  /* 0x0000763286087816 */ /* 0x002fc60000000008 */
[----:B------:R1:W-:Y:S01]  /*151e0*/  STG.E.U16 [R218.64], R14 ;  /* 0x0000000eda007986 */ /* 0x0003e2000c101504 */
[----:B------:R-:W-:-:S03]  /*151f0*/  PRMT R100, R102, 0x7632, R100 ;  /* 0x0000763266647816 */ /* 0x000fc60000000064 */
[----:B------:R-:W-:Y:S01]  /*15200*/  STG.E.U16 [R214.64], R89 ;  /* 0x00000059d6007986 */ /* 0x000fe2000c101504 */
[----:B0-----:R-:W-:-:S03]  /*15210*/  PRMT R9, R90, 0x7632, R9 ;  /* 0x000076325a097816 */ /* 0x001fc60000000009 */
[----:B------:R-:W-:Y:S04]  /*15220*/  STG.E.U16 [R208.64], R15 ;  /* 0x0000000fd0007986 */ /* 0x000fe8000c101504 */
[----:B------:R-:W-:Y:S01]  /*15230*/  STG.E.U16 [R212.64], R73 ;  /* 0x00000049d4007986 */ /* 0x000fe2000c101504 */
[----:B-1----:R-:W-:-:S03]  /*15240*/  PRMT R14, R74, 0x7632, R14 ;  /* 0x000076324a0e7816 */ /* 0x002fc6000000000e */
[----:B------:R0:W-:Y:S04]  /*15250*/  STG.E.U16 [R210.64], R0 ;  /* 0x00000000d2007986 */ /* 0x0001e8000c101504 */
[----:B------:R-:W-:Y:S04]  /*15260*/  STG.E.U16 [R206.64], R134 ;  /* 0x00000086ce007986 */ /* 0x000fe8000c101504 */
[----:B------:R1:W-:Y:S04]  /*15270*/  STG.E.U16 [R198.64], R8 ;  /* 0x00000008c6007986 */ /* 0x0003e8000c101504 */
[----:B------:R-:W-:Y:S01]  /*15280*/  STG.E.U16 [R202.64], R102 ;  /* 0x00000066ca007986 */ /* 0x000fe2000c101504 */
[----:B0-----:R-:W-:-:S03]  /*15290*/  PRMT R0, R135, 0x7632, R0 ;  /* 0x0000763287007816 */ /* 0x001fc60000000000 */
[----:B------:R-:W-:Y:S04]  /*152a0*/  STG.E.U16 [R200.64], R100 ;  /* 0x00000064c8007986 */ /* 0x000fe8000c101504 */
[----:B------:R-:W-:Y:S01]  /*152b0*/  STG.E.U16 [R196.64], R90 ;  /* 0x0000005ac4007986 */ /* 0x000fe2000c101504 */
[----:B-1----:R-:W-:-:S03]  /*152c0*/  PRMT R8, R103, 0x7632, R8 ;  /* 0x0000763267087816 */ /* 0x002fc60000000008 */
[----:B------:R0:W-:Y:S01]  /*152d0*/  STG.E.U16 [R190.64], R9 ;  /* 0x00000009be007986 */ /* 0x0001e2000c101504 */
[----:B------:R-:W-:-:S03]  /*152e0*/  PRMT R15, R91, 0x7632, R15 ;  /* 0x000076325b0f7816 */ /* 0x000fc6000000000f */
[----:B------:R-:W-:Y:S01]  /*152f0*/  STG.E.U16 [R194.64], R74 ;  /* 0x0000004ac2007986 */ /* 0x000fe2000c101504 */
[----:B------:R-:W-:-:S03]  /*15300*/  PRMT R88, R75, 0x7632, R88 ;  /* 0x000076324b587816 */ /* 0x000fc60000000058 */
[----:B------:R-:W-:Y:S04]  /*15310*/  STG.E.U16 [R192.64], R14 ;  /* 0x0000000ec0007986 */ /* 0x000fe8000c101504 */
[----:B------:R-:W-:Y:S01]  /*15320*/  STG.E.U16 [R188.64], R135 ;  /* 0x00000087bc007986 */ /* 0x000fe2000c101504 */
[----:B0-----:R-:W-:-:S03]  /*15330*/  PRMT R9, R136, 0x7632, R9 ;  /* 0x0000763288097816 */ /* 0x001fc60000000009 */
        /* <DEDUP_REMOVED lines=8> */
[----:B------:R-:W-:Y:S01]  /*153c0*/  STG.E.U16 [R176.64], R88 ;  /* 0x00000058b0007986 */ /* 0x000fe2000c101504 */
[----:B------:R-:W-:-:S03]  /*153d0*/  PRMT R14, R108, 0x7632, R14 ;  /* 0x000076326c0e7816 */ /* 0x000fc6000000000e */
[----:B------:R-:W-:Y:S01]  /*153e0*/  STG.E.U16 [R172.64], R136 ;  /* 0x00000088ac007986 */ /* 0x000fe2000c101504 */
[----:B------:R-:W-:-:S03]  /*153f0*/  PRMT R73, R137, 0x7632, R73 ;  /* 0x0000763289497816 */ /* 0x000fc60000000049 */
[----:B------:R0:W-:Y:S04]  /*15400*/  STG.E.U16 [R166.64], R9 ;  /* 0x00000009a6007986 */ /* 0x0001e8000c101504 */
[----:B------:R-:W-:Y:S04]  /*15410*/  STG.E.U16 [R170.64], R128 ;  /* 0x00000080aa007986 */ /* 0x000fe8000c101504 */
[----:B------:R1:W-:Y:S04]  /*15420*/  STG.E.U16 [R168.64], R0 ;  /* 0x00000000a8007986 */ /* 0x0003e8000c101504 */
[----:B------:R-:W-:Y:S04]  /*15430*/  STG.E.U16 [R164.64], R120 ;  /* 0x00000078a4007986 */ /* 0x000fe8000c101504 */
[----:B------:R0:W-:Y:S04]  /*15440*/  STG.E.U16 [R158.64], R8 ;  /* 0x000000089e007986 */ /* 0x0001e8000c101504 */
[----:B------:R-:W-:Y:S04]  /*15450*/  STG.E.U16 [R162.64], R108 ;  /* 0x0000006ca2007986 */ /* 0x000fe8000c101504 */
[----:B------:R0:W-:Y:S04]  /*15460*/  STG.E.U16 [R160.64], R14 ;  /* 0x0000000ea0007986 */ /* 0x0001e8000c101504 */
[----:B------:R-:W-:Y:S04]  /*15470*/  STG.E.U16 [R152.64], R137 ;  /* 0x0000008998007986 */ /* 0x000fe8000c101504 */
[----:B------:R-:W-:Y:S04]  /*15480*/  STG.E.U16 [R146.64], R73 ;  /* 0x0000004992007986 */ /* 0x000fe8000c101504 */
[----:B------:R-:W3:Y:S04]  /*15490*/  LDS.128 R72, [R204] ;  /* 0x00000000cc487984 */ /* 0x000ee80000000c00 */
[----:B------:R-:W3:Y:S04]  /*154a0*/  LDS.128 R88, [R157] ;  /* 0x000000009d587984 */ /* 0x000ee80000000c00 */
[----:B------:R-:W3:Y:S04]  /*154b0*/  LDS.128 R152, [R155] ;  /* 0x000000009b987984 */ /* 0x000ee80000000c00 */
[----:B------:R-:W3:Y:S01]  /*154c0*/  LDS.128 R100, [R156] ;  /* 0x000000009c647984 */ /* 0x000ee20000000c00 */
[----:B0-----:R-:W-:-:S02]  /*154d0*/  PRMT R9, R129, 0x7632, R9 ;  /* 0x0000763281097816 */ /* 0x001fc40000000009 */
[----:B-1----:R-:W-:Y:S01]  /*154e0*/  PRMT R0, R121, 0x7632, R0 ;  /* 0x0000763279007816 */ /* 0x002fe20000000000 */
[----:B------:R-:W-:Y:S01]  /*154f0*/  STG.E.U16 [R150.64], R129 ;  /* 0x0000008196007986 */ /* 0x000fe2000c101504 */
[----:B------:R-:W-:Y:S02]  /*15500*/  PRMT R8, R109, 0x7632, R8 ;  /* 0x000076326d087816 */ /* 0x000fe40000000008 */
[----:B------:R-:W-:Y:S01]  /*15510*/  PRMT R14, R138, 0x7632, R14 ;  /* 0x000076328a0e7816 */ /* 0x000fe2000000000e */
[----:B------:R0:W-:Y:S04]  /*15520*/  STG.E.U16 [R148.64], R9 ;  /* 0x0000000994007986 */ /* 0x0001e8000c101504 */
[----:B------:R-:W-:Y:S04]  /*15530*/  STG.E.U16 [R144.64], R121 ;  /* 0x0000007990007986 */ /* 0x000fe8000c101504 */
[----:B------:R1:W-:Y:S04]  /*15540*/  STG.E.U16 [R126.64], R0 ;  /* 0x000000007e007986 */ /* 0x0003e8000c101504 */
[----:B------:R-:W-:Y:S01]  /*15550*/  STG.E.U16 [R142.64], R109 ;  /* 0x0000006d8e007986 */ /* 0x000fe2000c101504 */
[----:B0-----:R-:W-:-:S03]  /*15560*/  PRMT R9, R130, 0x7632, R9 ;  /* 0x0000763282097816 */ /* 0x001fc60000000009 */
[----:B------:R-:W-:Y:S04]  /*15570*/  STG.E.U16 [R140.64], R8 ;  /* 0x000000088c007986 */ /* 0x000fe8000c101504 */
[----:B------:R0:W-:Y:S01]  /*15580*/  STG.E.U16 [R62.64], R138 ;  /* 0x0000008a3e007986 */ /* 0x0001e2000c101504 */
        /* <DEDUP_REMOVED lines=8> */
[----:B------:R-:W-:Y:S04]  /*15610*/  STG.E.U16 [R68.64], R110 ;  /* 0x0000006e44007986 */ /* 0x000fe8000c101504 */
[----:B------:R-:W-:Y:S01]  /*15620*/  STG.E.U16 [R124.64], R62 ;  /* 0x0000003e7c007986 */ /* 0x000fe2000c101504 */
[----:B0-----:R-:W-:-:S03]  /*15630*/  PRMT R9, R123, 0x7632, R9 ;  /* 0x000076327b097816 */ /* 0x001fc60000000009 */
[----:B------:R0:W-:Y:S01]  /*15640*/  STG.E.U16 [R6.64], R139 ;  /* 0x0000008b06007986 */ /* 0x0001e2000c101504 */
[----:B-1----:R-:W-:-:S03]  /*15650*/  PRMT R0, R111, 0x7632, R0 ;  /* 0x000076326f007816 */ /* 0x002fc60000000000 */
[----:B------:R-:W-:Y:S01]  /*15660*/  STG.E.U16 [R20.64], R8 ;  /* 0x0000000814007986 */ /* 0x000fe2000c101504 */
[----:B---3--:R-:W-:-:S03]  /*15670*/  PRMT R14, R72, 0x7632, R14 ;  /* 0x00007632480e7816 */ /* 0x008fc6000000000e */
[----:B------:R-:W-:Y:S01]  /*15680*/  STG.E.U16 [R116.64], R131 ;  /* 0x0000008374007986 */ /* 0x000fe2000c101504 */
[----:B0-----:R-:W-:Y:S02]  /*15690*/  PRMT R7, R131, 0x7632, R7 ;  /* 0x0000763283077816 */ /* 0x001fe40000000007 */
[----:B------:R-:W-:-:S03]  /*156a0*/  PRMT R35, R88, 0x7632, R35 ;  /* 0x0000763258237816 */ /* 0x000fc60000000023 */
[----:B------:R0:W-:Y:S04]  /*156b0*/  STG.E.U16 [R104.64], R7 ;  /* 0x0000000768007986 */ /* 0x0001e8000c101504 */
[----:B------:R-:W-:Y:S01]  /*156c0*/  STG.E.U16 [R112.64], R123 ;  /* 0x0000007b70007986 */ /* 0x000fe2000c101504 */
[----:B------:R-:W-:-:S03]  /*156d0*/  PRMT R6, R152, 0x7632, R6 ;  /* 0x0000763298067816 */ /* 0x000fc60000000006 */
[----:B------:R-:W-:Y:S04]  /*156e0*/  STG.E.U16 [R106.64], R9 ;  /* 0x000000096a007986 */ /* 0x000fe8000c101504 */
[----:B------:R-:W-:Y:S01]  /*156f0*/  STG.E.U16 [R98.64], R111 ;  /* 0x0000006f62007986 */ /* 0x000fe2000c101504 */
[----:B0-----:R-:W-:-:S03]  /*15700*/  PRMT R7, R100, 0x7632, R7 ;  /* 0x0000763264077816 */ /* 0x001fc60000000007 */
[----:B------:R0:W-:Y:S04]  /*15710*/  STG.E.U16 [R86.64], R0 ;  /* 0x0000000056007986 */ /* 0x0001e8000c101504 */
[----:B------:R-:W-:Y:S04]  /*15720*/  STG.E.U16 [R96.64], R72 ;  /* 0x0000004860007986 */ /* 0x000fe8000c101504 */
[----:B------:R-:W-:Y:S04]  /*15730*/  STG.E.U16 [R92.64], R14 ;  /* 0x0000000e5c007986 */ /* 0x000fe8000c101504 */
[----:B------:R-:W-:Y:S01]  /*15740*/  STG.E.U16 [R82.64], R88 ;  /* 0x0000005852007986 */ /* 0x000fe2000c101504 */
[----:B0-----:R-:W-:-:S03]  /*15750*/  PRMT R0, R73, 0x7632, R0 ;  /* 0x0000763249007816 */ /* 0x001fc60000000000 */
[----:B------:R-:W-:Y:S01]  /*15760*/  STG.E.U16 [R70.64], R35 ;  /* 0x0000002346007986 */ /* 0x000fe2000c101504 */
[----:B------:R-:W-:-:S03]  /*15770*/  PRMT R8, R89, 0x7632, R8 ;  /* 0x0000763259087816 */ /* 0x000fc60000000008 */
[----:B------:R-:W-:Y:S01]  /*15780*/  STG.E.U16 [R80.64], R152 ;  /* 0x0000009850007986 */ /* 0x000fe2000c101504 */
[----:B------:R-:W-:-:S03]  /*15790*/  PRMT R9, R153, 0x7632, R9 ;  /* 0x0000763299097816 */ /* 0x000fc60000000009 */
[----:B------:R-:W-:Y:S04]  /*157a0*/  STG.E.U16 [R76.64], R6 ;  /* 0x000000064c007986 */ /* 0x000fe8000c101504 */
[----:B------:R-:W-:Y:S01]  /*157b0*/  STG.E.U16 [R66.64], R100 ;  /* 0x0000006442007986 */ /* 0x000fe2000c101504 */
[----:B------:R-:W-:-:S03]  /*157c0*/  PRMT R20, R101, 0x7632, R20 ;  /* 0x0000763265147816 */ /* 0x000fc60000000014 */
[----:B------:R-:W-:Y:S04]  /*157d0*/  STG.E.U16 [R58.64], R7 ;  /* 0x000000073a007986 */ /* 0x000fe8000c101504 */
[----:B------:R-:W-:Y:S01]  /*157e0*/  STG.E.U16 [R64.64], R73 ;  /* 0x0000004940007986 */ /* 0x000fe2000c101504 */
[----:B------:R-:W-:-:S03]  /*157f0*/  PRMT R21, R74, 0x7632, R21 ;  /* 0x000076324a157816 */ /* 0x000fc60000000015 */
[----:B------:R0:W-:Y:S04]  /*15800*/  STG.E.U16 [R60.64], R0 ;  /* 0x000000003c007986 */ /* 0x0001e8000c101504 */
        /* <DEDUP_REMOVED lines=8> */
[----:B------:R1:W-:Y:S04]  /*15890*/  STG.E.U16 [R40.64], R20 ;  /* 0x0000001428007986 */ /* 0x0003e8000c101504 */
[----:B------:R-:W-:Y:S01]  /*158a0*/  STG.E.U16 [R44.64], R74 ;  /* 0x0000004a2c007986 */ /* 0x000fe2000c101504 */
[----:B0-----:R-:W-:-:S03]  /*158b0*/  PRMT R9, R75, 0x7632, R9 ;  /* 0x000076324b097816 */ /* 0x001fc60000000009 */
[----:B------:R-:W-:Y:S04]  /*158c0*/  STG.E.U16 [R42.64], R21 ;  /* 0x000000152a007986 */ /* 0x000fe8000c101504 */
[----:B------:R-:W-:Y:S04]  /*158d0*/  STG.E.U16 [R38.64], R90 ;  /* 0x0000005a26007986 */ /* 0x000fe8000c101504 */
[----:B------:R-:W-:Y:S01]  /*158e0*/  STG.E.U16 [R30.64], R15 ;  /* 0x0000000f1e007986 */ /* 0x000fe2000c101504 */
[----:B-1----:R-:W-:-:S03]  /*158f0*/  PRMT R20, R91, 0x7632, R20 ;  /* 0x000076325b147816 */ /* 0x002fc60000000014 */
[----:B------:R-:W-:Y:S04]  /*15900*/  STG.E.U16 [R36.64], R154 ;  /* 0x0000009a24007986 */ /* 0x000fe8000c101504 */
[----:B------:R2:W-:Y:S04]  /*15910*/  STG.E.U16 [R32.64], R0 ;  /* 0x0000000020007986 */ /* 0x0005e8000c101504 */
[----:B------:R-:W-:Y:S04]  /*15920*/  STG.E.U16 [R28.64], R102 ;  /* 0x000000661c007986 */ /* 0x000fe8000c101504 */
[----:B------:R-:W-:Y:S04]  /*15930*/  STG.E.U16 [R22.64], R8 ;  /* 0x0000000816007986 */ /* 0x000fe8000c101504 */
[----:B------:R-:W-:Y:S01]  /*15940*/  STG.E.U16 [R26.64], R75 ;  /* 0x0000004b1a007986 */ /* 0x000fe2000c101504 */
[----:B--2---:R-:W-:-:S03]  /*15950*/  FSEL R0, R252, -INF , P1 ;  /* 0xff800000fc007808 */ /* 0x004fc60000800000 */
[----:B------:R-:W-:Y:S04]  /*15960*/  STG.E.U16 [R24.64], R9 ;  /* 0x0000000918007986 */ /* 0x000fe8000c101504 */
[----:B------:R0:W-:Y:S04]  /*15970*/  STG.E.U16 [R18.64], R91 ;  /* 0x0000005b12007986 */ /* 0x0001e8000c101504 */
[----:B------:R-:W1:Y:S04]  /*15980*/  S2R R252, SR_TID.X ;  /* 0x0000000000fc7919 */ /* 0x000e680000002100 */
[----:B------:R2:W-:Y:S01]  /*15990*/  STG.E.U16 [R10.64], R20 ;  /* 0x000000140a007986 */ /* 0x0005e2000c101504 */
[----:B0-----:R-:W-:-:S03]  /*159a0*/  PRMT R19, R155, 0x7632, R19 ;  /* 0x000076329b137816 */ /* 0x001fc60000000013 */
[----:B------:R-:W-:Y:S04]  /*159b0*/  STG.E.U16 [R16.64], R155 ;  /* 0x0000009b10007986 */ /* 0x000fe8000c101504 */
[----:B------:R-:W-:Y:S01]  /*159c0*/  STG.E.U16 [R12.64], R19 ;  /* 0x000000130c007986 */ /* 0x000fe2000c101504 */
[----:B--2---:R-:W-:-:S03]  /*159d0*/  PRMT R11, R103, 0x7632, R11 ;  /* 0x00007632670b7816 */ /* 0x004fc6000000000b */
[----:B------:R0:W-:Y:S04]  /*159e0*/  STG.E.U16 [R4.64], R103 ;  /* 0x0000006704007986 */ /* 0x0001e8000c101504 */
[----:B------:R2:W-:Y:S01]  /*159f0*/  STG.E.U16 [R2.64], R11 ;  /* 0x0000000b02007986 */ /* 0x0005e2000c101504 */
[----:B------:R-:W-:Y:S02]  /*15a00*/  FSEL R7, R247, -INF , P3 ;  /* 0xff800000f7077808 */ /* 0x000fe40001800000 */
[----:B------:R-:W-:Y:S02]  /*15a10*/  FSEL R6, R248, -INF , P2 ;  /* 0xff800000f8067808 */ /* 0x000fe40001000000 */
[----:B------:R-:W-:Y:S02]  /*15a20*/  FSEL R8, R249, -INF , P0 ;  /* 0xff800000f9087808 */ /* 0x000fe40000000000 */
[----:B-1----:R-:W-:Y:S01]  /*15a30*/  SHF.L.U32 R252, R252, 0x1, RZ ;  /* 0x00000001fcfc7819 */ /* 0x002fe200000006ff */
[----:B----4-:R-:W-:-:S02]  /*15a40*/  FFMA R14, R7, 0.69314718246459960938, R119 ;  /* 0x3f317218070e7823 */ /* 0x010fc40000000077 */
[----:B-----5:R-:W-:Y:S01]  /*15a50*/  FFMA R15, R6, 0.69314718246459960938, R250 ;  /* 0x3f317218060f7823 */ /* 0x020fe200000000fa */
[----:B------:R-:W-:Y:S01]  /*15a60*/  LOP3.LUT R10, R252, 0x1f8, RZ, 0xc0, !PT ;  /* 0x000001f8fc0a7812 */ /* 0x000fe200078ec0ff */
[----:B------:R-:W-:Y:S01]  /*15a70*/  BAR.SYNC.DEFER_BLOCKING 0x0 ;  /* 0x0000000000007b1d */ /* 0x000fe20000010000 */
[----:B------:R-:W-:Y:S02]  /*15a80*/  FFMA R6, R0, 0.69314718246459960938, R251 ;  /* 0x3f31721800067823 */ /* 0x000fe400000000fb */
[----:B------:R-:W-:-:S03]  /*15a90*/  FFMA R7, R8, 0.69314718246459960938, R118 ;  /* 0x3f31721808077823 */ /* 0x000fc60000000076 */
[----:B------:R-:W1:Y:S04]  /*15aa0*/  S2R R118, SR_TID.X ;  /* 0x0000000000767919 */ /* 0x000e680000002100 */
[----:B------:R-:W-:Y:S04]  /*15ab0*/  STS.64 [R10], R14 ;  /* 0x0000000e0a007388 */ /* 0x000fe80000000a00 */
[----:B------:R-:W-:Y:S04]  /*15ac0*/  STS.64 [R10+0x200], R6 ;  /* 0x000200060a007388 */ /* 0x000fe80000000a00 */
[----:B------:R-:W-:Y:S01]  /*15ad0*/  BAR.SYNC.DEFER_BLOCKING 0x0 ;  /* 0x0000000000007b1d */ /* 0x000fe20000010000 */
[----:B-1----:R-:W-:-:S05]  /*15ae0*/  LOP3.LUT R251, R118, 0xff, RZ, 0xc0, !PT ;  /* 0x000000ff76fb7812 */ /* 0x002fca00078ec0ff */
[----:B------:R-:W1:Y:S04]  /*15af0*/  S2R R252, SR_CTAID.Y ;  /* 0x0000000000fc7919 */ /* 0x000e680000002600 */
[----:B------:R-:W3:Y:S04]  /*15b00*/  S2R R118, SR_CTAID.X ;  /* 0x0000000000767919 */ /* 0x000ee80000002500 */
[----:B------:R-:W4:Y:S01]  /*15b10*/  LDS R205, [R205] ;  /* 0x00000000cdcd7984 */ /* 0x000f220000000800 */
[----:B-1----:R-:W-:Y:S01]  /*15b20*/  IMAD R0, R252, c[0x0][0x1cc], RZ ;  /* 0x00007300fc007a24 */ /* 0x002fe200078e02ff */
[----:B---3--:R-:W-:-:S04]  /*15b30*/  LEA R118, R118, R251, 0x8 ;  /* 0x000000fb76767211 */ /* 0x008fc800078e40ff */
[----:B0-----:R-:W-:Y:S02]  /*15b40*/  SHF.L.U32 R4, R0, 0x2, RZ ;  /* 0x0000000200047819 */ /* 0x001fe400000006ff */
[C---:B------:R-:W-:Y:S01]  /*15b50*/  SHF.L.U32 R5, R118.reuse, 0x2, RZ ;  /* 0x0000000276057819 */ /* 0x040fe200000006ff */
[----:B------:R-:W-:-:S03]  /*15b60*/  IMAD.HI R9, R118, 0x4, RZ ;  /* 0x0000000476097827 */ /* 0x000fc600078e02ff */
[----:B--2---:R-:W-:Y:S01]  /*15b70*/  IADD3 R2, P0, P1, R5, c[0x0][0x180], R4 ;  /* 0x0000600005027a10 */ /* 0x004fe2000791e004 */
[----:B------:R-:W-:-:S05]  /*15b80*/  IMAD.HI R0, R0, 0x4, RZ ;  /* 0x0000000400007827 */ /* 0x000fca00078e02ff */
[----:B------:R-:W-:-:S05]  /*15b90*/  IADD3.X R3, R9, c[0x0][0x184], R0, P0, P1 ;  /* 0x0000610009037a10 */ /* 0x000fca00007e2400 */
[----:B----4-:R-:W-:Y:S01]  /*15ba0*/  STG.E [R2.64], R205 ;  /* 0x000000cd02007986 */ /* 0x010fe2000c101904 */
[----:B------:R-:W-:Y:S05]  /*15bb0*/  EXIT ;  /* 0x000000000000794d */ /* 0x000fea0003800000 */
.L_x_3:
[----:B------:R-:W-:-:S00]  /*15bc0*/  BRA `(.L_x_3) ;  /* 0xfffffff000007947 */ /* 0x000fc0000383ffff */
[----:B------:R-:W-:-:S00]  /*15bd0*/  NOP ;  /* 0x0000000000007918 */ /* 0x000fc00000000000 */
        /* <DEDUP_REMOVED lines=10> */
.L_x_4:


//--------------------- .nv.global.init           --------------------------
	.section	.nv.global.init,"aw",@progbits
.nv.global.init:
	.type		_$_str,@object
	.size		_$_str,(.L_0 - _$_str)
_$_str:
        /*0000*/ 	.byte	0x5f, 0x5f, 0x43, 0x55, 0x44, 0x41, 0x5f, 0x46, 0x54, 0x5a, 0x00
.L_0:


//--------------------- .nv.shared.attn_fwd       --------------------------
	.section	.nv.shared.attn_fwd,"aw",@nobits
	.sectionflags	@""
	.align	16
